	.target	sm_100a

	.elftype	@"ET_EXEC"


//--------------------- .note.nv.tkinfo           --------------------------
	.section	.note.nv.tkinfo,"",@"SHT_NOTE"
	.sectionflags	@"SHF_NOTE_NV_TKINFO"
	.tkinfo
        /*0018*/ 	.word	0x00000002
        /*0030*/ 	.string	""
        /*0030*/ 	.string	"ptxas"
        /*0030*/ 	.string	"Cuda compilation tools, release 13.0, V13.0.88"
        /*0030*/ 	.string	"Build cuda_13.0.r13.0/compiler.36424714_0"
        /*0030*/ 	.string	"-arch sm_100a -m 64 "



//--------------------- .note.nv.cuinfo           --------------------------
	.section	.note.nv.cuinfo,"",@"SHT_NOTE"
	.sectionflags	@"SHF_NOTE_NV_CUINFO"
        /*0018*/ 	.short	0x0002
        /*001a*/ 	.short	0x0064
        /*001c*/ 	.short	0x0082
	.zero		2


//--------------------- .nv.info                  --------------------------
	.section	.nv.info,"",@"SHT_CUDA_INFO"
	.align	4


	//----- nvinfo : EIATTR_REGCOUNT
	.align		4
        /*0000*/ 	.byte	0x04, 0x2f
        /*0002*/ 	.short	(.L_19 - .L_18)
	.align		4
.L_18:
        /*0004*/ 	.word	index@(_ZN7cutlass13device_kernelINS_4gemm6kernel13GemmUniversalIN4cute5tupleIJiiiiEEENS1_10collective13CollectiveMmaINS1_35MainloopSm100TmaUmmaWarpSpecializedILi2ELi2ELi2ENS5_IJNS4_1CILi1EEESB_SB_EEEEENS5_IJNSA_ILi128EEENSA_ILi240EEENSA_ILi64EEEEEENS_6half_tENS5_IJlSB_lEEESI_SJ_NS4_8TiledMMAINS4_8MMA_AtomIJNS4_20SM100_MMA_F16BF16_SSISI_SI_fLi128ELi240ELNS4_4UMMA5MajorE0ELSO_0ELNSN_7ScaleInE0ELSP_0EEEEEENS4_6LayoutISC_NS5_IJNSA_ILi0EEEST_ST_EEEEENS5_IJNS4_10UnderscoreESW_SW_EEEEENS4_13SM90_TMA_LOADENS4_14ComposedLayoutINS4_7SwizzleILi3ELi4ELi3EEENS4_18smem_ptr_flag_bitsILi16EEENSS_INS5_IJNSA_ILi8EEESG_EEENS5_IJSG_SB_EEEEEEEvNS4_8identityESZ_S19_vS1A_EENS_8epilogue10collective18CollectiveEpilogueINS1C_23Sm100TmaWarpSpecializedILi2ELi1ELi240ELb1ELb0EEEJSH_NS5_IJNSS_ISE_SB_EENSS_ISF_SB_EEEEESI_SJ_SI_SJ_NS1C_6fusion15FusionCallbacksIS1G_NS1K_17LinearCombinationISI_fSI_fLNS_15FloatRoundStyleE2EEESH_S1J_JEEENS4_5SM1004TMEM4LOAD26SM100_TMEM_LOAD_32dp32b16xESZ_NS10_INS11_ILi1ELi4ELi3EEES14_NSS_INS5_IJS15_NSA_ILi16EEEEEENS5_IJS1V_SB_EEEEEEENS4_39AutoVectorizingCopyWithAssumedAlignmentILi128EEENS4_14SM90_TMA_STOREES1Z_S21_S21_EEEvvEEEEvNT_6ParamsE)
        /*0008*/ 	.word	0x000000ff


	//----- nvinfo : EIATTR_FRAME_SIZE
	.align		4
.L_19:
        /*000c*/ 	.byte	0x04, 0x11
        /*000e*/ 	.short	(.L_21 - .L_20)
	.align		4
.L_20:
        /*0010*/ 	.word	index@($__internal_2_$__cuda_sm10x_tcgen05_guardrail_trap_unallocated_columns_being_dealloced)
        /*0014*/ 	.word	0x00000290


	//----- nvinfo : EIATTR_FRAME_SIZE
	.align		4
.L_21:
        /*0018*/ 	.byte	0x04, 0x11
        /*001a*/ 	.short	(.L_23 - .L_22)
	.align		4
.L_22:
        /*001c*/ 	.word	index@($__internal_1_$__cuda_sm10x_tcgen05_guardrail_trap_phase_invalid_during_alloc)
        /*0020*/ 	.word	0x00000290


	//----- nvinfo : EIATTR_FRAME_SIZE
	.align		4
.L_23:
        /*0024*/ 	.byte	0x04, 0x11
        /*0026*/ 	.short	(.L_25 - .L_24)
	.align		4
.L_24:
        /*0028*/ 	.word	index@($__internal_0_$__cuda_sm10x_tcgen05_guardrail_trap_col_being_dealloced_not_returned_by_alloc)
        /*002c*/ 	.word	0x00000290


	//----- nvinfo : EIATTR_FRAME_SIZE
	.align		4
.L_25:
        /*0030*/ 	.byte	0x04, 0x11
        /*0032*/ 	.short	(.L_27 - .L_26)
	.align		4
.L_26:
        /*0034*/ 	.word	index@(_ZN7cutlass13device_kernelINS_4gemm6kernel13GemmUniversalIN4cute5tupleIJiiiiEEENS1_10collective13CollectiveMmaINS1_35MainloopSm100TmaUmmaWarpSpecializedILi2ELi2ELi2ENS5_IJNS4_1CILi1EEESB_SB_EEEEENS5_IJNSA_ILi128EEENSA_ILi240EEENSA_ILi64EEEEEENS_6half_tENS5_IJlSB_lEEESI_SJ_NS4_8TiledMMAINS4_8MMA_AtomIJNS4_20SM100_MMA_F16BF16_SSISI_SI_fLi128ELi240ELNS4_4UMMA5MajorE0ELSO_0ELNSN_7ScaleInE0ELSP_0EEEEEENS4_6LayoutISC_NS5_IJNSA_ILi0EEEST_ST_EEEEENS5_IJNS4_10UnderscoreESW_SW_EEEEENS4_13SM90_TMA_LOADENS4_14ComposedLayoutINS4_7SwizzleILi3ELi4ELi3EEENS4_18smem_ptr_flag_bitsILi16EEENSS_INS5_IJNSA_ILi8EEESG_EEENS5_IJSG_SB_EEEEEEEvNS4_8identityESZ_S19_vS1A_EENS_8epilogue10collective18CollectiveEpilogueINS1C_23Sm100TmaWarpSpecializedILi2ELi1ELi240ELb1ELb0EEEJSH_NS5_IJNSS_ISE_SB_EENSS_ISF_SB_EEEEESI_SJ_SI_SJ_NS1C_6fusion15FusionCallbacksIS1G_NS1K_17LinearCombinationISI_fSI_fLNS_15FloatRoundStyleE2EEESH_S1J_JEEENS4_5SM1004TMEM4LOAD26SM100_TMEM_LOAD_32dp32b16xESZ_NS10_INS11_ILi1ELi4ELi3EEES14_NSS_INS5_IJS15_NSA_ILi16EEEEEENS5_IJS1V_SB_EEEEEEENS4_39AutoVectorizingCopyWithAssumedAlignmentILi128EEENS4_14SM90_TMA_STOREES1Z_S21_S21_EEEvvEEEEvNT_6ParamsE)
        /*0038*/ 	.word	0x00000290


	//----- nvinfo : EIATTR_MIN_STACK_SIZE
	.align		4
.L_27:
        /*003c*/ 	.byte	0x04, 0x12
        /*003e*/ 	.short	(.L_29 - .L_28)
	.align		4
.L_28:
        /*0040*/ 	.word	index@(_ZN7cutlass13device_kernelINS_4gemm6kernel13GemmUniversalIN4cute5tupleIJiiiiEEENS1_10collective13CollectiveMmaINS1_35MainloopSm100TmaUmmaWarpSpecializedILi2ELi2ELi2ENS5_IJNS4_1CILi1EEESB_SB_EEEEENS5_IJNSA_ILi128EEENSA_ILi240EEENSA_ILi64EEEEEENS_6half_tENS5_IJlSB_lEEESI_SJ_NS4_8TiledMMAINS4_8MMA_AtomIJNS4_20SM100_MMA_F16BF16_SSISI_SI_fLi128ELi240ELNS4_4UMMA5MajorE0ELSO_0ELNSN_7ScaleInE0ELSP_0EEEEEENS4_6LayoutISC_NS5_IJNSA_ILi0EEEST_ST_EEEEENS5_IJNS4_10UnderscoreESW_SW_EEEEENS4_13SM90_TMA_LOADENS4_14ComposedLayoutINS4_7SwizzleILi3ELi4ELi3EEENS4_18smem_ptr_flag_bitsILi16EEENSS_INS5_IJNSA_ILi8EEESG_EEENS5_IJSG_SB_EEEEEEEvNS4_8identityESZ_S19_vS1A_EENS_8epilogue10collective18CollectiveEpilogueINS1C_23Sm100TmaWarpSpecializedILi2ELi1ELi240ELb1ELb0EEEJSH_NS5_IJNSS_ISE_SB_EENSS_ISF_SB_EEEEESI_SJ_SI_SJ_NS1C_6fusion15FusionCallbacksIS1G_NS1K_17LinearCombinationISI_fSI_fLNS_15FloatRoundStyleE2EEESH_S1J_JEEENS4_5SM1004TMEM4LOAD26SM100_TMEM_LOAD_32dp32b16xESZ_NS10_INS11_ILi1ELi4ELi3EEES14_NSS_INS5_IJS15_NSA_ILi16EEEEEENS5_IJS1V_SB_EEEEEEENS4_39AutoVectorizingCopyWithAssumedAlignmentILi128EEENS4_14SM90_TMA_STOREES1Z_S21_S21_EEEvvEEEEvNT_6ParamsE)
        /*0044*/ 	.word	0x00000290
.L_29:


//--------------------- .nv.compat                --------------------------
	.section	.nv.compat,"",@"SHT_CUDA_COMPAT_INFO"
	.align	4
        /*0000*/ 	.byte	0x02, 0x09, 0x01, 0x00, 0x02, 0x02, 0x02, 0x00, 0x02, 0x05, 0x05, 0x00, 0x03, 0x07, 0x01, 0x01
        /*0010*/ 	.byte	0x02, 0x03, 0x01, 0x00, 0x02, 0x06, 0x01, 0x00, 0x04, 0x0b, 0x08, 0x00, 0x09, 0x00, 0x00, 0x00
        /*0020*/ 	.byte	0x00, 0x00, 0x00, 0x00


//--------------------- .nv.info._ZN7cutlass13device_kernelINS_4gemm6kernel13GemmUniversalIN4cute5tupleIJiiiiEEENS1_10collective13CollectiveMmaINS1_35MainloopSm100TmaUmmaWarpSpecializedILi2ELi2ELi2ENS5_IJNS4_1CILi1EEESB_SB_EEEEENS5_IJNSA_ILi128EEENSA_ILi240EEENSA_ILi64EEEEEENS_6half_tENS5_IJlSB_lEEESI_SJ_NS4_8TiledMMAINS4_8MMA_AtomIJNS4_20SM100_MMA_F16BF16_SSISI_SI_fLi128ELi240ELNS4_4UMMA5MajorE0ELSO_0ELNSN_7ScaleInE0ELSP_0EEEEEENS4_6LayoutISC_NS5_IJNSA_ILi0EEEST_ST_EEEEENS5_IJNS4_10UnderscoreESW_SW_EEEEENS4_13SM90_TMA_LOADENS4_14ComposedLayoutINS4_7SwizzleILi3ELi4ELi3EEENS4_18smem_ptr_flag_bitsILi16EEENSS_INS5_IJNSA_ILi8EEESG_EEENS5_IJSG_SB_EEEEEEEvNS4_8identityESZ_S19_vS1A_EENS_8epilogue10collective18CollectiveEpilogueINS1C_23Sm100TmaWarpSpecializedILi2ELi1ELi240ELb1ELb0EEEJSH_NS5_IJNSS_ISE_SB_EENSS_ISF_SB_EEEEESI_SJ_SI_SJ_NS1C_6fusion15FusionCallbacksIS1G_NS1K_17LinearCombinationISI_fSI_fLNS_15FloatRoundStyleE2EEESH_S1J_JEEENS4_5SM1004TMEM4LOAD26SM100_TMEM_LOAD_32dp32b16xESZ_NS10_INS11_ILi1ELi4ELi3EEES14_NSS_INS5_IJS15_NSA_ILi16EEEEEENS5_IJS1V_SB_EEEEEEENS4_39AutoVectorizingCopyWithAssumedAlignmentILi128EEENS4_14SM90_TMA_STOREES1Z_S21_S21_EEEvvEEEEvNT_6ParamsE --------------------------
	.section	.nv.info._ZN7cutlass13device_kernelINS_4gemm6kernel13GemmUniversalIN4cute5tupleIJiiiiEEENS1_10collective13CollectiveMmaINS1_35MainloopSm100TmaUmmaWarpSpecializedILi2ELi2ELi2ENS5_IJNS4_1CILi1EEESB_SB_EEEEENS5_IJNSA_ILi128EEENSA_ILi240EEENSA_ILi64EEEEEENS_6half_tENS5_IJlSB_lEEESI_SJ_NS4_8TiledMMAINS4_8MMA_AtomIJNS4_20SM100_MMA_F16BF16_SSISI_SI_fLi128ELi240ELNS4_4UMMA5MajorE0ELSO_0ELNSN_7ScaleInE0ELSP_0EEEEEENS4_6LayoutISC_NS5_IJNSA_ILi0EEEST_ST_EEEEENS5_IJNS4_10UnderscoreESW_SW_EEEEENS4_13SM90_TMA_LOADENS4_14ComposedLayoutINS4_7SwizzleILi3ELi4ELi3EEENS4_18smem_ptr_flag_bitsILi16EEENSS_INS5_IJNSA_ILi8EEESG_EEENS5_IJSG_SB_EEEEEEEvNS4_8identityESZ_S19_vS1A_EENS_8epilogue10collective18CollectiveEpilogueINS1C_23Sm100TmaWarpSpecializedILi2ELi1ELi240ELb1ELb0EEEJSH_NS5_IJNSS_ISE_SB_EENSS_ISF_SB_EEEEESI_SJ_SI_SJ_NS1C_6fusion15FusionCallbacksIS1G_NS1K_17LinearCombinationISI_fSI_fLNS_15FloatRoundStyleE2EEESH_S1J_JEEENS4_5SM1004TMEM4LOAD26SM100_TMEM_LOAD_32dp32b16xESZ_NS10_INS11_ILi1ELi4ELi3EEES14_NSS_INS5_IJS15_NSA_ILi16EEEEEENS5_IJS1V_SB_EEEEEEENS4_39AutoVectorizingCopyWithAssumedAlignmentILi128EEENS4_14SM90_TMA_STOREES1Z_S21_S21_EEEvvEEEEvNT_6ParamsE,"",@"SHT_CUDA_INFO"
	.sectionflags	@""
	.align	4


	//----- nvinfo : EIATTR_CUDA_API_VERSION
	.align		4
        /*0000*/ 	.byte	0x04, 0x37
        /*0002*/ 	.short	(.L_31 - .L_30)
.L_30:
        /*0004*/ 	.word	0x00000082


	//----- nvinfo : EIATTR_KPARAM_INFO
	.align		4
.L_31:
        /*0008*/ 	.byte	0x04, 0x17
        /*000a*/ 	.short	(.L_33 - .L_32)
.L_32:
        /*000c*/ 	.word	0x00000000
        /*0010*/ 	.short	0x0000
        /*0012*/ 	.short	0x0000
        /*0014*/ 	.byte	0x00, 0xf0, 0x01, 0x20


	//----- nvinfo : EIATTR_AT_ENTRY_FRAGMENTS
	.align		4
.L_33:
        /*0018*/ 	.byte	0x04, 0x4f
        /*001a*/ 	.short	(.L_35 - .L_34)


	//   ....[0]....
.L_34:
        /*001c*/ 	.word	0x00000006


	//----- nvinfo : EIATTR_RESERVED_SMEM_USED
	.align		4
.L_35:
        /*0020*/ 	.byte	0x01, 0x41
	.zero		2


	//----- nvinfo : EIATTR_SPARSE_MMA_MASK
	.align		4
        /*0024*/ 	.byte	0x03, 0x50
        /*0026*/ 	.short	0x0000


	//----- nvinfo : EIATTR_TCGEN05_1CTA_USED
	.align		4
        /*0028*/ 	.byte	0x01, 0x51
	.zero		2


	//----- nvinfo : EIATTR_MAXREG_COUNT
	.align		4
        /*002c*/ 	.byte	0x03, 0x1b
        /*002e*/ 	.short	0x00ff


	//----- nvinfo : EIATTR_NUM_BARRIERS
	.align		4
        /*0030*/ 	.byte	0x02, 0x4c
        /*0032*/ 	.byte	0x07
	.zero		1


	//----- nvinfo : EIATTR_EXTERNS
	.align		4
        /*0034*/ 	.byte	0x04, 0x0f
        /*0036*/ 	.short	(.L_37 - .L_36)


	//   ....[0]....
	.align		4
.L_36:
        /*0038*/ 	.word	index@(__assertfail)


	//----- nvinfo : EIATTR_ANNOTATIONS
	.align		4
.L_37:
        /*003c*/ 	.byte	0x04, 0x55
        /*003e*/ 	.short	(.L_39 - .L_38)


	//   ....[0]....
.L_38:
        /*0040*/ 	.word	0x00000001
        /*0044*/ 	.byte	0xc0, 0x00, 0x00, 0x00, 0x01, 0x00, 0x00, 0x00, 0x50, 0x01, 0x00, 0x00, 0x01, 0x00, 0x00, 0x00
        /* <DEDUP_REMOVED lines=279> */
        /*11c4*/ 	.byte	0x30, 0xe0, 0x00, 0x00, 0x01, 0x00, 0x00, 0x00, 0xe0, 0xe0, 0x00, 0x00


	//----- nvinfo : EIATTR_MERCURY_ISA_VERSION
	.align		4
.L_39:
        /*11d0*/ 	.byte	0x03, 0x5f
        /*11d2*/ 	.short	0x0101


	//----- nvinfo : EIATTR_INT_WARP_WIDE_INSTR_OFFSETS
	.align		4
        /*11d4*/ 	.byte	0x04, 0x31
        /*11d6*/ 	.short	(.L_41 - .L_40)


	//   ....[0]....
.L_40:
        /*11d8*/ 	.word	0x00003800


	//   ....[1]....
        /*11dc*/ 	.word	0x00003820


	//   ....[2]....
        /*11e0*/ 	.word	0x00003850


	//   ....[3]....
        /*11e4*/ 	.word	0x000044a0


	//   ....[4]....
        /*11e8*/ 	.word	0x00004520


	//   ....[5]....
        /*11ec*/ 	.word	0x00004610


	//   ....[6]....
        /*11f0*/ 	.word	0x00004640


	//   ....[7]....
        /*11f4*/ 	.word	0x00004660


	//   ....[8]....
        /*11f8*/ 	.word	0x00004680


	//   ....[9]....
        /*11fc*/ 	.word	0x00004700


	//   ....[10]....
        /*1200*/ 	.word	0x00004740


	//   ....[11]....
        /*1204*/ 	.word	0x00004760


	//   ....[12]....
        /*1208*/ 	.word	0x000047c0


	//   ....[13]....
        /*120c*/ 	.word	0x00004800


	//   ....[14]....
        /*1210*/ 	.word	0x00004820


	//   ....[15]....
        /*1214*/ 	.word	0x00004880


	//   ....[16]....
        /*1218*/ 	.word	0x000048c0


	//   ....[17]....
        /*121c*/ 	.word	0x00004930


	//   ....[18]....
        /*1220*/ 	.word	0x00004980


	//----- nvinfo : EIATTR_COOP_GROUP_MASK_REGIDS
	.align		4
.L_41:
        /*1224*/ 	.byte	0x04, 0x29
        /*1226*/ 	.short	(.L_43 - .L_42)


	//   ....[0]....
.L_42:
        /*1228*/ 	.word	0xffffffff


	//   ....[1]....
        /*122c*/ 	.word	0xffffffff


	//   ....[2]....
        /*1230*/ 	.word	0xffffffff


	//   ....[3]....
        /*1234*/ 	.word	0xffffffff


	//   ....[4]....
        /*1238*/ 	.word	0xffffffff


	//   ....[5]....
        /*123c*/ 	.word	0xffffffff


	//   ....[6]....
        /*1240*/ 	.word	0xffffffff


	//   ....[7]....
        /*1244*/ 	.word	0xffffffff


	//   ....[8]....
        /*1248*/ 	.word	0xffffffff


	//   ....[9]....
        /*124c*/ 	.word	0xffffffff


	//   ....[10]....
        /*1250*/ 	.word	0xffffffff


	//   ....[11]....
        /*1254*/ 	.word	0xffffffff


	//   ....[12]....
        /*1258*/ 	.word	0xffffffff


	//----- nvinfo : EIATTR_COOP_GROUP_INSTR_OFFSETS
	.align		4
.L_43:
        /*125c*/ 	.byte	0x04, 0x28
        /*125e*/ 	.short	(.L_45 - .L_44)


	//   ....[0]....
.L_44:
        /*1260*/ 	.word	0x00000090


	//   ....[1]....
        /*1264*/ 	.word	0x00000530


	//   ....[2]....
        /*1268*/ 	.word	0x00000660


	//   ....[3]....
        /*126c*/ 	.word	0x000007c0


	//   ....[4]....
        /*1270*/ 	.word	0x000008c0


	//   ....[5]....
        /*1274*/ 	.word	0x00000a30


	//   ....[6]....
        /*1278*/ 	.word	0x00000ba0


	//   ....[7]....
        /*127c*/ 	.word	0x00001de0


	//   ....[8]....
        /*1280*/ 	.word	0x00002b90


	//   ....[9]....
        /*1284*/ 	.word	0x00002da0


	//   ....[10]....
        /*1288*/ 	.word	0x00002dd0


	//   ....[11]....
        /*128c*/ 	.word	0x000036e0


	//   ....[12]....
        /*1290*/ 	.word	0x00003910


	//----- nvinfo : EIATTR_VRC_CTA_INIT_COUNT
	.align		4
.L_45:
        /*1294*/ 	.byte	0x02, 0x4a
        /*1296*/ 	.byte	0x80
	.zero		1


	//----- nvinfo : EIATTR_SYSCALL_OFFSETS
	.align		4
        /*1298*/ 	.byte	0x04, 0x46
        /*129a*/ 	.short	(.L_47 - .L_46)


	//   ....[0]....
.L_46:
        /*129c*/ 	.word	0x000055d0


	//   ....[1]....
        /*12a0*/ 	.word	0x000056c0


	//   ....[2]....
        /*12a4*/ 	.word	0x00007110


	//   ....[3]....
        /*12a8*/ 	.word	0x00007280


	//   ....[4]....
        /*12ac*/ 	.word	0x000073f0


	//   ....[5]....
        /*12b0*/ 	.word	0x00007560


	//   ....[6]....
        /*12b4*/ 	.word	0x000076d0


	//   ....[7]....
        /*12b8*/ 	.word	0x00007840


	//   ....[8]....
        /*12bc*/ 	.word	0x000079b0


	//   ....[9]....
        /*12c0*/ 	.word	0x00007b20


	//   ....[10]....
        /*12c4*/ 	.word	0x00007cc0


	//   ....[11]....
        /*12c8*/ 	.word	0x00007e60


	//   ....[12]....
        /*12cc*/ 	.word	0x00008000


	//   ....[13]....
        /*12d0*/ 	.word	0x000081a0


	//   ....[14]....
        /*12d4*/ 	.word	0x00008340


	//   ....[15]....
        /*12d8*/ 	.word	0x000084e0


	//   ....[16]....
        /*12dc*/ 	.word	0x00008680


	//----- nvinfo : EIATTR_MBARRIER_INSTR_OFFSETS
	.align		4
.L_47:
        /*12e0*/ 	.byte	0x04, 0x39
        /*12e2*/ 	.short	(.L_49 - .L_48)


	//   ....[0]....
.L_48:
        /*12e4*/ 	.word	0x00000610
        /*12e8*/ 	.word	0x000000ff
        /*12ec*/ 	.word	0x00000000
        /*12f0*/ 	.short	0x0100
        /*12f2*/ 	.byte	0x05
	.zero		1


	//   ....[1]....
        /*12f4*/ 	.word	0x00000620
        /*12f8*/ 	.word	0x000000ff
        /*12fc*/ 	.word	0x00000010
        /*1300*/ 	.short	0x0100
        /*1302*/ 	.byte	0x05
	.zero		1


	//   ....[2]....
        /*1304*/ 	.word	0x00000630
        /*1308*/ 	.word	0x000000ff
        /*130c*/ 	.word	0x00000008
        /*1310*/ 	.short	0x0100
        /*1312*/ 	.byte	0x05
	.zero		1


	//   ....[3]....
        /*1314*/ 	.word	0x00000640
        /*1318*/ 	.word	0x000000ff
        /*131c*/ 	.word	0x00000018
        /*1320*/ 	.short	0x0100
        /*1322*/ 	.byte	0x05
	.zero		1


	//   ....[4]....
        /*1324*/ 	.word	0x00000770
        /*1328*/ 	.word	0x000000ff
        /*132c*/ 	.word	0x00000020
        /*1330*/ 	.short	0x0100
        /*1332*/ 	.byte	0x06
	.zero		1


	//   ....[5]....
        /*1334*/ 	.word	0x00000780
        /*1338*/ 	.word	0x000000ff
        /*133c*/ 	.word	0x00000030
        /*1340*/ 	.short	0x0100
        /*1342*/ 	.byte	0x06
	.zero		1


	//   ....[6]....
        /*1344*/ 	.word	0x00000790
        /*1348*/ 	.word	0x000000ff
        /*134c*/ 	.word	0x00000028
        /*1350*/ 	.short	0x0100
        /*1352*/ 	.byte	0x06
	.zero		1


	//   ....[7]....
        /*1354*/ 	.word	0x000007a0
        /*1358*/ 	.word	0x000000ff
        /*135c*/ 	.word	0x00000038
        /*1360*/ 	.short	0x0100
        /*1362*/ 	.byte	0x06
	.zero		1


	//   ....[8]....
        /*1364*/ 	.word	0x00000890
        /*1368*/ 	.word	0x000000ff
        /*136c*/ 	.word	0x00000040
        /*1370*/ 	.short	0x0100
        /*1372*/ 	.byte	0x05
	.zero		1


	//   ....[9]....
        /*1374*/ 	.word	0x000008a0
        /*1378*/ 	.word	0x000000ff
        /*137c*/ 	.word	0x00000048
        /*1380*/ 	.short	0x0100
        /*1382*/ 	.byte	0x05
	.zero		1


	//   ....[10]....
        /*1384*/ 	.word	0x000009e0
        /*1388*/ 	.word	0x000000ff
        /*138c*/ 	.word	0x00000050
        /*1390*/ 	.short	0x0100
        /*1392*/ 	.byte	0x05
	.zero		1


	//   ....[11]....
        /*1394*/ 	.word	0x000009f0
        /*1398*/ 	.word	0x000000ff
        /*139c*/ 	.word	0x00000060
        /*13a0*/ 	.short	0x0100
        /*13a2*/ 	.byte	0x05
	.zero		1


	//   ....[12]....
        /*13a4*/ 	.word	0x00000a00
        /*13a8*/ 	.word	0x000000ff
        /*13ac*/ 	.word	0x00000058
        /*13b0*/ 	.short	0x0100
        /*13b2*/ 	.byte	0x05
	.zero		1


	//   ....[13]....
        /*13b4*/ 	.word	0x00000a10
        /*13b8*/ 	.word	0x000000ff
        /*13bc*/ 	.word	0x00000068
        /*13c0*/ 	.short	0x0100
        /*13c2*/ 	.byte	0x05
	.zero		1


	//   ....[14]....
        /*13c4*/ 	.word	0x00000b40
        /*13c8*/ 	.word	0x000000ff
        /*13cc*/ 	.word	0x00000070
        /*13d0*/ 	.short	0x0100
        /*13d2*/ 	.byte	0x06
	.zero		1


	//   ....[15]....
        /*13d4*/ 	.word	0x00000b50
        /*13d8*/ 	.word	0x000000ff
        /*13dc*/ 	.word	0x00000080
        /*13e0*/ 	.short	0x0100
        /*13e2*/ 	.byte	0x06
	.zero		1


	//   ....[16]....
        /*13e4*/ 	.word	0x00000b60
        /*13e8*/ 	.word	0x000000ff
        /*13ec*/ 	.word	0x00000078
        /*13f0*/ 	.short	0x0100
        /*13f2*/ 	.byte	0x06
	.zero		1


	//   ....[17]....
        /*13f4*/ 	.word	0x00000b70
        /*13f8*/ 	.word	0x000000ff
        /*13fc*/ 	.word	0x00000088
        /*1400*/ 	.short	0x0100
        /*1402*/ 	.byte	0x06
	.zero		1


	//   ....[18]....
        /*1404*/ 	.word	0x00000ca0
        /*1408*/ 	.word	0x000000ff
        /*140c*/ 	.word	0x00000090
        /*1410*/ 	.short	0x0100
        /*1412*/ 	.byte	0x05
	.zero		1


	//   ....[19]....
        /*1414*/ 	.word	0x00000cb0
        /*1418*/ 	.word	0x000000ff
        /*141c*/ 	.word	0x000000a0
        /*1420*/ 	.short	0x0100
        /*1422*/ 	.byte	0x05
	.zero		1


	//   ....[20]....
        /*1424*/ 	.word	0x00000cc0
        /*1428*/ 	.word	0x000000ff
        /*142c*/ 	.word	0x00000098
        /*1430*/ 	.short	0x0100
        /*1432*/ 	.byte	0x05
	.zero		1


	//   ....[21]....
        /*1434*/ 	.word	0x00000cd0
        /*1438*/ 	.word	0x000000ff
        /*143c*/ 	.word	0x000000a8
        /*1440*/ 	.short	0x0100
        /*1442*/ 	.byte	0x05
	.zero		1


	//   ....[22]....
        /*1444*/ 	.word	0x000016e0
        /*1448*/ 	.word	0x00000005
        /*144c*/ 	.word	0x000000a0
        /*1450*/ 	.short	0x010a
        /*1452*/ 	.byte	0xff
	.zero		1


	//   ....[23]....
        /*1454*/ 	.word	0x00001710
        /*1458*/ 	.word	0x00000005
        /*145c*/ 	.word	0x00000090
        /*1460*/ 	.short	0x0101
        /*1462*/ 	.byte	0xff
	.zero		1


	//   ....[24]....
        /*1464*/ 	.word	0x000017f0
        /*1468*/ 	.word	0x000000ff
        /*146c*/ 	.word	0x00000010
        /*1470*/ 	.short	0x010a
        /*1472*/ 	.byte	0x05
	.zero		1


	//   ....[25]....
        /*1474*/ 	.word	0x00001880
        /*1478*/ 	.word	0x000000ff
        /*147c*/ 	.word	0x00000010
        /*1480*/ 	.short	0x010a
        /*1482*/ 	.byte	0x21
	.zero		1


	//   ....[26]....
        /*1484*/ 	.word	0x000019d0
        /*1488*/ 	.word	0x000000ff
        /*148c*/ 	.word	0x00000010
        /*1490*/ 	.short	0x010a
        /*1492*/ 	.byte	0x08
	.zero		1


	//   ....[27]....
        /*1494*/ 	.word	0x00001ae0
        /*1498*/ 	.word	0x000000ff
        /*149c*/ 	.word	0x00000048
        /*14a0*/ 	.short	0x0101
        /*14a2*/ 	.byte	0x04
	.zero		1


	//   ....[28]....
        /*14a4*/ 	.word	0x00001b00
        /*14a8*/ 	.word	0x000000ff
        /*14ac*/ 	.word	0x00000010
        /*14b0*/ 	.short	0x010a
        /*14b2*/ 	.byte	0x05
	.zero		1


	//   ....[29]....
        /*14b4*/ 	.word	0x00001b80
        /*14b8*/ 	.word	0x000000ff
        /*14bc*/ 	.word	0x00000010
        /*14c0*/ 	.short	0x010a
        /*14c2*/ 	.byte	0x11
	.zero		1


	//   ....[30]....
        /*14c4*/ 	.word	0x00001cd0
        /*14c8*/ 	.word	0x000000ff
        /*14cc*/ 	.word	0x00000010
        /*14d0*/ 	.short	0x010a
        /*14d2*/ 	.byte	0x08
	.zero		1


	//   ....[31]....
        /*14d4*/ 	.word	0x00001e10
        /*14d8*/ 	.word	0x0000000c
        /*14dc*/ 	.word	0x00000050
        /*14e0*/ 	.short	0x010a
        /*14e2*/ 	.byte	0xff
	.zero		1


	//   ....[32]....
        /*14e4*/ 	.word	0x00001f60
        /*14e8*/ 	.word	0x00000004
        /*14ec*/ 	.word	0x00000000
        /*14f0*/ 	.short	0x0101
        /*14f2*/ 	.byte	0xff
	.zero		1


	//   ....[33]....
        /*14f4*/ 	.word	0x00002520
        /*14f8*/ 	.word	0x000000ff
        /*14fc*/ 	.word	0x00000000
        /*1500*/ 	.short	0x010a
        /*1502*/ 	.byte	0x04
	.zero		1


	//   ....[34]....
        /*1504*/ 	.word	0x000025c0
        /*1508*/ 	.word	0x00000000
        /*150c*/ 	.word	0x00000000
        /*1510*/ 	.short	0x010a
        /*1512*/ 	.byte	0xff
	.zero		1


	//   ....[35]....
        /*1514*/ 	.word	0x000026e0
        /*1518*/ 	.word	0x00000002
        /*151c*/ 	.word	0x00000090
        /*1520*/ 	.short	0x010a
        /*1522*/ 	.byte	0xff
	.zero		1


	//   ....[36]....
        /*1524*/ 	.word	0x00002740
        /*1528*/ 	.word	0x00000004
        /*152c*/ 	.word	0x00000000
        /*1530*/ 	.short	0x0101
        /*1532*/ 	.byte	0xff
	.zero		1


	//   ....[37]....
        /*1534*/ 	.word	0x00002760
        /*1538*/ 	.word	0x000000ff
        /*153c*/ 	.word	0x00000060
        /*1540*/ 	.short	0x010a
        /*1542*/ 	.byte	0x05
	.zero		1


	//   ....[38]....
        /*1544*/ 	.word	0x00002880
        /*1548*/ 	.word	0x00000002
        /*154c*/ 	.word	0x00000050
        /*1550*/ 	.short	0x010a
        /*1552*/ 	.byte	0xff
	.zero		1


	//   ....[39]....
        /*1554*/ 	.word	0x00002990
        /*1558*/ 	.word	0x00000002
        /*155c*/ 	.word	0x00000000
        /*1560*/ 	.short	0x0101
        /*1562*/ 	.byte	0xff
	.zero		1


	//   ....[40]....
        /*1564*/ 	.word	0x00002a20
        /*1568*/ 	.word	0x000000ff
        /*156c*/ 	.word	0x00000060
        /*1570*/ 	.short	0x0106
        /*1572*/ 	.byte	0x05
	.zero		1


	//   ....[41]....
        /*1574*/ 	.word	0x00002a40
        /*1578*/ 	.word	0x000000ff
        /*157c*/ 	.word	0x00000060
        /*1580*/ 	.short	0x010a
        /*1582*/ 	.byte	0x05
	.zero		1


	//   ....[42]....
        /*1584*/ 	.word	0x00002ad0
        /*1588*/ 	.word	0x000000ff
        /*158c*/ 	.word	0x00000060
        /*1590*/ 	.short	0x0106
        /*1592*/ 	.byte	0x04
	.zero		1


	//   ....[43]....
        /*1594*/ 	.word	0x00002b10
        /*1598*/ 	.word	0x00000000
        /*159c*/ 	.word	0x00000060
        /*15a0*/ 	.short	0x010a
        /*15a2*/ 	.byte	0xff
	.zero		1


	//   ....[44]....
        /*15a4*/ 	.word	0x00003050
        /*15a8*/ 	.word	0x00000000
        /*15ac*/ 	.word	0x00000050
        /*15b0*/ 	.short	0x010a
        /*15b2*/ 	.byte	0xff
	.zero		1


	//   ....[45]....
        /*15b4*/ 	.word	0x00003160
        /*15b8*/ 	.word	0x00000003
        /*15bc*/ 	.word	0x00000000
        /*15c0*/ 	.short	0x0101
        /*15c2*/ 	.byte	0xff
	.zero		1


	//   ....[46]....
        /*15c4*/ 	.word	0x00003170
        /*15c8*/ 	.word	0x000000ff
        /*15cc*/ 	.word	0x00000000
        /*15d0*/ 	.short	0x010a
        /*15d2*/ 	.byte	0x05
	.zero		1


	//   ....[47]....
        /*15d4*/ 	.word	0x00003180
        /*15d8*/ 	.word	0x000000ff
        /*15dc*/ 	.word	0x00000080
        /*15e0*/ 	.short	0x010a
        /*15e2*/ 	.byte	0x0e
	.zero		1


	//   ....[48]....
        /*15e4*/ 	.word	0x00003250
        /*15e8*/ 	.word	0x000000ff
        /*15ec*/ 	.word	0x00000000
        /*15f0*/ 	.short	0x010a
        /*15f2*/ 	.byte	0x07
	.zero		1


	//   ....[49]....
        /*15f4*/ 	.word	0x00003380
        /*15f8*/ 	.word	0x000000ff
        /*15fc*/ 	.word	0x00000000
        /*1600*/ 	.short	0x010a
        /*1602*/ 	.byte	0x06
	.zero		1


	//   ....[50]....
        /*1604*/ 	.word	0x00003630
        /*1608*/ 	.word	0x000000ff
        /*160c*/ 	.word	0x00000000
        /*1610*/ 	.short	0x010a
        /*1612*/ 	.byte	0x05
	.zero		1


	//   ....[51]....
        /*1614*/ 	.word	0x000036c0
        /*1618*/ 	.word	0x000000ff
        /*161c*/ 	.word	0x00000000
        /*1620*/ 	.short	0x010a
        /*1622*/ 	.byte	0x06
	.zero		1


	//   ....[52]....
        /*1624*/ 	.word	0x00003b90
        /*1628*/ 	.word	0x00000003
        /*162c*/ 	.word	0x00000050
        /*1630*/ 	.short	0x010a
        /*1632*/ 	.byte	0xff
	.zero		1


	//   ....[53]....
        /*1634*/ 	.word	0x00003d00
        /*1638*/ 	.word	0x00000000
        /*163c*/ 	.word	0x00000000
        /*1640*/ 	.short	0x0101
        /*1642*/ 	.byte	0xff
	.zero		1


	//   ....[54]....
        /*1644*/ 	.word	0x000041b0
        /*1648*/ 	.word	0x000000ff
        /*164c*/ 	.word	0x00000048
        /*1650*/ 	.short	0x010a
        /*1652*/ 	.byte	0x06
	.zero		1


	//   ....[55]....
        /*1654*/ 	.word	0x000043b0
        /*1658*/ 	.word	0x000000ff
        /*165c*/ 	.word	0x00000030
        /*1660*/ 	.short	0x010a
        /*1662*/ 	.byte	0x05
	.zero		1


	//   ....[56]....
        /*1664*/ 	.word	0x000049b0
        /*1668*/ 	.word	0x000000ff
        /*166c*/ 	.word	0x00000020
        /*1670*/ 	.short	0x010b
        /*1672*/ 	.byte	0x05
	.zero		1


	//   ....[57]....
        /*1674*/ 	.word	0x000049f0
        /*1678*/ 	.word	0x000000ff
        /*167c*/ 	.word	0x00000000
        /*1680*/ 	.short	0x0101
        /*1682*/ 	.byte	0x21
	.zero		1


	//   ....[58]....
        /*1684*/ 	.word	0x00004a40
        /*1688*/ 	.word	0x000000ff
        /*168c*/ 	.word	0x00000000
        /*1690*/ 	.short	0x010a
        /*1692*/ 	.byte	0x04
	.zero		1


	//   ....[59]....
        /*1694*/ 	.word	0x00004ae0
        /*1698*/ 	.word	0x00000000
        /*169c*/ 	.word	0x00000000
        /*16a0*/ 	.short	0x010a
        /*16a2*/ 	.byte	0xff
	.zero		1


	//   ....[60]....
        /*16a4*/ 	.word	0x00004d90
        /*16a8*/ 	.word	0x000000ff
        /*16ac*/ 	.word	0x00000050
        /*16b0*/ 	.short	0x010a
        /*16b2*/ 	.byte	0x04
	.zero		1


	//   ....[61]....
        /*16b4*/ 	.word	0x00004e60
        /*16b8*/ 	.word	0x000000ff
        /*16bc*/ 	.word	0x00000000
        /*16c0*/ 	.short	0x0101
        /*16c2*/ 	.byte	0x04
	.zero		1


	//   ....[62]....
        /*16c4*/ 	.word	0x00005bf0
        /*16c8*/ 	.word	0x00000004
        /*16cc*/ 	.word	0x00000020
        /*16d0*/ 	.short	0x010a
        /*16d2*/ 	.byte	0xff
	.zero		1


	//   ....[63]....
        /*16d4*/ 	.word	0x00005c50
        /*16d8*/ 	.word	0x00000000
        /*16dc*/ 	.word	0x00000070
        /*16e0*/ 	.short	0x010a
        /*16e2*/ 	.byte	0xff
	.zero		1


	//   ....[64]....
        /*16e4*/ 	.word	0x000063f0
        /*16e8*/ 	.word	0x00000004
        /*16ec*/ 	.word	0x00000020
        /*16f0*/ 	.short	0x010a
        /*16f2*/ 	.byte	0xff
	.zero		1


	//   ....[65]....
        /*16f4*/ 	.word	0x00006ff0
        /*16f8*/ 	.word	0x00000000
        /*16fc*/ 	.word	0x00000070
        /*1700*/ 	.short	0x010a
        /*1702*/ 	.byte	0xff
	.zero		1


	//   ....[66]....
        /*1704*/ 	.word	0x00009970
        /*1708*/ 	.word	0x000000ff
        /*170c*/ 	.word	0x00000000
        /*1710*/ 	.short	0x0101
        /*1712*/ 	.byte	0x07
	.zero		1


	//   ....[67]....
        /*1714*/ 	.word	0x0000ddc0
        /*1718*/ 	.word	0x00000000
        /*171c*/ 	.word	0x00000000
        /*1720*/ 	.short	0x0101
        /*1722*/ 	.byte	0xff
	.zero		1


	//   ....[68]....
        /*1724*/ 	.word	0x0000e1c0
        /*1728*/ 	.word	0x00000005
        /*172c*/ 	.word	0x000000a0
        /*1730*/ 	.short	0x010a
        /*1732*/ 	.byte	0xff
	.zero		1


	//   ....[69]....
        /*1734*/ 	.word	0x0000e220
        /*1738*/ 	.word	0x00000004
        /*173c*/ 	.word	0x00000010
        /*1740*/ 	.short	0x010a
        /*1742*/ 	.byte	0xff
	.zero		1


	//   ....[70]....
        /*1744*/ 	.word	0x0000e280
        /*1748*/ 	.word	0x00000004
        /*174c*/ 	.word	0x00000010
        /*1750*/ 	.short	0x010a
        /*1752*/ 	.byte	0xff
	.zero		1


	//   ....[71]....
        /*1754*/ 	.word	0x0000e2d0
        /*1758*/ 	.word	0x0000000c
        /*175c*/ 	.word	0x00000050
        /*1760*/ 	.short	0x010a
        /*1762*/ 	.byte	0xff
	.zero		1


	//   ....[72]....
        /*1764*/ 	.word	0x0000e330
        /*1768*/ 	.word	0x00000000
        /*176c*/ 	.word	0x00000000
        /*1770*/ 	.short	0x010a
        /*1772*/ 	.byte	0xff
	.zero		1


	//   ....[73]....
        /*1774*/ 	.word	0x0000e380
        /*1778*/ 	.word	0x00000002
        /*177c*/ 	.word	0x00000090
        /*1780*/ 	.short	0x010a
        /*1782*/ 	.byte	0xff
	.zero		1


	//   ....[74]....
        /*1784*/ 	.word	0x0000e3e0
        /*1788*/ 	.word	0x00000002
        /*178c*/ 	.word	0x00000060
        /*1790*/ 	.short	0x010a
        /*1792*/ 	.byte	0xff
	.zero		1


	//   ....[75]....
        /*1794*/ 	.word	0x0000e430
        /*1798*/ 	.word	0x00000002
        /*179c*/ 	.word	0x00000050
        /*17a0*/ 	.short	0x010a
        /*17a2*/ 	.byte	0xff
	.zero		1


	//   ....[76]....
        /*17a4*/ 	.word	0x0000e490
        /*17a8*/ 	.word	0x00000000
        /*17ac*/ 	.word	0x00000060
        /*17b0*/ 	.short	0x010a
        /*17b2*/ 	.byte	0xff
	.zero		1


	//   ....[77]....
        /*17b4*/ 	.word	0x0000e4e0
        /*17b8*/ 	.word	0x00000000
        /*17bc*/ 	.word	0x00000050
        /*17c0*/ 	.short	0x010a
        /*17c2*/ 	.byte	0xff
	.zero		1


	//   ....[78]....
        /*17c4*/ 	.word	0x0000e540
        /*17c8*/ 	.word	0x00000003
        /*17cc*/ 	.word	0x00000080
        /*17d0*/ 	.short	0x010a
        /*17d2*/ 	.byte	0xff
	.zero		1


	//   ....[79]....
        /*17d4*/ 	.word	0x0000e5a0
        /*17d8*/ 	.word	0x00000000
        /*17dc*/ 	.word	0x00000000
        /*17e0*/ 	.short	0x010a
        /*17e2*/ 	.byte	0xff
	.zero		1


	//   ....[80]....
        /*17e4*/ 	.word	0x0000e600
        /*17e8*/ 	.word	0x00000000
        /*17ec*/ 	.word	0x00000000
        /*17f0*/ 	.short	0x010a
        /*17f2*/ 	.byte	0xff
	.zero		1


	//   ....[81]....
        /*17f4*/ 	.word	0x0000e660
        /*17f8*/ 	.word	0x00000000
        /*17fc*/ 	.word	0x00000000
        /*1800*/ 	.short	0x010a
        /*1802*/ 	.byte	0xff
	.zero		1


	//   ....[82]....
        /*1804*/ 	.word	0x0000e6b0
        /*1808*/ 	.word	0x00000003
        /*180c*/ 	.word	0x00000050
        /*1810*/ 	.short	0x010a
        /*1812*/ 	.byte	0xff
	.zero		1


	//   ....[83]....
        /*1814*/ 	.word	0x0000e710
        /*1818*/ 	.word	0x00000000
        /*181c*/ 	.word	0x00000048
        /*1820*/ 	.short	0x010a
        /*1822*/ 	.byte	0xff
	.zero		1


	//   ....[84]....
        /*1824*/ 	.word	0x0000e770
        /*1828*/ 	.word	0x00000003
        /*182c*/ 	.word	0x00000030
        /*1830*/ 	.short	0x010a
        /*1832*/ 	.byte	0xff
	.zero		1


	//   ....[85]....
        /*1834*/ 	.word	0x0000e7d0
        /*1838*/ 	.word	0x00000000
        /*183c*/ 	.word	0x00000000
        /*1840*/ 	.short	0x010a
        /*1842*/ 	.byte	0xff
	.zero		1


	//   ....[86]....
        /*1844*/ 	.word	0x0000e830
        /*1848*/ 	.word	0x00000000
        /*184c*/ 	.word	0x00000050
        /*1850*/ 	.short	0x010a
        /*1852*/ 	.byte	0xff
	.zero		1


	//   ....[87]....
        /*1854*/ 	.word	0x0000e880
        /*1858*/ 	.word	0x00000004
        /*185c*/ 	.word	0x00000020
        /*1860*/ 	.short	0x010a
        /*1862*/ 	.byte	0xff
	.zero		1


	//   ....[88]....
        /*1864*/ 	.word	0x0000e8d0
        /*1868*/ 	.word	0x00000000
        /*186c*/ 	.word	0x00000070
        /*1870*/ 	.short	0x010a
        /*1872*/ 	.byte	0xff
	.zero		1


	//----- nvinfo : EIATTR_NUM_MBARRIERS
	.align		4
.L_49:
        /*1874*/ 	.byte	0x03, 0x38
        /*1876*/ 	.short	0x0016


	//----- nvinfo : EIATTR_EXIT_INSTR_OFFSETS
	.align		4
        /*1878*/ 	.byte	0x04, 0x1c
        /*187a*/ 	.short	(.L_51 - .L_50)


	//   ....[0]....
.L_50:
        /*187c*/ 	.word	0x000025f0


	//   ....[1]....
        /*1880*/ 	.word	0x00002ae0


	//   ....[2]....
        /*1884*/ 	.word	0x00002b40


	//   ....[3]....
        /*1888*/ 	.word	0x00003920


	//   ....[4]....
        /*188c*/ 	.word	0x00004b10


	//   ....[5]....
        /*1890*/ 	.word	0x00004b50


	//   ....[6]....
        /*1894*/ 	.word	0x0000e0c0


	//   ....[7]....
        /*1898*/ 	.word	0x0000e150


	//   ....[8]....
        /*189c*/ 	.word	0x0000e180


	//   ....[9]....
        /*18a0*/ 	.word	0x0000e1b0


	//----- nvinfo : EIATTR_MAX_THREADS
	.align		4
.L_51:
        /*18a4*/ 	.byte	0x04, 0x05
        /*18a6*/ 	.short	(.L_53 - .L_52)
.L_52:
        /*18a8*/ 	.word	0x00000100
        /*18ac*/ 	.word	0x00000001
        /*18b0*/ 	.word	0x00000001


	//----- nvinfo : EIATTR_CRS_STACK_SIZE
	.align		4
.L_53:
        /*18b4*/ 	.byte	0x04, 0x1e
        /*18b6*/ 	.short	(.L_55 - .L_54)
.L_54:
        /*18b8*/ 	.word	0x00000000


	//----- nvinfo : EIATTR_CBANK_PARAM_SIZE
	.align		4
.L_55:
        /*18bc*/ 	.byte	0x03, 0x19
        /*18be*/ 	.short	0x0800


	//----- nvinfo : EIATTR_PARAM_CBANK
	.align		4
        /*18c0*/ 	.byte	0x04, 0x0a
        /*18c2*/ 	.short	(.L_57 - .L_56)
	.align		4
.L_56:
        /*18c4*/ 	.word	index@(.nv.constant0._ZN7cutlass13device_kernelINS_4gemm6kernel13GemmUniversalIN4cute5tupleIJiiiiEEENS1_10collective13CollectiveMmaINS1_35MainloopSm100TmaUmmaWarpSpecializedILi2ELi2ELi2ENS5_IJNS4_1CILi1EEESB_SB_EEEEENS5_IJNSA_ILi128EEENSA_ILi240EEENSA_ILi64EEEEEENS_6half_tENS5_IJlSB_lEEESI_SJ_NS4_8TiledMMAINS4_8MMA_AtomIJNS4_20SM100_MMA_F16BF16_SSISI_SI_fLi128ELi240ELNS4_4UMMA5MajorE0ELSO_0ELNSN_7ScaleInE0ELSP_0EEEEEENS4_6LayoutISC_NS5_IJNSA_ILi0EEEST_ST_EEEEENS5_IJNS4_10UnderscoreESW_SW_EEEEENS4_13SM90_TMA_LOADENS4_14ComposedLayoutINS4_7SwizzleILi3ELi4ELi3EEENS4_18smem_ptr_flag_bitsILi16EEENSS_INS5_IJNSA_ILi8EEESG_EEENS5_IJSG_SB_EEEEEEEvNS4_8identityESZ_S19_vS1A_EENS_8epilogue10collective18CollectiveEpilogueINS1C_23Sm100TmaWarpSpecializedILi2ELi1ELi240ELb1ELb0EEEJSH_NS5_IJNSS_ISE_SB_EENSS_ISF_SB_EEEEESI_SJ_SI_SJ_NS1C_6fusion15FusionCallbacksIS1G_NS1K_17LinearCombinationISI_fSI_fLNS_15FloatRoundStyleE2EEESH_S1J_JEEENS4_5SM1004TMEM4LOAD26SM100_TMEM_LOAD_32dp32b16xESZ_NS10_INS11_ILi1ELi4ELi3EEES14_NSS_INS5_IJS15_NSA_ILi16EEEEEENS5_IJS1V_SB_EEEEEEENS4_39AutoVectorizingCopyWithAssumedAlignmentILi128EEENS4_14SM90_TMA_STOREES1Z_S21_S21_EEEvvEEEEvNT_6ParamsE)
        /*18c8*/ 	.short	0x0380
        /*18ca*/ 	.short	0x0800


	//----- nvinfo : EIATTR_SW_WAR
	.align		4
.L_57:
        /*18cc*/ 	.byte	0x04, 0x36
        /*18ce*/ 	.short	(.L_59 - .L_58)
.L_58:
        /*18d0*/ 	.word	0x00000008
.L_59:


//--------------------- .nv.callgraph             --------------------------
	.section	.nv.callgraph,"",@"SHT_CUDA_CALLGRAPH"
	.align	4
	.sectionentsize	8
	.align		4
        /*0000*/ 	.word	0x00000000
	.align		4
        /*0004*/ 	.word	0xffffffff
	.align		4
        /*0008*/ 	.word	index@(_ZN7cutlass13device_kernelINS_4gemm6kernel13GemmUniversalIN4cute5tupleIJiiiiEEENS1_10collective13CollectiveMmaINS1_35MainloopSm100TmaUmmaWarpSpecializedILi2ELi2ELi2ENS5_IJNS4_1CILi1EEESB_SB_EEEEENS5_IJNSA_ILi128EEENSA_ILi240EEENSA_ILi64EEEEEENS_6half_tENS5_IJlSB_lEEESI_SJ_NS4_8TiledMMAINS4_8MMA_AtomIJNS4_20SM100_MMA_F16BF16_SSISI_SI_fLi128ELi240ELNS4_4UMMA5MajorE0ELSO_0ELNSN_7ScaleInE0ELSP_0EEEEEENS4_6LayoutISC_NS5_IJNSA_ILi0EEEST_ST_EEEEENS5_IJNS4_10UnderscoreESW_SW_EEEEENS4_13SM90_TMA_LOADENS4_14ComposedLayoutINS4_7SwizzleILi3ELi4ELi3EEENS4_18smem_ptr_flag_bitsILi16EEENSS_INS5_IJNSA_ILi8EEESG_EEENS5_IJSG_SB_EEEEEEEvNS4_8identityESZ_S19_vS1A_EENS_8epilogue10collective18CollectiveEpilogueINS1C_23Sm100TmaWarpSpecializedILi2ELi1ELi240ELb1ELb0EEEJSH_NS5_IJNSS_ISE_SB_EENSS_ISF_SB_EEEEESI_SJ_SI_SJ_NS1C_6fusion15FusionCallbacksIS1G_NS1K_17LinearCombinationISI_fSI_fLNS_15FloatRoundStyleE2EEESH_S1J_JEEENS4_5SM1004TMEM4LOAD26SM100_TMEM_LOAD_32dp32b16xESZ_NS10_INS11_ILi1ELi4ELi3EEES14_NSS_INS5_IJS15_NSA_ILi16EEEEEENS5_IJS1V_SB_EEEEEEENS4_39AutoVectorizingCopyWithAssumedAlignmentILi128EEENS4_14SM90_TMA_STOREES1Z_S21_S21_EEEvvEEEEvNT_6ParamsE)
	.align		4
        /*000c*/ 	.word	index@(__assertfail)
	.align		4
        /*0010*/ 	.word	0x00000000
	.align		4
        /*0014*/ 	.word	0xfffffffe
	.align		4
        /*0018*/ 	.word	0x00000000
	.align		4
        /*001c*/ 	.word	0xfffffffd
	.align		4
        /*0020*/ 	.word	0x00000000
	.align		4
        /*0024*/ 	.word	0xfffffffc


//--------------------- .nv.constant4             --------------------------
	.section	.nv.constant4,"a",@progbits
	.align	8
	.align		8
.nv.constant4:
        /*0000*/ 	.dword	__assertfail
	.align		8
        /*0008*/ 	.dword	__unnamed_1
	.align		8
        /*0010*/ 	.dword	__unnamed_2
	.align		8
        /*0018*/ 	.dword	_ZN39_INTERNAL_0dc45c6d_4_k_cu_25170560_74454cuda3std3__45__cpo5beginE
	.align		8
        /*0020*/ 	.dword	_ZN39_INTERNAL_0dc45c6d_4_k_cu_25170560_74454cuda3std3__45__cpo3endE
	.align		8
        /*0028*/ 	.dword	_ZN39_INTERNAL_0dc45c6d_4_k_cu_25170560_74454cuda3std3__45__cpo6cbeginE
	.align		8
        /*0030*/ 	.dword	_ZN39_INTERNAL_0dc45c6d_4_k_cu_25170560_74454cuda3std3__45__cpo4cendE
	.align		8
        /*0038*/ 	.dword	_ZN39_INTERNAL_0dc45c6d_4_k_cu_25170560_74454cuda3std3__441_GLOBAL__N__0dc45c6d_4_k_cu_25170560_74456ignoreE
	.align		8
        /*0040*/ 	.dword	_ZN39_INTERNAL_0dc45c6d_4_k_cu_25170560_74454cuda3std3__419piecewise_constructE
	.align		8
        /*0048*/ 	.dword	_ZN39_INTERNAL_0dc45c6d_4_k_cu_25170560_74454cuda3std3__48in_placeE
	.align		8
        /*0050*/ 	.dword	_ZN39_INTERNAL_0dc45c6d_4_k_cu_25170560_74454cuda3std6ranges3__45__cpo4swapE
	.align		8
        /*0058*/ 	.dword	_ZN39_INTERNAL_0dc45c6d_4_k_cu_25170560_74454cuda3std6ranges3__45__cpo9iter_moveE
	.align		8
        /*0060*/ 	.dword	_ZN39_INTERNAL_0dc45c6d_4_k_cu_25170560_74454cute7productE
	.align		8
        /*0068*/ 	.dword	_ZN39_INTERNAL_0dc45c6d_4_k_cu_25170560_74454cute1_E
	.align		8
        /*0070*/ 	.dword	$str$25
	.align		8
        /*0078*/ 	.dword	$str$26
	.align		8
        /*0080*/ 	.dword	$str$27
	.align		8
        /*0088*/ 	.dword	$str$28


//--------------------- .text._ZN7cutlass13device_kernelINS_4gemm6kernel13GemmUniversalIN4cute5tupleIJiiiiEEENS1_10collective13CollectiveMmaINS1_35MainloopSm100TmaUmmaWarpSpecializedILi2ELi2ELi2ENS5_IJNS4_1CILi1EEESB_SB_EEEEENS5_IJNSA_ILi128EEENSA_ILi240EEENSA_ILi64EEEEEENS_6half_tENS5_IJlSB_lEEESI_SJ_NS4_8TiledMMAINS4_8MMA_AtomIJNS4_20SM100_MMA_F16BF16_SSISI_SI_fLi128ELi240ELNS4_4UMMA5MajorE0ELSO_0ELNSN_7ScaleInE0ELSP_0EEEEEENS4_6LayoutISC_NS5_IJNSA_ILi0EEEST_ST_EEEEENS5_IJNS4_10UnderscoreESW_SW_EEEEENS4_13SM90_TMA_LOADENS4_14ComposedLayoutINS4_7SwizzleILi3ELi4ELi3EEENS4_18smem_ptr_flag_bitsILi16EEENSS_INS5_IJNSA_ILi8EEESG_EEENS5_IJSG_SB_EEEEEEEvNS4_8identityESZ_S19_vS1A_EENS_8epilogue10collective18CollectiveEpilogueINS1C_23Sm100TmaWarpSpecializedILi2ELi1ELi240ELb1ELb0EEEJSH_NS5_IJNSS_ISE_SB_EENSS_ISF_SB_EEEEESI_SJ_SI_SJ_NS1C_6fusion15FusionCallbacksIS1G_NS1K_17LinearCombinationISI_fSI_fLNS_15FloatRoundStyleE2EEESH_S1J_JEEENS4_5SM1004TMEM4LOAD26SM100_TMEM_LOAD_32dp32b16xESZ_NS10_INS11_ILi1ELi4ELi3EEES14_NSS_INS5_IJS15_NSA_ILi16EEEEEENS5_IJS1V_SB_EEEEEEENS4_39AutoVectorizingCopyWithAssumedAlignmentILi128EEENS4_14SM90_TMA_STOREES1Z_S21_S21_EEEvvEEEEvNT_6ParamsE --------------------------
	.section	.text._ZN7cutlass13device_kernelINS_4gemm6kernel13GemmUniversalIN4cute5tupleIJiiiiEEENS1_10collective13CollectiveMmaINS1_35MainloopSm100TmaUmmaWarpSpecializedILi2ELi2ELi2ENS5_IJNS4_1CILi1EEESB_SB_EEEEENS5_IJNSA_ILi128EEENSA_ILi240EEENSA_ILi64EEEEEENS_6half_tENS5_IJlSB_lEEESI_SJ_NS4_8TiledMMAINS4_8MMA_AtomIJNS4_20SM100_MMA_F16BF16_SSISI_SI_fLi128ELi240ELNS4_4UMMA5MajorE0ELSO_0ELNSN_7ScaleInE0ELSP_0EEEEEENS4_6LayoutISC_NS5_IJNSA_ILi0EEEST_ST_EEEEENS5_IJNS4_10UnderscoreESW_SW_EEEEENS4_13SM90_TMA_LOADENS4_14ComposedLayoutINS4_7SwizzleILi3ELi4ELi3EEENS4_18smem_ptr_flag_bitsILi16EEENSS_INS5_IJNSA_ILi8EEESG_EEENS5_IJSG_SB_EEEEEEEvNS4_8identityESZ_S19_vS1A_EENS_8epilogue10collective18CollectiveEpilogueINS1C_23Sm100TmaWarpSpecializedILi2ELi1ELi240ELb1ELb0EEEJSH_NS5_IJNSS_ISE_SB_EENSS_ISF_SB_EEEEESI_SJ_SI_SJ_NS1C_6fusion15FusionCallbacksIS1G_NS1K_17LinearCombinationISI_fSI_fLNS_15FloatRoundStyleE2EEESH_S1J_JEEENS4_5SM1004TMEM4LOAD26SM100_TMEM_LOAD_32dp32b16xESZ_NS10_INS11_ILi1ELi4ELi3EEES14_NSS_INS5_IJS15_NSA_ILi16EEEEEENS5_IJS1V_SB_EEEEEEENS4_39AutoVectorizingCopyWithAssumedAlignmentILi128EEENS4_14SM90_TMA_STOREES1Z_S21_S21_EEEvvEEEEvNT_6ParamsE,"ax",@progbits
	.align	128
.text._ZN7cutlass13device_kernelINS_4gemm6kernel13GemmUniversalIN4cute5tupleIJiiiiEEENS1_10collective13CollectiveMmaINS1_35MainloopSm100TmaUmmaWarpSpecializedILi2ELi2ELi2ENS5_IJNS4_1CILi1EEESB_SB_EEEEENS5_IJNSA_ILi128EEENSA_ILi240EEENSA_ILi64EEEEEENS_6half_tENS5_IJlSB_lEEESI_SJ_NS4_8TiledMMAINS4_8MMA_AtomIJNS4_20SM100_MMA_F16BF16_SSISI_SI_fLi128ELi240ELNS4_4UMMA5MajorE0ELSO_0ELNSN_7ScaleInE0ELSP_0EEEEEENS4_6LayoutISC_NS5_IJNSA_ILi0EEEST_ST_EEEEENS5_IJNS4_10UnderscoreESW_SW_EEEEENS4_13SM90_TMA_LOADENS4_14ComposedLayoutINS4_7SwizzleILi3ELi4ELi3EEENS4_18smem_ptr_flag_bitsILi16EEENSS_INS5_IJNSA_ILi8EEESG_EEENS5_IJSG_SB_EEEEEEEvNS4_8identityESZ_S19_vS1A_EENS_8epilogue10collective18CollectiveEpilogueINS1C_23Sm100TmaWarpSpecializedILi2ELi1ELi240ELb1ELb0EEEJSH_NS5_IJNSS_ISE_SB_EENSS_ISF_SB_EEEEESI_SJ_SI_SJ_NS1C_6fusion15FusionCallbacksIS1G_NS1K_17LinearCombinationISI_fSI_fLNS_15FloatRoundStyleE2EEESH_S1J_JEEENS4_5SM1004TMEM4LOAD26SM100_TMEM_LOAD_32dp32b16xESZ_NS10_INS11_ILi1ELi4ELi3EEES14_NSS_INS5_IJS15_NSA_ILi16EEEEEENS5_IJS1V_SB_EEEEEEENS4_39AutoVectorizingCopyWithAssumedAlignmentILi128EEENS4_14SM90_TMA_STOREES1Z_S21_S21_EEEvvEEEEvNT_6ParamsE:
        .type           _ZN7cutlass13device_kernelINS_4gemm6kernel13GemmUniversalIN4cute5tupleIJiiiiEEENS1_10collective13CollectiveMmaINS1_35MainloopSm100TmaUmmaWarpSpecializedILi2ELi2ELi2ENS5_IJNS4_1CILi1EEESB_SB_EEEEENS5_IJNSA_ILi128EEENSA_ILi240EEENSA_ILi64EEEEEENS_6half_tENS5_IJlSB_lEEESI_SJ_NS4_8TiledMMAINS4_8MMA_AtomIJNS4_20SM100_MMA_F16BF16_SSISI_SI_fLi128ELi240ELNS4_4UMMA5MajorE0ELSO_0ELNSN_7ScaleInE0ELSP_0EEEEEENS4_6LayoutISC_NS5_IJNSA_ILi0EEEST_ST_EEEEENS5_IJNS4_10UnderscoreESW_SW_EEEEENS4_13SM90_TMA_LOADENS4_14ComposedLayoutINS4_7SwizzleILi3ELi4ELi3EEENS4_18smem_ptr_flag_bitsILi16EEENSS_INS5_IJNSA_ILi8EEESG_EEENS5_IJSG_SB_EEEEEEEvNS4_8identityESZ_S19_vS1A_EENS_8epilogue10collective18CollectiveEpilogueINS1C_23Sm100TmaWarpSpecializedILi2ELi1ELi240ELb1ELb0EEEJSH_NS5_IJNSS_ISE_SB_EENSS_ISF_SB_EEEEESI_SJ_SI_SJ_NS1C_6fusion15FusionCallbacksIS1G_NS1K_17LinearCombinationISI_fSI_fLNS_15FloatRoundStyleE2EEESH_S1J_JEEENS4_5SM1004TMEM4LOAD26SM100_TMEM_LOAD_32dp32b16xESZ_NS10_INS11_ILi1ELi4ELi3EEES14_NSS_INS5_IJS15_NSA_ILi16EEEEEENS5_IJS1V_SB_EEEEEEENS4_39AutoVectorizingCopyWithAssumedAlignmentILi128EEENS4_14SM90_TMA_STOREES1Z_S21_S21_EEEvvEEEEvNT_6ParamsE,@function
        .size           _ZN7cutlass13device_kernelINS_4gemm6kernel13GemmUniversalIN4cute5tupleIJiiiiEEENS1_10collective13CollectiveMmaINS1_35MainloopSm100TmaUmmaWarpSpecializedILi2ELi2ELi2ENS5_IJNS4_1CILi1EEESB_SB_EEEEENS5_IJNSA_ILi128EEENSA_ILi240EEENSA_ILi64EEEEEENS_6half_tENS5_IJlSB_lEEESI_SJ_NS4_8TiledMMAINS4_8MMA_AtomIJNS4_20SM100_MMA_F16BF16_SSISI_SI_fLi128ELi240ELNS4_4UMMA5MajorE0ELSO_0ELNSN_7ScaleInE0ELSP_0EEEEEENS4_6LayoutISC_NS5_IJNSA_ILi0EEEST_ST_EEEEENS5_IJNS4_10UnderscoreESW_SW_EEEEENS4_13SM90_TMA_LOADENS4_14ComposedLayoutINS4_7SwizzleILi3ELi4ELi3EEENS4_18smem_ptr_flag_bitsILi16EEENSS_INS5_IJNSA_ILi8EEESG_EEENS5_IJSG_SB_EEEEEEEvNS4_8identityESZ_S19_vS1A_EENS_8epilogue10collective18CollectiveEpilogueINS1C_23Sm100TmaWarpSpecializedILi2ELi1ELi240ELb1ELb0EEEJSH_NS5_IJNSS_ISE_SB_EENSS_ISF_SB_EEEEESI_SJ_SI_SJ_NS1C_6fusion15FusionCallbacksIS1G_NS1K_17LinearCombinationISI_fSI_fLNS_15FloatRoundStyleE2EEESH_S1J_JEEENS4_5SM1004TMEM4LOAD26SM100_TMEM_LOAD_32dp32b16xESZ_NS10_INS11_ILi1ELi4ELi3EEES14_NSS_INS5_IJS15_NSA_ILi16EEEEEENS5_IJS1V_SB_EEEEEEENS4_39AutoVectorizingCopyWithAssumedAlignmentILi128EEENS4_14SM90_TMA_STOREES1Z_S21_S21_EEEvvEEEEvNT_6ParamsE,(.L_x_140 - _ZN7cutlass13device_kernelINS_4gemm6kernel13GemmUniversalIN4cute5tupleIJiiiiEEENS1_10collective13CollectiveMmaINS1_35MainloopSm100TmaUmmaWarpSpecializedILi2ELi2ELi2ENS5_IJNS4_1CILi1EEESB_SB_EEEEENS5_IJNSA_ILi128EEENSA_ILi240EEENSA_ILi64EEEEEENS_6half_tENS5_IJlSB_lEEESI_SJ_NS4_8TiledMMAINS4_8MMA_AtomIJNS4_20SM100_MMA_F16BF16_SSISI_SI_fLi128ELi240ELNS4_4UMMA5MajorE0ELSO_0ELNSN_7ScaleInE0ELSP_0EEEEEENS4_6LayoutISC_NS5_IJNSA_ILi0EEEST_ST_EEEEENS5_IJNS4_10UnderscoreESW_SW_EEEEENS4_13SM90_TMA_LOADENS4_14ComposedLayoutINS4_7SwizzleILi3ELi4ELi3EEENS4_18smem_ptr_flag_bitsILi16EEENSS_INS5_IJNSA_ILi8EEESG_EEENS5_IJSG_SB_EEEEEEEvNS4_8identityESZ_S19_vS1A_EENS_8epilogue10collective18CollectiveEpilogueINS1C_23Sm100TmaWarpSpecializedILi2ELi1ELi240ELb1ELb0EEEJSH_NS5_IJNSS_ISE_SB_EENSS_ISF_SB_EEEEESI_SJ_SI_SJ_NS1C_6fusion15FusionCallbacksIS1G_NS1K_17LinearCombinationISI_fSI_fLNS_15FloatRoundStyleE2EEESH_S1J_JEEENS4_5SM1004TMEM4LOAD26SM100_TMEM_LOAD_32dp32b16xESZ_NS10_INS11_ILi1ELi4ELi3EEES14_NSS_INS5_IJS15_NSA_ILi16EEEEEENS5_IJS1V_SB_EEEEEEENS4_39AutoVectorizingCopyWithAssumedAlignmentILi128EEENS4_14SM90_TMA_STOREES1Z_S21_S21_EEEvvEEEEvNT_6ParamsE)
        .other          _ZN7cutlass13device_kernelINS_4gemm6kernel13GemmUniversalIN4cute5tupleIJiiiiEEENS1_10collective13CollectiveMmaINS1_35MainloopSm100TmaUmmaWarpSpecializedILi2ELi2ELi2ENS5_IJNS4_1CILi1EEESB_SB_EEEEENS5_IJNSA_ILi128EEENSA_ILi240EEENSA_ILi64EEEEEENS_6half_tENS5_IJlSB_lEEESI_SJ_NS4_8TiledMMAINS4_8MMA_AtomIJNS4_20SM100_MMA_F16BF16_SSISI_SI_fLi128ELi240ELNS4_4UMMA5MajorE0ELSO_0ELNSN_7ScaleInE0ELSP_0EEEEEENS4_6LayoutISC_NS5_IJNSA_ILi0EEEST_ST_EEEEENS5_IJNS4_10UnderscoreESW_SW_EEEEENS4_13SM90_TMA_LOADENS4_14ComposedLayoutINS4_7SwizzleILi3ELi4ELi3EEENS4_18smem_ptr_flag_bitsILi16EEENSS_INS5_IJNSA_ILi8EEESG_EEENS5_IJSG_SB_EEEEEEEvNS4_8identityESZ_S19_vS1A_EENS_8epilogue10collective18CollectiveEpilogueINS1C_23Sm100TmaWarpSpecializedILi2ELi1ELi240ELb1ELb0EEEJSH_NS5_IJNSS_ISE_SB_EENSS_ISF_SB_EEEEESI_SJ_SI_SJ_NS1C_6fusion15FusionCallbacksIS1G_NS1K_17LinearCombinationISI_fSI_fLNS_15FloatRoundStyleE2EEESH_S1J_JEEENS4_5SM1004TMEM4LOAD26SM100_TMEM_LOAD_32dp32b16xESZ_NS10_INS11_ILi1ELi4ELi3EEES14_NSS_INS5_IJS15_NSA_ILi16EEEEEENS5_IJS1V_SB_EEEEEEENS4_39AutoVectorizingCopyWithAssumedAlignmentILi128EEENS4_14SM90_TMA_STOREES1Z_S21_S21_EEEvvEEEEvNT_6ParamsE,@"STO_CUDA_ENTRY STV_DEFAULT"
_ZN7cutlass13device_kernelINS_4gemm6kernel13GemmUniversalIN4cute5tupleIJiiiiEEENS1_10collective13CollectiveMmaINS1_35MainloopSm100TmaUmmaWarpSpecializedILi2ELi2ELi2ENS5_IJNS4_1CILi1EEESB_SB_EEEEENS5_IJNSA_ILi128EEENSA_ILi240EEENSA_ILi64EEEEEENS_6half_tENS5_IJlSB_lEEESI_SJ_NS4_8TiledMMAINS4_8MMA_AtomIJNS4_20SM100_MMA_F16BF16_SSISI_SI_fLi128ELi240ELNS4_4UMMA5MajorE0ELSO_0ELNSN_7ScaleInE0ELSP_0EEEEEENS4_6LayoutISC_NS5_IJNSA_ILi0EEEST_ST_EEEEENS5_IJNS4_10UnderscoreESW_SW_EEEEENS4_13SM90_TMA_LOADENS4_14ComposedLayoutINS4_7SwizzleILi3ELi4ELi3EEENS4_18smem_ptr_flag_bitsILi16EEENSS_INS5_IJNSA_ILi8EEESG_EEENS5_IJSG_SB_EEEEEEEvNS4_8identityESZ_S19_vS1A_EENS_8epilogue10collective18CollectiveEpilogueINS1C_23Sm100TmaWarpSpecializedILi2ELi1ELi240ELb1ELb0EEEJSH_NS5_IJNSS_ISE_SB_EENSS_ISF_SB_EEEEESI_SJ_SI_SJ_NS1C_6fusion15FusionCallbacksIS1G_NS1K_17LinearCombinationISI_fSI_fLNS_15FloatRoundStyleE2EEESH_S1J_JEEENS4_5SM1004TMEM4LOAD26SM100_TMEM_LOAD_32dp32b16xESZ_NS10_INS11_ILi1ELi4ELi3EEES14_NSS_INS5_IJS15_NSA_ILi16EEEEEENS5_IJS1V_SB_EEEEEEENS4_39AutoVectorizingCopyWithAssumedAlignmentILi128EEENS4_14SM90_TMA_STOREES1Z_S21_S21_EEEvvEEEEvNT_6ParamsE:
[----:B------:R-:W1:Y:S01]  /*0000*/  LDC R1, c[0x0][0x37c] ;  /* 0x0000df00ff017b82 */ /* 0x000e620000000800 */
[----:B------:R-:W2:Y:S01]  /*0010*/  S2R R2, SR_TID.X ;  /* 0x0000000000027919 */ /* 0x000ea20000002100 */
[----:B------:R-:W3:Y:S01]  /*0020*/  LDCU.64 UR4, c[0x0][0x890] ;  /* 0x00011200ff0477ac */ /* 0x000ee20008000a00 */
[----:B-1----:R-:W-:Y:S01]  /*0030*/  VIADD R1, R1, 0xfffffd70 ;  /* 0xfffffd7001017836 */ /* 0x002fe20000000000 */
[----:B------:R-:W-:Y:S01]  /*0040*/  ELECT P3, URZ, PT ;  /* 0x0000000000ff782f */ /* 0x000fe20003860000 */
[----:B------:R-:W1:Y:S01]  /*0050*/  LDCU.64 UR54, c[0x0][0x358] ;  /* 0x00006b00ff3677ac */ /* 0x000e620008000a00 */
[----:B---3--:R-:W-:-:S04]  /*0060*/  UISETP.NE.U32.AND UP0, UPT, UR4, URZ, UPT ;  /* 0x000000ff0400728c */ /* 0x008fc8000bf05070 */
[----:B------:R-:W-:Y:S01]  /*0070*/  UISETP.NE.AND.EX UP0, UPT, UR5, URZ, UPT, UP0 ;  /* 0x000000ff0500728c */ /* 0x000fe2000bf05300 */
[----:B--2---:R-:W-:-:S05]  /*0080*/  SHF.R.U32.HI R3, RZ, 0x5, R2 ;  /* 0x00000005ff037819 */ /* 0x004fca0000011602 */
[----:B------:R-:W2:Y:S02]  /*0090*/  SHFL.IDX PT, R0, R3, RZ, 0x1f ;  /* 0x00001fff03007589 */ /* 0x000ea400000e0000 */
[----:B--2---:R-:W-:Y:S02]  /*00a0*/  R2UR UR12, R0 ;  /* 0x00000000000c72ca */ /* 0x004fe400000e0000 */
[----:B------:R-:W-:-:S05]  /*00b0*/  PRMT R0, RZ, 0x7610, R0 ;  /* 0x00007610ff007816 */ /* 0x000fca0000000000 */
[----:B------:R2:W-:Y:S01]  /*00c0*/  STL.S16 [R1+0x1d0], R0 ;  /* 0x0001d00001007387 */ /* 0x0005e20000100600 */
[----:B-1----:R-:W-:Y:S07]  /*00d0*/  BRA.U UP0, `(.L_x_0) ;  /* 0x0000000100347547 */ /* 0x002fee000b800000 */
[----:B------:R-:W1:Y:S02]  /*00e0*/  LDCU.64 UR6, c[0x0][0x888] ;  /* 0x00011100ff0677ac */ /* 0x000e640008000a00 */
[----:B-1----:R-:W-:-:S04]  /*00f0*/  UISETP.NE.U32.AND UP0, UPT, UR6, URZ, UPT ;  /* 0x000000ff0600728c */ /* 0x002fc8000bf05070 */
[----:B------:R-:W-:-:S09]  /*0100*/  UISETP.NE.AND.EX UP0, UPT, UR7, URZ, UPT, UP0 ;  /* 0x000000ff0700728c */ /* 0x000fd2000bf05300 */
[----:B------:R-:W-:Y:S05]  /*0110*/  BRA.U !UP0, `(.L_x_1) ;  /* 0x0000000108147547 */ /* 0x000fea000b800000 */
[----:B------:R-:W1:Y:S02]  /*0120*/  LDC.64 R250, c[0x0][0x888] ;  /* 0x00022200fffa7b82 */ /* 0x000e640000000a00 */
[----:B-1----:R1:W5:Y:S01]  /*0130*/  LDG.E R250, desc[UR54][R250.64] ;  /* 0x00000036fafa7981 */ /* 0x002362000c1e1900 */
[----:B--2---:R-:W-:-:S05]  /*0140*/  HFMA2 R0, -RZ, RZ, 0, 5.9604644775390625e-08 ;  /* 0x00000001ff007431 */ /* 0x004fca00000001ff */
[----:B------:R1:W-:Y:S01]  /*0150*/  STL.S16 [R1+0x1d0], R0 ;  /* 0x0001d00001007387 */ /* 0x0003e20000100600 */
[----:B------:R-:W-:Y:S05]  /*0160*/  BRA `(.L_x_0) ;  /* 0x0000000000107947 */ /* 0x000fea0003800000 */
.L_x_1:
[----:B--2---:R-:W-:Y:S01]  /*0170*/  HFMA2 R0, -RZ, RZ, 0, 5.9604644775390625e-08 ;  /* 0x00000001ff007431 */ /* 0x004fe200000001ff */
[----:B------:R-:W1:Y:S04]  /*0180*/  LDCU UR6, c[0x0][0x880] ;  /* 0x00011000ff0677ac */ /* 0x000e680008000800 */
[----:B------:R3:W-:Y:S01]  /*0190*/  STL.S16 [R1+0x1d0], R0 ;  /* 0x0001d00001007387 */ /* 0x0007e20000100600 */
[----:B-1----:R-:W-:-:S07]  /*01a0*/  MOV R250, UR6 ;  /* 0x0000000600fa7c02 */ /* 0x002fce0008000f00 */
.L_x_0:
[----:B------:R-:W4:Y:S02]  /*01b0*/  LDCU.64 UR6, c[0x0][0x8b0] ;  /* 0x00011600ff0677ac */ /* 0x000f240008000a00 */
[----:B----4-:R-:W-:-:S04]  /*01c0*/  UISETP.NE.U32.AND UP0, UPT, UR6, URZ, UPT ;  /* 0x000000ff0600728c */ /* 0x010fc8000bf05070 */
[----:B------:R-:W-:-:S09]  /*01d0*/  UISETP.NE.AND.EX UP0, UPT, UR7, URZ, UPT, UP0 ;  /* 0x000000ff0700728c */ /* 0x000fd2000bf05300 */
[----:B------:R-:W-:Y:S05]  /*01e0*/  BRA.U UP0, `(.L_x_2) ;  /* 0x0000000100247547 */ /* 0x000fea000b800000 */
[----:B------:R-:W4:Y:S02]  /*01f0*/  LDCU.64 UR6, c[0x0][0x8a8] ;  /* 0x00011500ff0677ac */ /* 0x000f240008000a00 */
[----:B----4-:R-:W-:-:S04]  /*0200*/  UISETP.NE.U32.AND UP0, UPT, UR6, URZ, UPT ;  /* 0x000000ff0600728c */ /* 0x010fc8000bf05070 */
[----:B------:R-:W-:-:S09]  /*0210*/  UISETP.NE.AND.EX UP0, UPT, UR7, URZ, UPT, UP0 ;  /* 0x000000ff0700728c */ /* 0x000fd2000bf05300 */
[----:B------:R-:W-:Y:S05]  /*0220*/  BRA.U !UP0, `(.L_x_3) ;  /* 0x00000001080c7547 */ /* 0x000fea000b800000 */
[----:B------:R-:W4:Y:S02]  /*0230*/  LDC.64 R248, c[0x0][0x8a8] ;  /* 0x00022a00fff87b82 */ /* 0x000f240000000a00 */
[----:B----4-:R4:W5:Y:S01]  /*0240*/  LDG.E R248, desc[UR54][R248.64] ;  /* 0x00000036f8f87981 */ /* 0x010962000c1e1900 */
[----:B------:R-:W-:Y:S05]  /*0250*/  BRA `(.L_x_2) ;  /* 0x0000000000087947 */ /* 0x000fea0003800000 */
.L_x_3:
[----:B------:R-:W4:Y:S02]  /*0260*/  LDCU UR6, c[0x0][0x8a0] ;  /* 0x00011400ff0677ac */ /* 0x000f240008000800 */
[----:B----4-:R-:W-:Y:S02]  /*0270*/  MOV R248, UR6 ;  /* 0x0000000600f87c02 */ /* 0x010fe40008000f00 */
.L_x_2:
[----:B------:R-:W-:Y:S01]  /*0280*/  IMAD.U32 R4, RZ, RZ, UR12 ;  /* 0x0000000cff047e24 */ /* 0x000fe2000f8e00ff */
[----:B------:R-:W-:Y:S04]  /*0290*/  BSSY.RECONVERGENT B0, `(.L_x_4) ;  /* 0x000000c000007945 */ /* 0x000fe80003800200 */
[C---:B------:R-:W-:Y:S02]  /*02a0*/  ISETP.NE.OR P1, PT, R4.reuse, 0x1, !P3 ;  /* 0x000000010400780c */ /* 0x040fe40005f25670 */
[----:B------:R-:W-:-:S11]  /*02b0*/  ISETP.NE.OR P0, PT, R4, 0x3, !P3 ;  /* 0x000000030400780c */ /* 0x000fd60005f05670 */
[----:B------:R-:W-:Y:S05]  /*02c0*/  @P1 BRA `(.L_x_5) ;  /* 0x0000000000201947 */ /* 0x000fea0003800000 */
[----:B------:R-:W1:Y:S02]  /*02d0*/  LDCU.64 UR6, c[0x0][0x348] ;  /* 0x00006900ff0677ac */ /* 0x000e640008000a00 */
[----:B-1----:R-:W-:Y:S02]  /*02e0*/  UIADD3 UR8, UP1, UPT, UR6, 0x80, URZ ;  /* 0x0000008006087890 */ /* 0x002fe4000ff3e0ff */
[----:B------:R-:W-:Y:S02]  /*02f0*/  UIADD3 UR6, UP0, UPT, UR6, 0x180, URZ ;  /* 0x0000018006067890 */ /* 0x000fe4000ff1e0ff */
[----:B------:R-:W-:Y:S02]  /*0300*/  UIADD3.X UR9, UPT, UPT, URZ, UR7, URZ, UP1, !UPT ;  /* 0x00000007ff097290 */ /* 0x000fe40008ffe4ff */
[----:B------:R-:W-:-:S07]  /*0310*/  UIADD3.X UR7, UPT, UPT, URZ, UR7, URZ, UP0, !UPT ;  /* 0x00000007ff077290 */ /* 0x000fce00087fe4ff */
[----:B------:R1:W-:Y:S02]  /*0320*/  UTMACCTL.PF [UR8] ;  /* 0x00000000080079b9 */ /* 0x0003e40008040000 */
[----:B------:R1:W-:Y:S02]  /*0330*/  UTMACCTL.PF [UR6] ;  /* 0x00000000060079b9 */ /* 0x0003e40008040000 */
[----:B-1----:R-:W-:Y:S01]  /*0340*/  NOP ;  /* 0x0000000000007918 */ /* 0x002fe20000000000 */
.L_x_5:
[----:B------:R-:W-:Y:S05]  /*0350*/  BSYNC.RECONVERGENT B0 ;  /* 0x0000000000007941 */ /* 0x000fea0003800200 */
.L_x_4:
[----:B------:R-:W-:Y:S04]  /*0360*/  BSSY.RECONVERGENT B0, `(.L_x_6) ;  /* 0x000000a000007945 */ /* 0x000fe80003800200 */
        /* <DEDUP_REMOVED lines=9> */
.L_x_7:
[----:B------:R-:W-:Y:S05]  /*0400*/  BSYNC.RECONVERGENT B0 ;  /* 0x0000000000007941 */ /* 0x000fea0003800200 */
.L_x_6:
[----:B------:R-:W1:Y:S01]  /*0410*/  LDCU.64 UR6, c[0x0][0x888] ;  /* 0x00011100ff0677ac */ /* 0x000e620008000a00 */
[----:B------:R-:W-:Y:S02]  /*0420*/  UISETP.EQ.U32.AND UP1, UPT, UR4, URZ, UPT ;  /* 0x000000ff0400728c */ /* 0x000fe4000bf22070 */
[----:B------:R-:W-:Y:S02]  /*0430*/  UPLOP3.LUT UP3, UPT, UPT, UPT, UPT, 0x80, 0x8 ;  /* 0x000000000008789c */ /* 0x000fe40003f6f070 */
[----:B-1----:R-:W-:-:S04]  /*0440*/  UISETP.NE.U32.AND UP0, UPT, UR6, URZ, UPT ;  /* 0x000000ff0600728c */ /* 0x002fc8000bf05070 */
[----:B------:R-:W-:-:S04]  /*0450*/  UISETP.NE.AND.EX UP2, UPT, UR7, URZ, UPT, UP0 ;  /* 0x000000ff0700728c */ /* 0x000fc8000bf45300 */
[----:B------:R-:W-:-:S04]  /*0460*/  UISETP.EQ.OR.EX UP4, UPT, UR5, URZ, !UP2, UP1 ;  /* 0x000000ff0500728c */ /* 0x000fc8000d782710 */
[----:B------:R-:W-:-:S06]  /*0470*/  UP2UR UR6, UPR, URZ, 0x10 ;  /* 0x00000010ff067883 */ /* 0x000fcc0008000000 */
[----:B--23--:R-:W-:-:S05]  /*0480*/  MOV R0, UR6 ;  /* 0x0000000600007c02 */ /* 0x00cfca0008000f00 */
[----:B------:R1:W-:Y:S01]  /*0490*/  STL [R1+0x1d8], R0 ;  /* 0x0001d80001007387 */ /* 0x0003e20000100800 */
[----:B------:R-:W-:Y:S05]  /*04a0*/  BRA.U !UP4, `(.L_x_8) ;  /* 0x000000010c207547 */ /* 0x000fea000b800000 */
[----:B------:R-:W-:Y:S01]  /*04b0*/  UISETP.NE.U32.AND UP1, UPT, UR4, URZ, UPT ;  /* 0x000000ff0400728c */ /* 0x000fe2000bf25070 */
[----:B-----5:R-:W-:Y:S01]  /*04c0*/  FSETP.NEU.AND P0, PT, R250, RZ, PT ;  /* 0x000000fffa00720b */ /* 0x020fe20003f0d000 */
[----:B------:R-:W-:Y:S02]  /*04d0*/  USEL UR4, URZ, 0xffffffff, UP2 ;  /* 0xffffffffff047887 */ /* 0x000fe40009000000 */
[----:B------:R-:W-:-:S10]  /*04e0*/  UISETP.NE.AND.EX UP1, UPT, UR5, URZ, UPT, UP1 ;  /* 0x000000ff0500728c */ /* 0x000fd4000bf25310 */
[----:B------:R-:W-:Y:S01]  /*04f0*/  VOTEU.ANY UP0, P0 ;  /* 0x0000000000ff7886 */ /* 0x000fe20000000100 */
[----:B------:R-:W-:-:S04]  /*0500*/  @!UP1 USEL UR4, URZ, 0xffffffff, UP0 ;  /* 0xffffffffff049887 */ /* 0x000fc80008000000 */
[----:B------:R-:W-:-:S04]  /*0510*/  ULOP3.LUT UR4, UR4, 0x1, URZ, 0xc0, !UPT ;  /* 0x0000000104047892 */ /* 0x000fc8000f8ec0ff */
[----:B------:R-:W-:-:S11]  /*0520*/  UISETP.NE.U32.AND UP3, UPT, UR4, 0x1, UPT ;  /* 0x000000010400788c */ /* 0x000fd6000bf65070 */
.L_x_8:
[----:B-1----:R-:W1:Y:S01]  /*0530*/  SHFL.IDX PT, R0, R3, RZ, 0x1f ;  /* 0x00001fff03007589 */ /* 0x002e6200000e0000 */
[----:B------:R-:W-:-:S04]  /*0540*/  UISETP.NE.AND UP0, UPT, UR12, 0x2, UPT ;  /* 0x000000020c00788c */ /* 0x000fc8000bf05270 */
[----:B------:R-:W-:Y:S01]  /*0550*/  USEL UR37, URZ, 0x1, UP0 ;  /* 0x00000001ff257887 */ /* 0x000fe20008000000 */
[----:B-1----:R-:W-:-:S13]  /*0560*/  ISETP.NE.AND P0, PT, R0, RZ, PT ;  /* 0x000000ff0000720c */ /* 0x002fda0003f05270 */
[----:B------:R-:W-:Y:S05]  /*0570*/  @P0 BRA `(.L_x_9) ;  /* 0x0000000000380947 */ /* 0x000fea0003800000 */
[----:B------:R-:W1:Y:S01]  /*0580*/  S2UR UR5, SR_CgaCtaId ;  /* 0x00000000000579c3 */ /* 0x000e620000008800 */
[----:B------:R-:W-:Y:S01]  /*0590*/  UMOV UR6, 0x400 ;  /* 0x0000040000067882 */ /* 0x000fe20000000000 */
[----:B------:R-:W-:Y:S01]  /*05a0*/  UMOV UR4, 0x1 ;  /* 0x0000000100047882 */ /* 0x000fe20000000000 */
[----:B------:R-:W-:Y:S01]  /*05b0*/  ELECT P0, URZ, PT ;  /* 0x0000000000ff782f */ /* 0x000fe20003800000 */
[----:B-1----:R-:W-:Y:S02]  /*05c0*/  ULEA UR5, UR5, UR6, 0x18 ;  /* 0x0000000605057291 */ /* 0x002fe4000f8ec0ff */
[----:B------:R-:W-:-:S04]  /*05d0*/  UIADD3 UR6, UPT, UPT, -UR4, 0x100000, URZ ;  /* 0x0010000004067890 */ /* 0x000fc8000fffe1ff */
[----:B------:R-:W-:Y:S02]  /*05e0*/  USHF.L.U32 UR7, UR6, 0xb, URZ ;  /* 0x0000000b06077899 */ /* 0x000fe400080006ff */
[----:B------:R-:W-:Y:S01]  /*05f0*/  USHF.L.U32 UR6, UR6, 0x1, URZ ;  /* 0x0000000106067899 */ /* 0x000fe200080006ff */
[----:B------:R-:W1:Y:S11]  /*0600*/  FENCE.VIEW.ASYNC.S ;  /* 0x00000000000073c6 */ /* 0x000e760000000000 */
[----:B-1----:R1:W2:Y:S01]  /*0610*/  SYNCS.EXCH.64 URZ, [UR5], UR6 ;  /* 0x0000000605ff75b2 */ /* 0x0022a20008000100 */
[----:B------:R1:W3:Y:S01]  /*0620*/  SYNCS.EXCH.64 URZ, [UR5+0x10], UR6 ;  /* 0x0000100605ff75b2 */ /* 0x0002e20008000100 */
[----:B------:R1:W1:Y:S01]  /*0630*/  SYNCS.EXCH.64 URZ, [UR5+0x8], UR6 ;  /* 0x0000080605ff75b2 */ /* 0x0002620008000100 */
[----:B------:R1:W1:Y:S01]  /*0640*/  SYNCS.EXCH.64 URZ, [UR5+0x18], UR6 ;  /* 0x0000180605ff75b2 */ /* 0x0002620008000100 */
[----:B------:R-:W-:Y:S01]  /*0650*/  NOP ;  /* 0x0000000000007918 */ /* 0x000fe20000000000 */
.L_x_9:
[----:B------:R-:W4:Y:S01]  /*0660*/  SHFL.IDX PT, R0, R3, RZ, 0x1f ;  /* 0x00001fff03007589 */ /* 0x000f2200000e0000 */
[----:B------:R-:W-:Y:S01]  /*0670*/  NOP ;  /* 0x0000000000007918 */ /* 0x000fe20000000000 */
[----:B----4-:R-:W-:-:S13]  /*0680*/  ISETP.NE.AND P0, PT, R0, 0x1, PT ;  /* 0x000000010000780c */ /* 0x010fda0003f05270 */
[----:B------:R-:W-:Y:S05]  /*0690*/  @P0 BRA `(.L_x_10) ;  /* 0x0000000000480947 */ /* 0x000fea0003800000 */
[----:B-1----:R-:W1:Y:S01]  /*06a0*/  S2UR UR6, SR_CgaCtaId ;  /* 0x00000000000679c3 */ /* 0x002e620000008800 */
[----:B------:R-:W-:Y:S01]  /*06b0*/  UMOV UR7, 0x400 ;  /* 0x0000040000077882 */ /* 0x000fe20000000000 */
[----:B------:R-:W-:Y:S01]  /*06c0*/  UMOV UR5, 0x20 ;  /* 0x0000002000057882 */ /* 0x000fe20000000000 */
[----:B------:R-:W-:Y:S01]  /*06d0*/  UMOV UR4, 0x80 ;  /* 0x0000008000047882 */ /* 0x000fe20000000000 */
[----:B------:R-:W-:-:S04]  /*06e0*/  UIADD3 UR8, UPT, UPT, -UR5, 0x100000, URZ ;  /* 0x0010000005087890 */ /* 0x000fc8000fffe1ff */
[----:B------:R-:W-:Y:S02]  /*06f0*/  USHF.L.U32 UR9, UR8, 0xb, URZ ;  /* 0x0000000b08097899 */ /* 0x000fe400080006ff */
[----:B------:R-:W-:Y:S02]  /*0700*/  USHF.L.U32 UR8, UR8, 0x1, URZ ;  /* 0x0000000108087899 */ /* 0x000fe400080006ff */
[----:B------:R-:W-:-:S04]  /*0710*/  UIADD3 UR4, UPT, UPT, -UR4, 0x100000, URZ ;  /* 0x0010000004047890 */ /* 0x000fc8000fffe1ff */
[----:B------:R-:W-:Y:S02]  /*0720*/  USHF.L.U32 UR5, UR4, 0xb, URZ ;  /* 0x0000000b04057899 */ /* 0x000fe400080006ff */
[----:B------:R-:W-:Y:S01]  /*0730*/  USHF.L.U32 UR4, UR4, 0x1, URZ ;  /* 0x0000000104047899 */ /* 0x000fe200080006ff */
[----:B------:R-:W-:Y:S01]  /*0740*/  ELECT P0, URZ, PT ;  /* 0x0000000000ff782f */ /* 0x000fe20003800000 */
[----:B-1----:R-:W-:Y:S01]  /*0750*/  ULEA UR6, UR6, UR7, 0x18 ;  /* 0x0000000706067291 */ /* 0x002fe2000f8ec0ff */
[----:B------:R-:W1:Y:S11]  /*0760*/  FENCE.VIEW.ASYNC.S ;  /* 0x00000000000073c6 */ /* 0x000e760000000000 */
[----:B-1----:R4:W1:Y:S01]  /*0770*/  SYNCS.EXCH.64 URZ, [UR6+0x20], UR8 ;  /* 0x0000200806ff75b2 */ /* 0x0028620008000100 */
[----:B------:R4:W1:Y:S01]  /*0780*/  SYNCS.EXCH.64 URZ, [UR6+0x30], UR4 ;  /* 0x0000300406ff75b2 */ /* 0x0008620008000100 */
[----:B------:R4:W1:Y:S01]  /*0790*/  SYNCS.EXCH.64 URZ, [UR6+0x28], UR8 ;  /* 0x0000280806ff75b2 */ /* 0x0008620008000100 */
[----:B------:R4:W1:Y:S02]  /*07a0*/  SYNCS.EXCH.64 URZ, [UR6+0x38], UR4 ;  /* 0x0000380406ff75b2 */ /* 0x0008640008000100 */
[----:B----4-:R-:W-:Y:S01]  /*07b0*/  NOP ;  /* 0x0000000000007918 */ /* 0x010fe20000000000 */
.L_x_10:
[----:B------:R-:W4:Y:S01]  /*07c0*/  SHFL.IDX PT, R0, R3, RZ, 0x1f ;  /* 0x00001fff03007589 */ /* 0x000f2200000e0000 */
[----:B------:R-:W-:Y:S01]  /*07d0*/  NOP ;  /* 0x0000000000007918 */ /* 0x000fe20000000000 */
[----:B----4-:R-:W-:-:S13]  /*07e0*/  ISETP.NE.AND P0, PT, R0, 0x3, PT ;  /* 0x000000030000780c */ /* 0x010fda0003f05270 */
[----:B------:R-:W-:Y:S05]  /*07f0*/  @P0 BRA `(.L_x_11) ;  /* 0x0000000000300947 */ /* 0x000fea0003800000 */
[----:B-1----:R-:W1:Y:S01]  /*0800*/  S2UR UR5, SR_CgaCtaId ;  /* 0x00000000000579c3 */ /* 0x002e620000008800 */
        /* <DEDUP_REMOVED lines=8> */
[----:B-1----:R4:W1:Y:S01]  /*0890*/  SYNCS.EXCH.64 URZ, [UR5+0x40], UR6 ;  /* 0x0000400605ff75b2 */ /* 0x0028620008000100 */
[----:B------:R4:W1:Y:S02]  /*08a0*/  SYNCS.EXCH.64 URZ, [UR5+0x48], UR6 ;  /* 0x0000480605ff75b2 */ /* 0x0008640008000100 */
[----:B----4-:R-:W-:Y:S01]  /*08b0*/  NOP ;  /* 0x0000000000007918 */ /* 0x010fe20000000000 */
.L_x_11:
[----:B------:R-:W4:Y:S01]  /*08c0*/  SHFL.IDX PT, R0, R3, RZ, 0x1f ;  /* 0x00001fff03007589 */ /* 0x000f2200000e0000 */
[----:B------:R-:W-:Y:S01]  /*08d0*/  NOP ;  /* 0x0000000000007918 */ /* 0x000fe20000000000 */
[----:B----4-:R-:W-:-:S13]  /*08e0*/  ISETP.NE.AND P0, PT, R0, 0x4, PT ;  /* 0x000000040000780c */ /* 0x010fda0003f05270 */
[----:B------:R-:W-:Y:S05]  /*08f0*/  @P0 BRA `(.L_x_12) ;  /* 0x00000000004c0947 */ /* 0x000fea0003800000 */
[----:B-1----:R-:W1:Y:S01]  /*0900*/  S2UR UR5, SR_CgaCtaId ;  /* 0x00000000000579c3 */ /* 0x002e620000008800 */
[----:B------:R-:W-:Y:S01]  /*0910*/  UMOV UR7, 0x100 ;  /* 0x0000010000077882 */ /* 0x000fe20000000000 */
[----:B------:R-:W-:Y:S01]  /*0920*/  UMOV UR6, 0x400 ;  /* 0x0000040000067882 */ /* 0x000fe20000000000 */
[----:B------:R-:W-:Y:S01]  /*0930*/  USEL UR7, UR7, 0xe0, UP3 ;  /* 0x000000e007077887 */ /* 0x000fe20009800000 */
[----:B------:R-:W-:Y:S01]  /*0940*/  UMOV UR4, 0x1 ;  /* 0x0000000100047882 */ /* 0x000fe20000000000 */
[----:B------:R-:W-:Y:S01]  /*0950*/  ELECT P0, URZ, PT ;  /* 0x0000000000ff782f */ /* 0x000fe20003800000 */
[----:B------:R-:W-:-:S04]  /*0960*/  UIADD3 UR8, UPT, UPT, -UR4, 0x100000, URZ ;  /* 0x0010000004087890 */ /* 0x000fc8000fffe1ff */
[----:B------:R-:W-:Y:S02]  /*0970*/  USHF.L.U32 UR9, UR8, 0xb, URZ ;  /* 0x0000000b08097899 */ /* 0x000fe400080006ff */
[----:B------:R-:W-:Y:S02]  /*0980*/  USHF.L.U32 UR8, UR8, 0x1, URZ ;  /* 0x0000000108087899 */ /* 0x000fe400080006ff */
[----:B-1----:R-:W-:Y:S02]  /*0990*/  ULEA UR5, UR5, UR6, 0x18 ;  /* 0x0000000605057291 */ /* 0x002fe4000f8ec0ff */
[----:B------:R-:W-:-:S04]  /*09a0*/  UIADD3 UR6, UPT, UPT, -UR7, 0x100000, URZ ;  /* 0x0010000007067890 */ /* 0x000fc8000fffe1ff */
[----:B------:R-:W-:Y:S02]  /*09b0*/  USHF.L.U32 UR7, UR6, 0xb, URZ ;  /* 0x0000000b06077899 */ /* 0x000fe400080006ff */
[----:B------:R-:W-:Y:S01]  /*09c0*/  USHF.L.U32 UR6, UR6, 0x1, URZ ;  /* 0x0000000106067899 */ /* 0x000fe200080006ff */
[----:B------:R-:W1:Y:S03]  /*09d0*/  FENCE.VIEW.ASYNC.S ;  /* 0x00000000000073c6 */ /* 0x000e660000000000 */
[----:B-1----:R4:W1:Y:S08]  /*09e0*/  SYNCS.EXCH.64 URZ, [UR5+0x50], UR8 ;  /* 0x0000500805ff75b2 */ /* 0x0028700008000100 */
[----:B------:R4:W1:Y:S01]  /*09f0*/  SYNCS.EXCH.64 URZ, [UR5+0x60], UR6 ;  /* 0x0000600605ff75b2 */ /* 0x0008620008000100 */
[----:B------:R4:W1:Y:S01]  /*0a00*/  SYNCS.EXCH.64 URZ, [UR5+0x58], UR8 ;  /* 0x0000580805ff75b2 */ /* 0x0008620008000100 */
[----:B------:R4:W1:Y:S02]  /*0a10*/  SYNCS.EXCH.64 URZ, [UR5+0x68], UR6 ;  /* 0x0000680605ff75b2 */ /* 0x0008640008000100 */
[----:B----4-:R-:W-:Y:S01]  /*0a20*/  NOP ;  /* 0x0000000000007918 */ /* 0x010fe20000000000 */
.L_x_12:
        /* <DEDUP_REMOVED lines=22> */
.L_x_13:
[----:B------:R-:W4:Y:S01]  /*0b90*/  S2UR UR4, SR_CTAID.X ;  /* 0x00000000000479c3 */ /* 0x000f220000002500 */
[----:B------:R-:W2:Y:S01]  /*0ba0*/  SHFL.IDX PT, R3, R3, RZ, 0x1f ;  /* 0x00001fff03037589 */ /* 0x000ea200000e0000 */
[----:B------:R-:W-:-:S06]  /*0bb0*/  NOP ;  /* 0x0000000000007918 */ /* 0x000fcc0000000000 */
[----:B------:R-:W1:Y:S01]  /*0bc0*/  S2UR UR47, SR_CTAID.Y ;  /* 0x00000000002f79c3 */ /* 0x000e620000002600 */
[----:B----4-:R-:W-:Y:S02]  /*0bd0*/  MOV R0, UR4 ;  /* 0x0000000400007c02 */ /* 0x010fe40008000f00 */
[----:B--2---:R-:W-:-:S03]  /*0be0*/  ISETP.NE.AND P0, PT, R3, 0x3, PT ;  /* 0x000000030300780c */ /* 0x004fc60003f05270 */
[----:B------:R2:W-:Y:S10]  /*0bf0*/  STL [R1+0x1d4], R0 ;  /* 0x0001d40001007387 */ /* 0x0005f40000100800 */
[----:B-1----:R-:W-:Y:S05]  /*0c00*/  @P0 BRA `(.L_x_14) ;  /* 0x0000000000380947 */ /* 0x002fea0003800000 */
        /* <DEDUP_REMOVED lines=9> */
[----:B-1----:R1:W4:Y:S01]  /*0ca0*/  SYNCS.EXCH.64 URZ, [UR5+0x90], UR6 ;  /* 0x0000900605ff75b2 */ /* 0x0023220008000100 */
[----:B------:R1:W1:Y:S01]  /*0cb0*/  SYNCS.EXCH.64 URZ, [UR5+0xa0], UR6 ;  /* 0x0000a00605ff75b2 */ /* 0x0002620008000100 */
[----:B------:R1:W1:Y:S01]  /*0cc0*/  SYNCS.EXCH.64 URZ, [UR5+0x98], UR6 ;  /* 0x0000980605ff75b2 */ /* 0x0002620008000100 */
[----:B------:R1:W1:Y:S01]  /*0cd0*/  SYNCS.EXCH.64 URZ, [UR5+0xa8], UR6 ;  /* 0x0000a80605ff75b2 */ /* 0x0002620008000100 */
[----:B------:R-:W-:Y:S01]  /*0ce0*/  NOP ;  /* 0x0000000000007918 */ /* 0x000fe20000000000 */
.L_x_14:
[----:B------:R-:W-:Y:S01]  /*0cf0*/  IMAD.MOV.U32 R5, RZ, RZ, R0 ;  /* 0x000000ffff057224 */ /* 0x000fe200078e0000 */
[----:B------:R-:W-:-:S05]  /*0d00*/  CS2R.32 R3, SR_CgaSize ;  /* 0x0000000000037805 */ /* 0x000fca0000008a00 */
[----:B------:R-:W-:-:S05]  /*0d10*/  IMAD R3, R3, -0xa0, RZ ;  /* 0xffffff6003037824 */ /* 0x000fca00078e02ff */
[----:B-1----:R-:W-:-:S14]  /*0d20*/  R2UR UR5, R3 ;  /* 0x00000000030572ca */ /* 0x002fdc00000e0000 */
[----:B------:R-:W1:Y:S01]  /*0d30*/  LDCU UR5, c[0x0][UR5+0x2b0] ;  /* 0x00005600050577ac */ /* 0x000e620008000800 */
[----:B--2---:R-:W-:Y:S01]  /*0d40*/  I2FP.F32.U32 R0, UR47 ;  /* 0x0000002f00007c45 */ /* 0x004fe20008201000 */
[----:B------:R-:W-:Y:S01]  /*0d50*/  NOP ;  /* 0x0000000000007918 */ /* 0x000fe20000000000 */
[----:B------:R-:W2:Y:S01]  /*0d60*/  S2UR UR36, SR_CTAID.Z ;  /* 0x00000000002479c3 */ /* 0x000ea20000002700 */
[----:B------:R-:W-:Y:S02]  /*0d70*/  R2UR UR6, R5 ;  /* 0x00000000050672ca */ /* 0x000fe400000e0000 */
[----:B------:R-:W-:-:S05]  /*0d80*/  CS2R.32 R3, SR_CgaSize ;  /* 0x0000000000037805 */ /* 0x000fca0000008a00 */
[----:B------:R-:W-:-:S05]  /*0d90*/  IMAD R3, R3, -0xa0, RZ ;  /* 0xffffff6003037824 */ /* 0x000fca00078e02ff */
[----:B------:R-:W-:-:S14]  /*0da0*/  R2UR UR4, R3 ;  /* 0x00000000030472ca */ /* 0x000fdc00000e0000 */
[----:B------:R-:W3:Y:S01]  /*0db0*/  LDCU UR4, c[0x0][UR4+0x2b4] ;  /* 0x00005680040477ac */ /* 0x000ee20008000800 */
[----:B------:R-:W4:Y:S01]  /*0dc0*/  LDCU UR13, c[0x0][0xb24] ;  /* 0x00016480ff0d77ac */ /* 0x000f220008000800 */
[----:B------:R-:W-:-:S05]  /*0dd0*/  I2FP.F32.U32 R3, UR6 ;  /* 0x0000000600037c45 */ /* 0x000fca0008201000 */
[----:B-1----:R-:W-:Y:S01]  /*0de0*/  FMUL R3, R3, UR5 ;  /* 0x0000000503037c20 */ /* 0x002fe20008400000 */
[----:B---3--:R-:W-:Y:S01]  /*0df0*/  FMUL R0, R0, UR4 ;  /* 0x0000000400007c20 */ /* 0x008fe20008400000 */
[----:B------:R-:W-:-:S06]  /*0e00*/  RPCMOV.32 Rpc.LO, R5 ;  /* 0x0000000500007352 */ /* 0x000fcc0000000000 */
[----:B------:R-:W-:-:S05]  /*0e10*/  CS2R.32 R5, SR_CgaSize ;  /* 0x0000000000057805 */ /* 0x000fca0000008a00 */
[----:B------:R-:W-:-:S05]  /*0e20*/  IMAD R5, R5, -0xa0, RZ ;  /* 0xffffff6005057824 */ /* 0x000fca00078e02ff */
[----:B------:R-:W-:Y:S02]  /*0e30*/  R2UR UR5, R5 ;  /* 0x00000000050572ca */ /* 0x000fe400000e0000 */
[----:B------:R-:W-:-:S12]  /*0e40*/  RPCMOV.32 R5, Rpc.LO ;  /* 0x0000000000057353 */ /* 0x000fd80000000000 */
[----:B------:R-:W1:Y:S01]  /*0e50*/  LDCU UR5, c[0x0][UR5+0x2a0] ;  /* 0x00005400050577ac */ /* 0x000e620008000800 */
[----:B------:R-:W3:Y:S01]  /*0e60*/  F2I.U32.TRUNC.NTZ R3, R3 ;  /* 0x0000000300037305 */ /* 0x000ee2000020f000 */
[----:B------:R-:W-:-:S06]  /*0e70*/  RPCMOV.32 Rpc.LO, R2 ;  /* 0x0000000200007352 */ /* 0x000fcc0000000000 */
[----:B------:R-:W-:-:S05]  /*0e80*/  CS2R.32 R2, SR_CgaSize ;  /* 0x0000000000027805 */ /* 0x000fca0000008a00 */
[----:B------:R-:W-:-:S05]  /*0e90*/  IMAD R2, R2, -0xa0, RZ ;  /* 0xffffff6002027824 */ /* 0x000fca00078e02ff */
[----:B------:R-:W-:Y:S02]  /*0ea0*/  R2UR UR4, R2 ;  /* 0x00000000020472ca */ /* 0x000fe400000e0000 */
[----:B------:R-:W-:-:S12]  /*0eb0*/  RPCMOV.32 R2, Rpc.LO ;  /* 0x0000000000027353 */ /* 0x000fd80000000000 */
[----:B------:R-:W2:Y:S01]  /*0ec0*/  LDCU UR4, c[0x0][UR4+0x2a4] ;  /* 0x00005480040477ac */ /* 0x000ea20008000800 */
[----:B----4-:R-:W-:Y:S01]  /*0ed0*/  UISETP.GE.AND UP0, UPT, UR13, 0x1, UPT ;  /* 0x000000010d00788c */ /* 0x010fe2000bf06270 */
[----:B------:R-:W4:Y:S01]  /*0ee0*/  F2I.U32.TRUNC.NTZ R0, R0 ;  /* 0x0000000000007305 */ /* 0x000f22000020f000 */
[----:B---3--:R-:W-:Y:S02]  /*0ef0*/  R2UR UR46, R3 ;  /* 0x00000000032e72ca */ /* 0x008fe400000e0000 */
[----:B----4-:R-:W-:-:S11]  /*0f00*/  R2UR UR45, R0 ;  /* 0x00000000002d72ca */ /* 0x010fd600000e0000 */
[----:B------:R-:W-:-:S04]  /*0f10*/  UIADD3 UR46, UPT, UPT, -UR46, URZ, URZ ;  /* 0x000000ff2e2e7290 */ /* 0x000fc8000fffe1ff */
[----:B-1----:R-:W-:Y:S02]  /*0f20*/  UIMAD UR46, UR5, UR46, UR6 ;  /* 0x0000002e052e72a4 */ /* 0x002fe4000f8e0206 */
[----:B------:R-:W-:-:S04]  /*0f30*/  UIADD3 UR45, UPT, UPT, -UR45, URZ, URZ ;  /* 0x000000ff2d2d7290 */ /* 0x000fc8000fffe1ff */
[----:B--2---:R-:W-:Y:S01]  /*0f40*/  UIMAD UR45, UR4, UR45, UR47 ;  /* 0x0000002d042d72a4 */ /* 0x004fe2000f8e022f */
[----:B------:R-:W-:Y:S06]  /*0f50*/  BAR.SYNC.DEFER_BLOCKING 0x0 ;  /* 0x0000000000007b1d */ /* 0x000fec0000010000 */
[----:B------:R-:W-:Y:S05]  /*0f60*/  BRA.U !UP0, `(.L_x_15) ;  /* 0x0000000108e07547 */ /* 0x000fea000b800000 */
[----:B------:R-:W1:Y:S01]  /*0f70*/  LDCU.128 UR4, c[0x0][0xb10] ;  /* 0x00016200ff0477ac */ /* 0x000e620008000c00 */
[----:B------:R-:W-:Y:S01]  /*0f80*/  R2UR UR24, R5 ;  /* 0x00000000051872ca */ /* 0x000fe200000e0000 */
[----:B------:R-:W2:Y:S01]  /*0f90*/  LDCU UR15, c[0x0][0x370] ;  /* 0x00006e00ff0f77ac */ /* 0x000ea20008000800 */
[----:B------:R-:W3:Y:S01]  /*0fa0*/  LDCU UR14, c[0x0][0x374] ;  /* 0x00006e80ff0e77ac */ /* 0x000ee20008000800 */
[----:B------:R-:W4:Y:S01]  /*0fb0*/  LDCU UR11, c[0x0][0xb0c] ;  /* 0x00016180ff0b77ac */ /* 0x000f220008000800 */
[----:B------:R-:W4:Y:S01]  /*0fc0*/  LDCU UR10, c[0x0][0xb20] ;  /* 0x00016400ff0a77ac */ /* 0x000f220008000800 */
[----:B------:R-:W4:Y:S01]  /*0fd0*/  LDCU.64 UR8, c[0x0][0xb28] ;  /* 0x00016500ff0877ac */ /* 0x000f220008000a00 */
[----:B-1----:R-:W-:Y:S02]  /*0fe0*/  UISETP.NE.AND UP0, UPT, UR6, 0x1, UPT ;  /* 0x000000010600788c */ /* 0x002fe4000bf05270 */
[----:B---3--:R-:W-:Y:S02]  /*0ff0*/  UIMAD.WIDE.U32 UR18, UR14, UR7, URZ ;  /* 0x000000070e1272a5 */ /* 0x008fe4000f8e00ff */
[----:B--2---:R-:W-:-:S02]  /*1000*/  UIMAD.WIDE.U32 UR16, UR15, UR4, URZ ;  /* 0x000000040f1072a5 */ /* 0x004fc4000f8e00ff */
[----:B----4-:R-:W-:Y:S02]  /*1010*/  UISETP.NE.AND UP1, UPT, UR11, 0x1, UPT ;  /* 0x000000010b00788c */ /* 0x010fe4000bf25270 */
[----:B------:R-:W-:Y:S02]  /*1020*/  UIMAD.WIDE.U32 UR20, UR47, UR7, URZ ;  /* 0x000000072f1472a5 */ /* 0x000fe4000f8e00ff */
[----:B------:R-:W-:Y:S01]  /*1030*/  UISETP.NE.AND UP4, UPT, UR13, 0x1, UPT ;  /* 0x000000010d00788c */ /* 0x000fe2000bf85270 */
[----:B------:R-:W-:Y:S01]  /*1040*/  UMOV UR7, UR19 ;  /* 0x0000001300077c82 */ /* 0x000fe20008000000 */
[----:B------:R-:W-:Y:S01]  /*1050*/  UMOV UR16, UR17 ;  /* 0x0000001100107c82 */ /* 0x000fe20008000000 */
[----:B------:R-:W-:Y:S02]  /*1060*/  @UP0 USHF.R.U32.HI UR14, URZ, UR10, UR7 ;  /* 0x0000000aff0e0299 */ /* 0x000fe40008011607 */
[----:B------:R-:W-:Y:S02]  /*1070*/  UIMAD.WIDE.U32 UR18, UR24, UR4, URZ ;  /* 0x00000004181272a5 */ /* 0x000fe4000f8e00ff */
[----:B------:R-:W-:-:S02]  /*1080*/  @UP1 USHF.R.U32.HI UR15, URZ, UR5, UR16 ;  /* 0x00000005ff0f1299 */ /* 0x000fc40008011610 */
[----:B------:R-:W-:Y:S02]  /*1090*/  UIMAD.WIDE.U32 UR16, UR14, UR8, URZ ;  /* 0x000000080e1072a5 */ /* 0x000fe4000f8e00ff */
[----:B------:R-:W-:Y:S01]  /*10a0*/  UIMAD.WIDE.U32 UR22, UR15, UR8, URZ ;  /* 0x000000080f1672a5 */ /* 0x000fe2000f8e00ff */
[----:B------:R-:W-:Y:S01]  /*10b0*/  UMOV UR20, UR21 ;  /* 0x0000001500147c82 */ /* 0x000fe20008000000 */
[----:B------:R-:W-:Y:S01]  /*10c0*/  UMOV UR18, UR19 ;  /* 0x0000001300127c82 */ /* 0x000fe20008000000 */
[----:B------:R-:W-:Y:S02]  /*10d0*/  USHF.R.U32.HI UR20, URZ, UR10, UR20 ;  /* 0x0000000aff147299 */ /* 0x000fe40008011614 */
[----:B------:R-:W-:Y:S02]  /*10e0*/  UMOV UR16, UR17 ;  /* 0x0000001100107c82 */ /* 0x000fe40008000000 */
[----:B------:R-:W-:Y:S01]  /*10f0*/  UMOV UR22, UR23 ;  /* 0x0000001700167c82 */ /* 0x000fe20008000000 */
[----:B------:R-:W-:-:S02]  /*1100*/  @UP4 USHF.R.U32.HI UR14, URZ, UR9, UR16 ;  /* 0x00000009ff0e4299 */ /* 0x000fc40008011610 */
[----:B------:R-:W-:Y:S02]  /*1110*/  USHF.R.U32.HI UR18, URZ, UR5, UR18 ;  /* 0x00000005ff127299 */ /* 0x000fe40008011612 */
[----:B------:R-:W-:Y:S02]  /*1120*/  USEL UR20, UR47, UR20, !UP0 ;  /* 0x000000142f147287 */ /* 0x000fe4000c000000 */
[----:B------:R-:W-:Y:S02]  /*1130*/  @UP4 USHF.R.U32.HI UR15, URZ, UR9, UR22 ;  /* 0x00000009ff0f4299 */ /* 0x000fe40008011616 */
[----:B------:R-:W-:Y:S02]  /*1140*/  UIMAD UR14, UR14, UR13, URZ ;  /* 0x0000000d0e0e72a4 */ /* 0x000fe4000f8e02ff */
[----:B------:R-:W-:Y:S02]  /*1150*/  USEL UR18, UR24, UR18, !UP1 ;  /* 0x0000001218127287 */ /* 0x000fe4000c800000 */
[----:B------:R-:W-:-:S02]  /*1160*/  UIMAD UR4, UR15, UR13, URZ ;  /* 0x0000000d0f0472a4 */ /* 0x000fc4000f8e02ff */
[----:B------:R-:W-:Y:S02]  /*1170*/  UISETP.GE.AND UP0, UPT, UR20, UR14, UPT ;  /* 0x0000000e1400728c */ /* 0x000fe4000bf06270 */
[----:B------:R-:W-:Y:S02]  /*1180*/  UIMAD.WIDE.U32 UR22, UR20, UR8, URZ ;  /* 0x00000008141672a5 */ /* 0x000fe4000f8e00ff */
[----:B------:R-:W-:Y:S02]  /*1190*/  UISETP.GE.OR UP0, UPT, UR18, UR4, UP0 ;  /* 0x000000041200728c */ /* 0x000fe40008706670 */
[----:B------:R-:W-:Y:S02]  /*11a0*/  UIMAD.WIDE.U32 UR16, UR18, UR8, URZ ;  /* 0x00000008121072a5 */ /* 0x000fe4000f8e00ff */
[----:B------:R-:W-:Y:S01]  /*11b0*/  UIADD3 UR7, UPT, UPT, -UR18, URZ, URZ ;  /* 0x000000ff12077290 */ /* 0x000fe2000fffe1ff */
[----:B------:R-:W-:Y:S01]  /*11c0*/  UMOV UR4, UR23 ;  /* 0x0000001700047c82 */ /* 0x000fe20008000000 */
[----:B------:R-:W-:-:S02]  /*11d0*/  UIADD3 UR5, UPT, UPT, -UR20, URZ, URZ ;  /* 0x000000ff14057290 */ /* 0x000fc4000fffe1ff */
[----:B------:R-:W-:-:S03]  /*11e0*/  USHF.R.U32.HI UR4, URZ, UR9, UR4 ;  /* 0x00000009ff047299 */ /* 0x000fc60008011604 */
[----:B------:R-:W-:Y:S01]  /*11f0*/  @!UP0 UMOV UR16, UR17 ;  /* 0x0000001100108c82 */ /* 0x000fe20008000000 */
[----:B------:R-:W-:Y:S02]  /*1200*/  UIMAD UR7, UR11, UR7, UR24 ;  /* 0x000000070b0772a4 */ /* 0x000fe4000f8e0218 */
[----:B------:R-:W-:Y:S02]  /*1210*/  USEL UR4, UR20, UR4, !UP4 ;  /* 0x0000000414047287 */ /* 0x000fe4000e000000 */
[----:B------:R-:W-:Y:S02]  /*1220*/  @!UP0 USHF.R.U32.HI UR9, URZ, UR9, UR16 ;  /* 0x00000009ff098299 */ /* 0x000fe40008011610 */
[----:B------:R-:W-:Y:S02]  /*1230*/  UIADD3 UR8, UPT, UPT, -UR4, URZ, URZ ;  /* 0x000000ff04087290 */ /* 0x000fe4000fffe1ff */
[----:B------:R-:W-:Y:S02]  /*1240*/  @!UP0 USEL UR9, UR18, UR9, !UP4 ;  /* 0x0000000912098287 */ /* 0x000fe4000e000000 */
[----:B------:R-:W-:-:S02]  /*1250*/  UIMAD UR8, UR13, UR8, UR20 ;  /* 0x000000080d0872a4 */ /* 0x000fc4000f8e0214 */
[----:B------:R-:W-:Y:S02]  /*1260*/  @!UP0 UIADD3 UR4, UPT, UPT, UR4, -UR9, URZ ;  /* 0x8000000904048290 */ /* 0x000fe4000fffe0ff */
[----:B------:R-:W-:Y:S02]  /*1270*/  @!UP0 UIMAD UR8, UR8, UR15, UR9 ;  /* 0x0000000f080882a4 */ /* 0x000fe4000f8e0209 */
[----:B------:R-:W-:Y:S02]  /*1280*/  @!UP0 UIMAD UR20, UR4, UR13, UR18 ;  /* 0x0000000d041482a4 */ /* 0x000fe4000f8e0212 */
[----:B------:R-:W-:-:S03]  /*1290*/  UIMAD UR5, UR6, UR5, UR47 ;  /* 0x00000005060572a4 */ /* 0x000fc6000f8e022f */
[----:B------:R-:W-:Y:S01]  /*12a0*/  @!UP0 UMOV UR18, UR8 ;  /* 0x0000000800128c82 */ /* 0x000fe20008000000 */
[----:B------:R-:W-:Y:S02]  /*12b0*/  UIMAD UR47, UR20, UR6, UR5 ;  /* 0x00000006142f72a4 */ /* 0x000fe4000f8e0205 */
[----:B------:R-:W-:-:S06]  /*12c0*/  UIMAD UR4, UR18, UR11, UR7 ;  /* 0x0000000b120472a4 */ /* 0x000fcc000f8e0207 */
[----:B------:R-:W-:-:S05]  /*12d0*/  MOV R5, UR4 ;  /* 0x0000000400057c02 */ /* 0x000fca0008000f00 */
[----:B------:R1:W-:Y:S02]  /*12e0*/  STL [R1+0x1d4], R5 ;  /* 0x0001d40501007387 */ /* 0x0003e40000100800 */
.L_x_15:
[----:B------:R-:W2:Y:S01]  /*12f0*/  LDCU UR4, c[0x0][0xb30] ;  /* 0x00016600ff0477ac */ /* 0x000ea20008000800 */
[----:B------:R-:W3:Y:S01]  /*1300*/  S2UR UR7, SR_CgaCtaId ;  /* 0x00000000000779c3 */ /* 0x000ee20000008800 */
[----:B--2---:R-:W-:-:S09]  /*1310*/  UISETP.NE.AND UP0, UPT, UR4, 0x1, UPT ;  /* 0x000000010400788c */ /* 0x004fd2000bf05270 */
[----:B---3--:R-:W-:Y:S05]  /*1320*/  BRA.U UP0, `(.L_x_16) ;  /* 0x0000000100507547 */ /* 0x008fea000b800000 */
[----:B------:R-:W2:Y:S01]  /*1330*/  LDCU.128 UR8, c[0x0][0xb10] ;  /* 0x00016200ff0877ac */ /* 0x000ea20008000c00 */
[----:B------:R-:W-:Y:S01]  /*1340*/  R2UR UR13, R5 ;  /* 0x00000000050d72ca */ /* 0x000fe200000e0000 */
[----:B------:R-:W3:Y:S01]  /*1350*/  LDCU UR5, c[0x0][0xb0c] ;  /* 0x00016180ff0577ac */ /* 0x000ee20008000800 */
[----:B------:R-:W4:Y:S11]  /*1360*/  LDCU UR4, c[0x0][0xb20] ;  /* 0x00016400ff0477ac */ /* 0x000f360008000800 */
[----:B--2---:R-:W-:-:S02]  /*1370*/  UIMAD.WIDE.U32 UR16, UR13, UR8, URZ ;  /* 0x000000080d1072a5 */ /* 0x004fc4000f8e00ff */
[----:B------:R-:W-:Y:S02]  /*1380*/  UIMAD.WIDE.U32 UR14, UR47, UR11, URZ ;  /* 0x0000000b2f0e72a5 */ /* 0x000fe4000f8e00ff */
[----:B---3--:R-:W-:Y:S02]  /*1390*/  UISETP.NE.AND UP1, UPT, UR5, 0x1, UPT ;  /* 0x000000010500788c */ /* 0x008fe4000bf25270 */
[----:B------:R-:W-:Y:S01]  /*13a0*/  UISETP.NE.AND UP0, UPT, UR10, 0x1, UPT ;  /* 0x000000010a00788c */ /* 0x000fe2000bf05270 */
[----:B------:R-:W-:Y:S02]  /*13b0*/  UMOV UR6, UR17 ;  /* 0x0000001100067c82 */ /* 0x000fe40008000000 */
[----:B------:R-:W-:Y:S01]  /*13c0*/  UMOV UR14, UR15 ;  /* 0x0000000f000e7c82 */ /* 0x000fe20008000000 */
[----:B------:R-:W-:Y:S02]  /*13d0*/  USHF.R.U32.HI UR6, URZ, UR9, UR6 ;  /* 0x00000009ff067299 */ /* 0x000fe40008011606 */
[----:B----4-:R-:W-:-:S02]  /*13e0*/  USHF.R.U32.HI UR4, URZ, UR4, UR14 ;  /* 0x00000004ff047299 */ /* 0x010fc4000801160e */
[----:B------:R-:W-:Y:S02]  /*13f0*/  USEL UR6, UR13, UR6, !UP1 ;  /* 0x000000060d067287 */ /* 0x000fe4000c800000 */
[----:B------:R-:W-:-:S04]  /*1400*/  USEL UR4, UR47, UR4, !UP0 ;  /* 0x000000042f047287 */ /* 0x000fc8000c000000 */
[----:B------:R-:W-:Y:S02]  /*1410*/  UIADD3 UR8, UPT, UPT, UR6, -UR4, URZ ;  /* 0x8000000406087290 */ /* 0x000fe4000fffe0ff */
[----:B------:R-:W-:Y:S02]  /*1420*/  UIADD3 UR4, UPT, UPT, -UR6, UR4, URZ ;  /* 0x0000000406047290 */ /* 0x000fe4000fffe1ff */
[----:B------:R-:W-:Y:S02]  /*1430*/  UIMAD UR47, UR8, UR10, UR47 ;  /* 0x0000000a082f72a4 */ /* 0x000fe4000f8e022f */
[----:B------:R-:W-:-:S06]  /*1440*/  UIMAD UR13, UR4, UR5, UR13 ;  /* 0x00000005040d72a4 */ /* 0x000fcc000f8e020d */
[----:B------:R-:W-:-:S05]  /*1450*/  MOV R0, UR13 ;  /* 0x0000000d00007c02 */ /* 0x000fca0008000f00 */
[----:B------:R2:W-:Y:S02]  /*1460*/  STL [R1+0x1d4], R0 ;  /* 0x0001d40001007387 */ /* 0x0005e40000100800 */
.L_x_16:
[----:B------:R-:W-:Y:S01]  /*1470*/  BAR.SYNC.DEFER_BLOCKING 0x0 ;  /* 0x0000000000007b1d */ /* 0x000fe20000010000 */
[----:B------:R-:W-:Y:S01]  /*1480*/  UISETP.NE.AND UP0, UPT, UR12, 0x2, UPT ;  /* 0x000000020c00788c */ /* 0x000fe2000bf05270 */
[----:B------:R-:W-:Y:S02]  /*1490*/  ISETP.NE.OR P3, PT, R4, 0x2, !P3 ;  /* 0x000000020400780c */ /* 0x000fe40005f65670 */
[----:B--2---:R-:W-:Y:S02]  /*14a0*/  LOP3.LUT R0, R2, 0x1f, RZ, 0xc0, !PT ;  /* 0x0000001f02007812 */ /* 0x004fe400078ec0ff */
[----:B------:R-:W2:Y:S04]  /*14b0*/  LDCU UR13, c[0x0][0xb24] ;  /* 0x00016480ff0d77ac */ /* 0x000ea80008000800 */
[----:B------:R-:W-:Y:S05]  /*14c0*/  BRA.U UP0, `(.L_x_17) ;  /* 0x0000001100507547 */ /* 0x000fea000b800000 */
[----:B------:R-:W3:Y:S01]  /*14d0*/  LDCU UR25, c[0x0][0x38c] ;  /* 0x00007180ff1977ac */ /* 0x000ee20008000800 */
[----:B------:R-:W-:Y:S01]  /*14e0*/  PLOP3.LUT P1, PT, PT, PT, UP3, 0x80, 0x8 ;  /* 0x000000000008781c */ /* 0x000fe20003f2f038 */
[----:B------:R-:W-:Y:S01]  /*14f0*/  IMAD.MOV.U32 R9, RZ, RZ, 0x1 ;  /* 0x00000001ff097424 */ /* 0x000fe200078e00ff */
[----:B------:R-:W-:Y:S01]  /*1500*/  ISETP.EQ.OR P2, PT, R0, RZ, P3 ;  /* 0x000000ff0000720c */ /* 0x000fe20001f42670 */
[----:B------:R-:W-:Y:S01]  /*1510*/  IMAD.MOV.U32 R8, RZ, RZ, RZ ;  /* 0x000000ffff087224 */ /* 0x000fe200078e00ff */
[----:B------:R-:W-:Y:S02]  /*1520*/  PLOP3.LUT P1, PT, P1, PT, PT, 0x8, 0x80 ;  /* 0x000000000080781c */ /* 0x000fe40000f2e170 */
[----:B------:R-:W-:Y:S01]  /*1530*/  CS2R R2, SRZ ;  /* 0x0000000000027805 */ /* 0x000fe2000001ff00 */
[----:B------:R-:W-:Y:S01]  /*1540*/  IMAD.MOV.U32 R0, RZ, RZ, 0x1 ;  /* 0x00000001ff007424 */ /* 0x000fe200078e00ff */
[----:B------:R-:W4:Y:S01]  /*1550*/  LDCU UR15, c[0x0][0x370] ;  /* 0x00006e00ff0f77ac */ /* 0x000f220008000800 */
[----:B------:R-:W1:Y:S01]  /*1560*/  LDCU.64 UR28, c[0x0][0x348] ;  /* 0x00006900ff1c77ac */ /* 0x000e620008000a00 */
[----:B------:R-:W1:Y:S01]  /*1570*/  LDCU UR14, c[0x0][0x374] ;  /* 0x00006e80ff0e77ac */ /* 0x000e620008000800 */
[----:B---3--:R-:W-:Y:S01]  /*1580*/  UIADD3 UR4, UPT, UPT, UR25, 0x3f, URZ ;  /* 0x0000003f19047890 */ /* 0x008fe2000fffe0ff */
[----:B------:R-:W-:-:S03]  /*1590*/  UMOV UR23, URZ ;  /* 0x000000ff00177c82 */ /* 0x000fc60008000000 */
[----:B------:R-:W-:-:S04]  /*15a0*/  USHF.R.S32.HI UR27, URZ, 0x1f, UR4 ;  /* 0x0000001fff1b7899 */ /* 0x000fc80008011404 */
[----:B------:R-:W-:Y:S02]  /*15b0*/  ULEA.HI UR27, UR27, UR4, URZ, 0x6 ;  /* 0x000000041b1b7291 */ /* 0x000fe4000f8f30ff */
[----:B------:R-:W-:Y:S02]  /*15c0*/  UIADD3 UR4, UPT, UPT, UR25, -0x1, URZ ;  /* 0xffffffff19047890 */ /* 0x000fe4000fffe0ff */
[----:B------:R-:W-:Y:S02]  /*15d0*/  USHF.R.S32.HI UR27, URZ, 0x6, UR27 ;  /* 0x00000006ff1b7899 */ /* 0x000fe4000801141b */
[----:B------:R-:W-:Y:S02]  /*15e0*/  UISETP.GE.U32.AND UP1, UPT, UR4, -0x7f, UPT ;  /* 0xffffff810400788c */ /* 0x000fe4000bf26070 */
[----:B------:R-:W-:Y:S02]  /*15f0*/  UISETP.LT.U32.AND UP0, UPT, UR27, 0x2, UPT ;  /* 0x000000021b00788c */ /* 0x000fe4000bf01070 */
[----:B------:R-:W-:-:S02]  /*1600*/  UIADD3 UR25, UPT, UPT, UR25, 0x7e, URZ ;  /* 0x0000007e19197890 */ /* 0x000fc4000fffe0ff */
[----:B------:R-:W-:-:S04]  /*1610*/  USEL UR26, UR27, 0x2, UP0 ;  /* 0x000000021b1a7887 */ /* 0x000fc80008000000 */
[----:B------:R-:W-:Y:S02]  /*1620*/  UIADD3 UR6, UPT, UPT, UR26, -0x1, URZ ;  /* 0xffffffff1a067890 */ /* 0x000fe4000fffe0ff */
[----:B------:R-:W-:Y:S02]  /*1630*/  @UP1 UIADD3 UR6, UPT, UPT, UR26, URZ, URZ ;  /* 0x000000ff1a061290 */ /* 0x000fe4000fffe0ff */
[----:B------:R-:W-:Y:S02]  /*1640*/  UIADD3 UR24, UPT, UPT, UR27, -UR26, URZ ;  /* 0x8000001a1b187290 */ /* 0x000fe4000fffe0ff */
[----:B-1--4-:R-:W-:-:S12]  /*1650*/  UIADD3 UR6, UPT, UPT, UR6, 0x1, URZ ;  /* 0x0000000106067890 */ /* 0x012fd8000fffe0ff */
.L_x_35:
[----:B------:R-:W-:Y:S01]  /*1660*/  UISETP.NE.AND UP0, UPT, UR7, URZ, UPT ;  /* 0x000000ff0700728c */ /* 0x000fe2000bf05270 */
[----:B------:R-:W1:Y:S08]  /*1670*/  S2UR UR7, SR_CgaCtaId ;  /* 0x00000000000779c3 */ /* 0x000e700000008800 */
[----:B---3--:R-:W-:Y:S05]  /*1680*/  BRA.U UP0, `(.L_x_18) ;  /* 0x0000000100347547 */ /* 0x008fea000b800000 */
[----:B------:R-:W3:Y:S01]  /*1690*/  S2R R4, SR_CgaCtaId ;  /* 0x0000000000047919 */ /* 0x000ee20000008800 */
[----:B------:R-:W-:-:S04]  /*16a0*/  MOV R5, 0x400 ;  /* 0x0000040000057802 */ /* 0x000fc80000000f00 */
[----:B---3--:R-:W-:Y:S02]  /*16b0*/  LEA R5, R4, R5, 0x18 ;  /* 0x0000000504057211 */ /* 0x008fe400078ec0ff */
[----:B------:R-:W-:-:S03]  /*16c0*/  SHF.L.U32 R4, R0, 0x1f, RZ ;  /* 0x0000001f00047819 */ /* 0x000fc600000006ff */
[----:B------:R-:W-:-:S04]  /*16d0*/  IMAD R5, R2, 0x8, R5 ;  /* 0x0000000802057824 */ /* 0x000fc800078e0205 */
[----:B------:R-:W3:Y:S02]  /*16e0*/  SYNCS.PHASECHK.TRANS64.TRYWAIT P0, [R5+URZ+0xa0], R4 ;  /* 0x0000a004050075a7 */ /* 0x000ee400080011ff */
[----:B---3--:R-:W-:Y:S05]  /*16f0*/  @!P0 BRA `(.L_x_19) ;  /* 0x000000c800b08947 */ /* 0x008fea0003800000 */
.L_x_112:
[----:B------:R-:W-:Y:S01]  /*1700*/  VIADD R2, R2, 0x1 ;  /* 0x0000000102027836 */ /* 0x000fe20000000000 */
[----:B------:R3:W-:Y:S04]  /*1710*/  SYNCS.ARRIVE.TRANS64.A1T0 RZ, [R5+URZ+0x90], RZ ;  /* 0x000090ff05ff79a7 */ /* 0x0007e800081000ff */
[----:B------:R-:W-:-:S04]  /*1720*/  ISETP.NE.AND P0, PT, R2, 0x2, PT ;  /* 0x000000020200780c */ /* 0x000fc80003f05270 */
[----:B------:R-:W-:Y:S02]  /*1730*/  SEL R2, R2, RZ, P0 ;  /* 0x000000ff02027207 */ /* 0x000fe40000000000 */
[----:B---3--:R-:W-:-:S04]  /*1740*/  SEL R5, RZ, 0x1, P0 ;  /* 0x00000001ff057807 */ /* 0x008fc80000000000 */
[----:B------:R-:W-:-:S07]  /*1750*/  LOP3.LUT R0, R0, R5, RZ, 0x3c, !PT ;  /* 0x0000000500007212 */ /* 0x000fce00078e3cff */
.L_x_18:
[----:B------:R-:W3:Y:S01]  /*1760*/  LDL.LU R4, [R1+0x1d4] ;  /* 0x0001d40001047983 */ /* 0x000ee20000300800 */
[----:B------:R-:W-:Y:S01]  /*1770*/  UMOV UR4, 0x400 ;  /* 0x0000040000047882 */ /* 0x000fe20000000000 */
[----:B------:R-:W-:Y:S02]  /*1780*/  UISETP.GE.U32.AND UP0, UPT, UR25, 0x7f, UPT ;  /* 0x0000007f1900788c */ /* 0x000fe4000bf06070 */
[----:B-1----:R-:W-:Y:S02]  /*1790*/  ULEA UR4, UR7, UR4, 0x18 ;  /* 0x0000000407047291 */ /* 0x002fe4000f8ec0ff */
[----:B------:R-:W-:Y:S02]  /*17a0*/  UIMAD UR11, UR47, 0xf0, URZ ;  /* 0x000000f02f0b78a4 */ /* 0x000fe4000f8e02ff */
[----:B------:R-:W-:Y:S01]  /*17b0*/  ULEA UR5, UR23, UR4, 0x3 ;  /* 0x0000000417057291 */ /* 0x000fe2000f8e18ff */
[----:B------:R-:W-:Y:S01]  /*17c0*/  UMOV UR30, URZ ;  /* 0x000000ff001e7c82 */ /* 0x000fe20008000000 */
[----:B---3--:R-:W-:-:S02]  /*17d0*/  R2UR UR8, R4 ;  /* 0x00000000040872ca */ /* 0x008fc400000e0000 */
[----:B------:R-:W-:-:S05]  /*17e0*/  SHF.L.U32 R4, R9, 0x1f, RZ ;  /* 0x0000001f09047819 */ /* 0x000fca00000006ff */
[----:B------:R1:W3:Y:S06]  /*17f0*/  SYNCS.PHASECHK.TRANS64.TRYWAIT P0, [UR5+0x10], R4 ;  /* 0x00001004ff0075a7 */ /* 0x0002ec0008001105 */
[----:B------:R-:W-:Y:S01]  /*1800*/  USHF.L.U32 UR35, UR8, 0x7, URZ ;  /* 0x0000000708237899 */ /* 0x000fe200080006ff */
[----:B------:R-:W-:Y:S11]  /*1810*/  BRA.U !UP0, `(.L_x_20) ;  /* 0x0000000108a87547 */ /* 0x000ff6000b800000 */
[----:B------:R-:W-:Y:S01]  /*1820*/  UMOV UR16, URZ ;  /* 0x000000ff00107c82 */ /* 0x000fe20008000000 */
[----:B------:R-:W-:-:S05]  /*1830*/  UMOV UR5, UR23 ;  /* 0x0000001700057c82 */ /* 0x000fca0008000000 */
.L_x_25:
[----:B---3--:R-:W-:Y:S01]  /*1840*/  @!P3 MOV R5, 0xb800 ;  /* 0x0000b8000005b802 */ /* 0x008fe20000000f00 */
[----:B------:R-:W-:Y:S01]  /*1850*/  ULEA UR33, UR5, UR4, 0x3 ;  /* 0x0000000405217291 */ /* 0x000fe2000f8e18ff */
[----:B-1-34-:R-:W-:Y:S11]  /*1860*/  @P0 BRA `(.L_x_21) ;  /* 0x00000000000c0947 */ /* 0x01aff60003800000 */
[----:B------:R-:W-:Y:S04]  /*1870*/  SHF.L.U32 R7, R9, 0x1f, RZ ;  /* 0x0000001f09077819 */ /* 0x000fe800000006ff */
[----:B------:R-:W3:Y:S02]  /*1880*/  SYNCS.PHASECHK.TRANS64.TRYWAIT P0, [UR33+0x10], R7 ;  /* 0x00001007ff0075a7 */ /* 0x000ee40008001121 */
[----:B---3--:R-:W-:Y:S05]  /*1890*/  @!P0 BRA `(.L_x_22) ;  /* 0x000000c8005c8947 */ /* 0x008fea0003800000 */
.L_x_21:
[----:B------:R3:W-:Y:S01]  /*18a0*/  @!P3 SYNCS.ARRIVE.TRANS64 RZ, [UR33], R5 ;  /* 0x00000005ffffb9a7 */ /* 0x0007e20008000021 */
[----:B------:R-:W-:Y:S04]  /*18b0*/  BSSY.RECONVERGENT B0, `(.L_x_23) ;  /* 0x0000003000007945 */ /* 0x000fe80003800200 */
[----:B------:R-:W-:Y:S05]  /*18c0*/  @P2 BRA `(.L_x_24) ;  /* 0x0000000000042947 */ /* 0x000fea0003800000 */
[----:B--2---:R-:W-:Y:S05]  /*18d0*/  BPT.TRAP 0x1 ;  /* 0x000000040000795c */ /* 0x004fea0000300000 */
.L_x_24:
[----:B--2---:R-:W-:Y:S05]  /*18e0*/  BSYNC.RECONVERGENT B0 ;  /* 0x0000000000007941 */ /* 0x004fea0003800200 */
.L_x_23:
[----:B------:R-:W-:Y:S02]  /*18f0*/  UIADD3 UR23, UPT, UPT, UR5, 0x1, URZ ;  /* 0x0000000105177890 */ /* 0x000fe4000fffe0ff */
[----:B------:R-:W-:Y:S02]  /*1900*/  UIADD3 UR18, UP1, UPT, UR28, 0x80, URZ ;  /* 0x000000801c127890 */ /* 0x000fe4000ff3e0ff */
[----:B------:R-:W-:Y:S02]  /*1910*/  UISETP.NE.AND UP0, UPT, UR23, 0x2, UPT ;  /* 0x000000021700788c */ /* 0x000fe4000bf05270 */
[----:B------:R-:W-:Y:S02]  /*1920*/  ULEA UR32, UR5, UR4, 0xe ;  /* 0x0000000405207291 */ /* 0x000fe4000f8e70ff */
[----:B------:R-:W-:Y:S02]  /*1930*/  USEL UR9, URZ, 0x1, UP0 ;  /* 0x00000001ff097887 */ /* 0x000fe40008000000 */
[----:B------:R-:W-:Y:S02]  /*1940*/  USEL UR23, UR23, URZ, UP0 ;  /* 0x000000ff17177287 */ /* 0x000fe40008000000 */
[----:B------:R-:W-:Y:S02]  /*1950*/  USHF.L.U32 UR34, UR16, 0x6, URZ ;  /* 0x0000000610227899 */ /* 0x000fe400080006ff */
[----:B------:R-:W-:Y:S01]  /*1960*/  ULEA UR8, UR23, UR4, 0x3 ;  /* 0x0000000417087291 */ /* 0x000fe2000f8e18ff */
[----:B------:R-:W-:Y:S01]  /*1970*/  LOP3.LUT R9, R9, UR9, RZ, 0x3c, !PT ;  /* 0x0000000909097c12 */ /* 0x000fe2000f8e3cff */
[----:B------:R-:W-:Y:S02]  /*1980*/  UIADD3.X UR19, UPT, UPT, URZ, UR29, URZ, UP1, !UPT ;  /* 0x0000001dff137290 */ /* 0x000fe40008ffe4ff */
[----:B------:R-:W-:Y:S01]  /*1990*/  UIADD3 UR32, UPT, UPT, UR32, 0x1e200, URZ ;  /* 0x0001e20020207890 */ /* 0x000fe2000fffe0ff */
[----:B-1----:R-:W-:Y:S01]  /*19a0*/  SHF.L.U32 R4, R9, 0x1f, RZ ;  /* 0x0000001f09047819 */ /* 0x002fe200000006ff */
[----:B------:R-:W-:Y:S02]  /*19b0*/  UIADD3 UR30, UP0, UPT, UR28, 0x180, URZ ;  /* 0x000001801c1e7890 */ /* 0x000fe4000ff1e0ff */
[----:B------:R-:W-:Y:S01]  /*19c0*/  UIADD3 UR16, UPT, UPT, UR16, 0x1, URZ ;  /* 0x0000000110107890 */ /* 0x000fe2000fffe0ff */
[----:B------:R4:W1:Y:S01]  /*19d0*/  SYNCS.PHASECHK.TRANS64.TRYWAIT P0, [UR8+0x10], R4 ;  /* 0x00001004ff0075a7 */ /* 0x0008620008001108 */
[----:B------:R-:W-:Y:S01]  /*19e0*/  UIMAD UR8, UR5, 0x7800, UR4 ;  /* 0x00007800050878a4 */ /* 0x000fe2000f8e0204 */
[----:B------:R-:W-:Y:S01]  /*19f0*/  UMOV UR38, 0x0 ;  /* 0x0000000000267882 */ /* 0x000fe20000000000 */
[----:B------:R-:W-:Y:S02]  /*1a00*/  UMOV UR39, 0x10000000 ;  /* 0x1000000000277882 */ /* 0x000fe40000000000 */
[----:B------:R-:W-:Y:S01]  /*1a10*/  UIADD3 UR8, UPT, UPT, UR8, 0x26200, URZ ;  /* 0x0002620008087890 */ /* 0x000fe2000fffe0ff */
[----:B------:R-:W-:Y:S01]  /*1a20*/  UTMALDG.3D [UR32], [UR18], desc[UR38] ;  /* 0x00002620120075b4 */ /* 0x000fe20008011000 */
[----:B------:R-:W-:Y:S01]  /*1a30*/  UIADD3.X UR31, UPT, UPT, URZ, UR29, URZ, UP0, !UPT ;  /* 0x0000001dff1f7290 */ /* 0x000fe200087fe4ff */
[----:B------:R-:W-:Y:S01]  /*1a40*/  UMOV UR12, UR36 ;  /* 0x00000024000c7c82 */ /* 0x000fe20008000000 */
[----:B------:R-:W-:Y:S01]  /*1a50*/  UMOV UR9, UR33 ;  /* 0x0000002100097c82 */ /* 0x000fe20008000000 */
[----:B------:R-:W-:Y:S01]  /*1a60*/  UMOV UR10, UR34 ;  /* 0x00000022000a7c82 */ /* 0x000fe20008000000 */
[----:B------:R-:W-:Y:S01]  /*1a70*/  UISETP.NE.AND UP0, UPT, UR16, UR6, UPT ;  /* 0x000000061000728c */ /* 0x000fe2000bf05270 */
[----:B------:R-:W-:Y:S04]  /*1a80*/  UMOV UR5, UR23 ;  /* 0x0000001700057c82 */ /* 0x000fe80008000000 */
[----:B------:R2:W-:Y:S02]  /*1a90*/  UTMALDG.3D [UR8], [UR30], desc[UR38] ;  /* 0x000026081e0075b4 */ /* 0x0005e40008011000 */
[----:B--2---:R-:W-:Y:S02]  /*1aa0*/  UMOV UR30, UR6 ;  /* 0x00000006001e7c82 */ /* 0x004fe40008000000 */
[----:B------:R-:W-:Y:S05]  /*1ab0*/  BRA.U UP0, `(.L_x_25) ;  /* 0xfffffffd00607547 */ /* 0x000fea000b83ffff */
.L_x_20:
[----:B------:R-:W-:Y:S01]  /*1ac0*/  ULEA UR5, UR23, UR4, 0x3 ;  /* 0x0000000417057291 */ /* 0x000fe2000f8e18ff */
[----:B-1--4-:R-:W-:Y:S01]  /*1ad0*/  SHF.L.U32 R4, R9, 0x1f, RZ ;  /* 0x0000001f09047819 */ /* 0x012fe200000006ff */
[----:B------:R-:W-:Y:S01]  /*1ae0*/  @!P1 SYNCS.ARRIVE.TRANS64.A1T0 RZ, [UR4+0x48], RZ ;  /* 0x000048ffffff99a7 */ /* 0x000fe20008100004 */
[----:B------:R-:W-:-:S06]  /*1af0*/  UISETP.GT.AND UP0, UPT, UR27, UR26, UPT ;  /* 0x0000001a1b00728c */ /* 0x000fcc000bf04270 */
[----:B---3--:R1:W3:Y:S03]  /*1b00*/  SYNCS.PHASECHK.TRANS64.TRYWAIT P0, [UR5+0x10], R4 ;  /* 0x00001004ff0075a7 */ /* 0x0082e60008001105 */
[----:B------:R-:W-:Y:S05]  /*1b10*/  BRA.U !UP0, `(.L_x_26) ;  /* 0x0000000108ac7547 */ /* 0x000fea000b800000 */
[----:B------:R-:W-:Y:S01]  /*1b20*/  UIADD3 UR31, UPT, UPT, UR24, UR30, URZ ;  /* 0x0000001e181f7290 */ /* 0x000fe2000fffe0ff */
[----:B------:R-:W-:-:S11]  /*1b30*/  UMOV UR5, UR23 ;  /* 0x0000001700057c82 */ /* 0x000fd60008000000 */
.L_x_31:
[----:B---3--:R-:W-:Y:S01]  /*1b40*/  @!P3 MOV R5, 0xb800 ;  /* 0x0000b8000005b802 */ /* 0x008fe20000000f00 */
[----:B----4-:R-:W-:Y:S01]  /*1b50*/  ULEA UR17, UR5, UR4, 0x3 ;  /* 0x0000000405117291 */ /* 0x010fe2000f8e18ff */
[----:B-1-3--:R-:W-:Y:S11]  /*1b60*/  @P0 BRA `(.L_x_27) ;  /* 0x00000000000c0947 */ /* 0x00aff60003800000 */
[----:B------:R-:W-:Y:S04]  /*1b70*/  SHF.L.U32 R7, R9, 0x1f, RZ ;  /* 0x0000001f09077819 */ /* 0x000fe800000006ff */
[----:B------:R-:W3:Y:S02]  /*1b80*/  SYNCS.PHASECHK.TRANS64.TRYWAIT P0, [UR17+0x10], R7 ;  /* 0x00001007ff0075a7 */ /* 0x000ee40008001111 */
[----:B---3--:R-:W-:Y:S05]  /*1b90*/  @!P0 BRA `(.L_x_28) ;  /* 0x000000c400b48947 */ /* 0x008fea0003800000 */
.L_x_27:
[----:B------:R3:W-:Y:S01]  /*1ba0*/  @!P3 SYNCS.ARRIVE.TRANS64 RZ, [UR17], R5 ;  /* 0x00000005ffffb9a7 */ /* 0x0007e20008000011 */
[----:B------:R-:W-:Y:S04]  /*1bb0*/  BSSY.RECONVERGENT B0, `(.L_x_29) ;  /* 0x0000003000007945 */ /* 0x000fe80003800200 */
[----:B------:R-:W-:Y:S05]  /*1bc0*/  @P2 BRA `(.L_x_30) ;  /* 0x0000000000042947 */ /* 0x000fea0003800000 */
[----:B--2---:R-:W-:Y:S05]  /*1bd0*/  BPT.TRAP 0x1 ;  /* 0x000000040000795c */ /* 0x004fea0000300000 */
.L_x_30:
[----:B--2---:R-:W-:Y:S05]  /*1be0*/  BSYNC.RECONVERGENT B0 ;  /* 0x0000000000007941 */ /* 0x004fea0003800200 */
.L_x_29:
[----:B------:R-:W-:Y:S02]  /*1bf0*/  UIADD3 UR23, UPT, UPT, UR5, 0x1, URZ ;  /* 0x0000000105177890 */ /* 0x000fe4000fffe0ff */
[----:B------:R-:W-:Y:S02]  /*1c00*/  ULEA UR16, UR5, UR4, 0xe ;  /* 0x0000000405107291 */ /* 0x000fe4000f8e70ff */
[----:B------:R-:W-:Y:S02]  /*1c10*/  UISETP.NE.AND UP0, UPT, UR23, 0x2, UPT ;  /* 0x000000021700788c */ /* 0x000fe4000bf05270 */
[----:B------:R-:W-:Y:S02]  /*1c20*/  UIADD3 UR40, UP1, UPT, UR28, 0x80, URZ ;  /* 0x000000801c287890 */ /* 0x000fe4000ff3e0ff */
[----:B------:R-:W-:Y:S02]  /*1c30*/  USEL UR9, URZ, 0x1, UP0 ;  /* 0x00000001ff097887 */ /* 0x000fe40008000000 */
[----:B------:R-:W-:Y:S02]  /*1c40*/  USEL UR23, UR23, URZ, UP0 ;  /* 0x000000ff17177287 */ /* 0x000fe40008000000 */
[----:B------:R-:W-:Y:S02]  /*1c50*/  USHF.L.U32 UR18, UR30, 0x6, URZ ;  /* 0x000000061e127899 */ /* 0x000fe400080006ff */
[----:B------:R-:W-:Y:S01]  /*1c60*/  ULEA UR8, UR23, UR4, 0x3 ;  /* 0x0000000417087291 */ /* 0x000fe2000f8e18ff */
[----:B------:R-:W-:Y:S01]  /*1c70*/  LOP3.LUT R9, R9, UR9, RZ, 0x3c, !PT ;  /* 0x0000000909097c12 */ /* 0x000fe2000f8e3cff */
[----:B------:R-:W-:Y:S02]  /*1c80*/  UIADD3 UR16, UPT, UPT, UR16, 0x1e200, URZ ;  /* 0x0001e20010107890 */ /* 0x000fe4000fffe0ff */
[----:B------:R-:W-:Y:S01]  /*1c90*/  UIADD3.X UR41, UPT, UPT, URZ, UR29, URZ, UP1, !UPT ;  /* 0x0000001dff297290 */ /* 0x000fe20008ffe4ff */
[----:B-1----:R-:W-:Y:S01]  /*1ca0*/  SHF.L.U32 R4, R9, 0x1f, RZ ;  /* 0x0000001f09047819 */ /* 0x002fe200000006ff */
[----:B------:R-:W-:Y:S02]  /*1cb0*/  UIADD3 UR38, UP0, UPT, UR28, 0x180, URZ ;  /* 0x000001801c267890 */ /* 0x000fe4000ff1e0ff */
[----:B------:R-:W-:Y:S01]  /*1cc0*/  UIADD3 UR30, UPT, UPT, UR30, 0x1, URZ ;  /* 0x000000011e1e7890 */ /* 0x000fe2000fffe0ff */
[----:B------:R4:W1:Y:S01]  /*1cd0*/  SYNCS.PHASECHK.TRANS64.TRYWAIT P0, [UR8+0x10], R4 ;  /* 0x00001004ff0075a7 */ /* 0x0008620008001108 */
[----:B------:R-:W-:Y:S01]  /*1ce0*/  UIMAD UR8, UR5, 0x7800, UR4 ;  /* 0x00007800050878a4 */ /* 0x000fe2000f8e0204 */
[----:B------:R-:W-:Y:S01]  /*1cf0*/  UMOV UR32, 0x0 ;  /* 0x0000000000207882 */ /* 0x000fe20000000000 */
[----:B------:R-:W-:Y:S01]  /*1d00*/  UMOV UR33, 0x10000000 ;  /* 0x1000000000217882 */ /* 0x000fe20000000000 */
[----:B------:R-:W-:Y:S01]  /*1d10*/  UMOV UR19, UR35 ;  /* 0x0000002300137c82 */ /* 0x000fe20008000000 */
[----:B------:R-:W-:Y:S01]  /*1d20*/  UMOV UR20, UR36 ;  /* 0x0000002400147c82 */ /* 0x000fe20008000000 */
[----:B------:R-:W-:Y:S01]  /*1d30*/  UIADD3 UR8, UPT, UPT, UR8, 0x26200, URZ ;  /* 0x0002620008087890 */ /* 0x000fe2000fffe0ff */
[----:B------:R4:W-:Y:S01]  /*1d40*/  UTMALDG.3D [UR16], [UR40], desc[UR32] ;  /* 0x00002010280075b4 */ /* 0x0009e20008011000 */
[----:B------:R-:W-:Y:S01]  /*1d50*/  UIADD3.X UR39, UPT, UPT, URZ, UR29, URZ, UP0, !UPT ;  /* 0x0000001dff277290 */ /* 0x000fe200087fe4ff */
[----:B------:R-:W-:Y:S01]  /*1d60*/  UMOV UR12, UR36 ;  /* 0x00000024000c7c82 */ /* 0x000fe20008000000 */
[----:B------:R-:W-:Y:S01]  /*1d70*/  UMOV UR9, UR17 ;  /* 0x0000001100097c82 */ /* 0x000fe20008000000 */
[----:B------:R-:W-:Y:S01]  /*1d80*/  UMOV UR10, UR18 ;  /* 0x00000012000a7c82 */ /* 0x000fe20008000000 */
[----:B------:R-:W-:Y:S01]  /*1d90*/  UISETP.NE.AND UP0, UPT, UR30, UR31, UPT ;  /* 0x0000001f1e00728c */ /* 0x000fe2000bf05270 */
[----:B------:R-:W-:Y:S04]  /*1da0*/  UMOV UR5, UR23 ;  /* 0x0000001700057c82 */ /* 0x000fe80008000000 */
[----:B------:R4:W-:Y:S04]  /*1db0*/  UTMALDG.3D [UR8], [UR38], desc[UR32] ;  /* 0x00002008260075b4 */ /* 0x0009e80008011000 */
[----:B------:R-:W-:Y:S05]  /*1dc0*/  BRA.U UP0, `(.L_x_31) ;  /* 0xfffffffd005c7547 */ /* 0x000fea000b83ffff */
.L_x_26:
[C---:B------:R-:W-:Y:S01]  /*1dd0*/  LEA R12, R8.reuse, UR4, 0x3 ;  /* 0x00000004080c7c11 */ /* 0x040fe2000f8e18ff */
[----:B------:R-:W-:Y:S01]  /*1de0*/  NOP ;  /* 0x0000000000007918 */ /* 0x000fe20000000000 */
[----:B---3--:R-:W-:Y:S02]  /*1df0*/  SHF.L.U32 R5, R3, 0x1f, RZ ;  /* 0x0000001f03057819 */ /* 0x008fe400000006ff */
[----:B------:R-:W-:Y:S02]  /*1e00*/  LEA R6, R8, UR4, 0x4 ;  /* 0x0000000408067c11 */ /* 0x000fe4000f8e20ff */
[----:B-1----:R-:W1:Y:S02]  /*1e10*/  SYNCS.PHASECHK.TRANS64.TRYWAIT P0, [R12+URZ+0x50], R5 ;  /* 0x000050050c0075a7 */ /* 0x002e6400080011ff */
[----:B-1----:R-:W-:Y:S05]  /*1e20*/  @!P0 BRA `(.L_x_32) ;  /* 0x000000c400288947 */ /* 0x002fea0003800000 */
.L_x_115:
[----:B-1--4-:R-:W1:Y:S01]  /*1e30*/  LDS.128 R4, [R6+0xc0] ;  /* 0x0000c00006047984 */ /* 0x012e620000000c00 */
[----:B--2---:R-:W-:Y:S01]  /*1e40*/  UISETP.GE.AND UP0, UPT, UR13, 0x1, UPT ;  /* 0x000000010d00788c */ /* 0x004fe2000bf06270 */
[----:B------:R-:W-:Y:S01]  /*1e50*/  @!PT LDS RZ, [RZ] ;  /* 0x00000000fffff984 */ /* 0x000fe20000000800 */
[----:B------:R-:W-:Y:S01]  /*1e60*/  @!PT LDS RZ, [RZ] ;  /* 0x00000000fffff984 */ /* 0x000fe20000000800 */
[----:B------:R-:W-:Y:S01]  /*1e70*/  @!PT LDS RZ, [RZ] ;  /* 0x00000000fffff984 */ /* 0x000fe20000000800 */
[----:B------:R-:W-:Y:S01]  /*1e80*/  @!PT LDS RZ, [RZ] ;  /* 0x00000000fffff984 */ /* 0x000fe20000000800 */
[----:B------:R2:W-:Y:S06]  /*1e90*/  MEMBAR.ALL.CTA ;  /* 0x0000000000007992 */ /* 0x0005ec0000008000 */
[----:B--2---:R-:W2:Y:S01]  /*1ea0*/  FENCE.VIEW.ASYNC.S ;  /* 0x00000000000073c6 */ /* 0x004ea20000000000 */
[----:B-1----:R-:W-:-:S13]  /*1eb0*/  LOP3.LUT P0, RZ, R6, 0x1, RZ, 0xc0, !PT ;  /* 0x0000000106ff7812 */ /* 0x002fda000780c0ff */
[----:B--2---:R-:W-:Y:S01]  /*1ec0*/  VOTEU.ANY UP1, P0 ;  /* 0x0000000000ff7886 */ /* 0x004fe20000020100 */
[----:B------:R-:W-:-:S13]  /*1ed0*/  PLOP3.LUT P0, PT, PT, PT, UP1, 0x80, 0x8 ;  /* 0x000000000008781c */ /* 0x000fda0003f0f018 */
[----:B------:R-:W-:Y:S02]  /*1ee0*/  @P0 MOV R11, R4 ;  /* 0x00000004000b0202 */ /* 0x000fe40000000f00 */
[----:B------:R-:W-:Y:S02]  /*1ef0*/  @P0 LOP3.LUT R10, R5, 0xffff, RZ, 0xc0, !PT ;  /* 0x0000ffff050a0812 */ /* 0x000fe400078ec0ff */
[----:B------:R-:W-:Y:S02]  /*1f00*/  @P0 SHF.R.U32.HI R4, RZ, 0x10, R5 ;  /* 0x00000010ff040819 */ /* 0x000fe40000011605 */
[----:B------:R-:W-:Y:S02]  /*1f10*/  @P0 R2UR UR9, R11 ;  /* 0x000000000b0902ca */ /* 0x000fe400000e0000 */
[----:B------:R-:W-:Y:S01]  /*1f20*/  @P0 R2UR UR5, R4 ;  /* 0x00000000040502ca */ /* 0x000fe200000e0000 */
[----:B------:R-:W-:Y:S01]  /*1f30*/  VIADD R4, R12, 0x60 ;  /* 0x000000600c047836 */ /* 0x000fe20000000000 */
[----:B------:R-:W-:-:S04]  /*1f40*/  @P0 R2UR UR8, R10 ;  /* 0x000000000a0802ca */ /* 0x000fc800000e0000 */
[----:B------:R-:W-:-:S04]  /*1f50*/  PRMT R4, RZ, 0x654, R4 ;  /* 0x00000654ff047816 */ /* 0x000fc80000000004 */
[----:B------:R1:W-:Y:S01]  /*1f60*/  SYNCS.ARRIVE.TRANS64.RED.A1T0 RZ, [R4+URZ], RZ ;  /* 0x000000ff04ff79a7 */ /* 0x0003e200081004ff */
[----:B------:R-:W-:Y:S02]  /*1f70*/  @UP1 UMOV UR22, UR9 ;  /* 0x0000000900161c82 */ /* 0x000fe40008000000 */
[----:B------:R-:W-:Y:S02]  /*1f80*/  @UP1 UMOV UR36, UR5 ;  /* 0x0000000500241c82 */ /* 0x000fe40008000000 */
[----:B------:R-:W-:Y:S01]  /*1f90*/  @UP1 UMOV UR21, UR8 ;  /* 0x0000000800151c82 */ /* 0x000fe20008000000 */
[----:B------:R-:W-:Y:S05]  /*1fa0*/  BRA.U !UP0, `(.L_x_33) ;  /* 0x0000000108d47547 */ /* 0x000fea000b800000 */
[----:B------:R-:W2:Y:S01]  /*1fb0*/  LDCU.128 UR8, c[0x0][0xb10] ;  /* 0x00016200ff0877ac */ /* 0x000ea20008000c00 */
[----:B------:R-:W3:Y:S01]  /*1fc0*/  LDCU UR5, c[0x0][0xb20] ;  /* 0x00016400ff0577ac */ /* 0x000ee20008000800 */
[----:B------:R-:W4:Y:S01]  /*1fd0*/  LDCU UR12, c[0x0][0xb0c] ;  /* 0x00016180ff0c77ac */ /* 0x000f220008000800 */
[----:B------:R-:W1:Y:S01]  /*1fe0*/  LDCU.64 UR16, c[0x0][0xb28] ;  /* 0x00016500ff1077ac */ /* 0x000e620008000a00 */
[----:B------:R-:W-:Y:S02]  /*1ff0*/  UISETP.NE.AND UP3, UPT, UR13, 0x1, UPT ;  /* 0x000000010d00788c */ /* 0x000fe4000bf65270 */
[----:B--2---:R-:W-:Y:S02]  /*2000*/  UIMAD.WIDE.U32 UR32, UR14, UR11, URZ ;  /* 0x0000000b0e2072a5 */ /* 0x004fe4000f8e00ff */
[----:B------:R-:W-:Y:S02]  /*2010*/  UIMAD.WIDE.U32 UR18, UR15, UR8, URZ ;  /* 0x000000080f1272a5 */ /* 0x000fe4000f8e00ff */
[----:B------:R-:W-:-:S02]  /*2020*/  UIMAD.WIDE.U32 UR30, UR21, UR11, URZ ;  /* 0x0000000b151e72a5 */ /* 0x000fc4000f8e00ff */
[----:B------:R-:W-:Y:S01]  /*2030*/  UISETP.NE.AND UP0, UPT, UR10, 0x1, UPT ;  /* 0x000000010a00788c */ /* 0x000fe2000bf05270 */
[----:B------:R-:W-:Y:S02]  /*2040*/  UMOV UR11, UR33 ;  /* 0x00000021000b7c82 */ /* 0x000fe40008000000 */
[----:B------:R-:W-:Y:S01]  /*2050*/  UMOV UR18, UR19 ;  /* 0x0000001300127c82 */ /* 0x000fe20008000000 */
[----:B---3--:R-:W-:Y:S02]  /*2060*/  USHF.R.U32.HI UR11, URZ, UR5, UR11 ;  /* 0x00000005ff0b7299 */ /* 0x008fe4000801160b */
[----:B----4-:R-:W-:Y:S02]  /*2070*/  UISETP.NE.AND UP2, UPT, UR12, 0x1, UPT ;  /* 0x000000010c00788c */ /* 0x010fe4000bf45270 */
[----:B------:R-:W-:Y:S02]  /*2080*/  USHF.R.U32.HI UR18, URZ, UR9, UR18 ;  /* 0x00000009ff127299 */ /* 0x000fe40008011612 */
[----:B------:R-:W-:-:S02]  /*2090*/  USEL UR11, UR14, UR11, !UP0 ;  /* 0x0000000b0e0b7287 */ /* 0x000fc4000c000000 */
[----:B------:R-:W-:Y:S02]  /*20a0*/  USEL UR18, UR15, UR18, !UP2 ;  /* 0x000000120f127287 */ /* 0x000fe4000d000000 */
[----:B-1----:R-:W-:Y:S02]  /*20b0*/  UIMAD.WIDE.U32 UR34, UR11, UR16, URZ ;  /* 0x000000100b2272a5 */ /* 0x002fe4000f8e00ff */
[----:B------:R-:W-:Y:S02]  /*20c0*/  UIMAD.WIDE.U32 UR32, UR22, UR8, URZ ;  /* 0x00000008162072a5 */ /* 0x000fe4000f8e00ff */
[----:B------:R-:W-:Y:S01]  /*20d0*/  UIMAD.WIDE.U32 UR38, UR18, UR16, URZ ;  /* 0x00000010122672a5 */ /* 0x000fe2000f8e00ff */
[----:B------:R-:W-:Y:S02]  /*20e0*/  UMOV UR30, UR31 ;  /* 0x0000001f001e7c82 */ /* 0x000fe40008000000 */
[----:B------:R-:W-:Y:S01]  /*20f0*/  UMOV UR34, UR35 ;  /* 0x0000002300227c82 */ /* 0x000fe20008000000 */
[----:B------:R-:W-:-:S02]  /*2100*/  USHF.R.U32.HI UR30, URZ, UR5, UR30 ;  /* 0x00000005ff1e7299 */ /* 0x000fc4000801161e */
[----:B------:R-:W-:Y:S01]  /*2110*/  @UP3 USHF.R.U32.HI UR11, URZ, UR17, UR34 ;  /* 0x00000011ff0b3299 */ /* 0x000fe20008011622 */
[----:B------:R-:W-:Y:S01]  /*2120*/  UMOV UR32, UR33 ;  /* 0x0000002100207c82 */ /* 0x000fe20008000000 */
[----:B------:R-:W-:Y:S01]  /*2130*/  UMOV UR38, UR39 ;  /* 0x0000002700267c82 */ /* 0x000fe20008000000 */
[----:B------:R-:W-:Y:S02]  /*2140*/  USHF.R.U32.HI UR32, URZ, UR9, UR32 ;  /* 0x00000009ff207299 */ /* 0x000fe40008011620 */
[----:B------:R-:W-:Y:S02]  /*2150*/  USEL UR30, UR21, UR30, !UP0 ;  /* 0x0000001e151e7287 */ /* 0x000fe4000c000000 */
[----:B------:R-:W-:Y:S02]  /*2160*/  @UP3 USHF.R.U32.HI UR18, URZ, UR17, UR38 ;  /* 0x00000011ff123299 */ /* 0x000fe40008011626 */
[----:B------:R-:W-:Y:S02]  /*2170*/  UIMAD UR11, UR13, UR11, URZ ;  /* 0x0000000b0d0b72a4 */ /* 0x000fe4000f8e02ff */
[----:B------:R-:W-:-:S02]  /*2180*/  USEL UR32, UR22, UR32, !UP2 ;  /* 0x0000002016207287 */ /* 0x000fc4000d000000 */
[----:B------:R-:W-:Y:S02]  /*2190*/  UIMAD UR5, UR13, UR18, URZ ;  /* 0x000000120d0572a4 */ /* 0x000fe4000f8e02ff */
        /* <DEDUP_REMOVED lines=18> */
[----:B------:R-:W-:Y:S02]  /*22c0*/  UIMAD UR9, UR12, UR9, UR22 ;  /* 0x000000090c0972a4 */ /* 0x000fe4000f8e0216 */
[----:B------:R-:W-:Y:S01]  /*22d0*/  UIMAD UR21, UR30, UR10, UR8 ;  /* 0x0000000a1e1572a4 */ /* 0x000fe2000f8e0208 */
[----:B------:R-:W-:Y:S02]  /*22e0*/  @!UP0 UMOV UR32, UR11 ;  /* 0x0000000b00208c82 */ /* 0x000fe40008000000 */
[----:B------:R-:W-:-:S12]  /*22f0*/  UIMAD UR22, UR32, UR12, UR9 ;  /* 0x0000000c201672a4 */ /* 0x000fd8000f8e0209 */
.L_x_33:
[----:B------:R-:W2:Y:S02]  /*2300*/  LDCU UR5, c[0x0][0xb30] ;  /* 0x00016600ff0577ac */ /* 0x000ea40008000800 */
[----:B--2---:R-:W-:-:S09]  /*2310*/  UISETP.NE.AND UP0, UPT, UR5, 0x1, UPT ;  /* 0x000000010500788c */ /* 0x004fd2000bf05270 */
[----:B------:R-:W-:Y:S05]  /*2320*/  BRA.U UP0, `(.L_x_34) ;  /* 0x0000000100447547 */ /* 0x000fea000b800000 */
[----:B------:R-:W2:Y:S01]  /*2330*/  LDCU.128 UR8, c[0x0][0xb10] ;  /* 0x00016200ff0877ac */ /* 0x000ea20008000c00 */
[----:B------:R-:W3:Y:S01]  /*2340*/  LDCU UR12, c[0x0][0xb0c] ;  /* 0x00016180ff0c77ac */ /* 0x000ee20008000800 */
[----:B------:R-:W4:Y:S01]  /*2350*/  LDCU UR5, c[0x0][0xb20] ;  /* 0x00016400ff0577ac */ /* 0x000f220008000800 */
[----:B--2---:R-:W-:Y:S02]  /*2360*/  UIMAD.WIDE.U32 UR18, UR22, UR8, URZ ;  /* 0x00000008161272a5 */ /* 0x004fe4000f8e00ff */
[----:B------:R-:W-:Y:S02]  /*2370*/  UIMAD.WIDE.U32 UR16, UR21, UR11, URZ ;  /* 0x0000000b151072a5 */ /* 0x000fe4000f8e00ff */
[----:B---3--:R-:W-:Y:S02]  /*2380*/  UISETP.NE.AND UP2, UPT, UR12, 0x1, UPT ;  /* 0x000000010c00788c */ /* 0x008fe4000bf45270 */
[----:B------:R-:W-:Y:S01]  /*2390*/  UISETP.NE.AND UP0, UPT, UR10, 0x1, UPT ;  /* 0x000000010a00788c */ /* 0x000fe2000bf05270 */
[----:B------:R-:W-:-:S02]  /*23a0*/  UMOV UR8, UR19 ;  /* 0x0000001300087c82 */ /* 0x000fc40008000000 */
[----:B------:R-:W-:Y:S01]  /*23b0*/  UMOV UR16, UR17 ;  /* 0x0000001100107c82 */ /* 0x000fe20008000000 */
[----:B------:R-:W-:Y:S02]  /*23c0*/  USHF.R.U32.HI UR8, URZ, UR9, UR8 ;  /* 0x00000009ff087299 */ /* 0x000fe40008011608 */
[----:B----4-:R-:W-:Y:S02]  /*23d0*/  USHF.R.U32.HI UR5, URZ, UR5, UR16 ;  /* 0x00000005ff057299 */ /* 0x010fe40008011610 */
[----:B------:R-:W-:Y:S02]  /*23e0*/  USEL UR8, UR22, UR8, !UP2 ;  /* 0x0000000816087287 */ /* 0x000fe4000d000000 */
[----:B------:R-:W-:-:S04]  /*23f0*/  USEL UR5, UR21, UR5, !UP0 ;  /* 0x0000000515057287 */ /* 0x000fc8000c000000 */
[----:B------:R-:W-:Y:S02]  /*2400*/  UIADD3 UR9, UPT, UPT, UR8, -UR5, URZ ;  /* 0x8000000508097290 */ /* 0x000fe4000fffe0ff */
[----:B------:R-:W-:Y:S02]  /*2410*/  UIADD3 UR5, UPT, UPT, -UR8, UR5, URZ ;  /* 0x0000000508057290 */ /* 0x000fe4000fffe1ff */
[----:B------:R-:W-:Y:S02]  /*2420*/  UIMAD UR21, UR9, UR10, UR21 ;  /* 0x0000000a091572a4 */ /* 0x000fe4000f8e0215 */
[----:B------:R-:W-:-:S12]  /*2430*/  UIMAD UR22, UR5, UR12, UR22 ;  /* 0x0000000c051672a4 */ /* 0x000fd8000f8e0216 */
.L_x_34:
[----:B------:R-:W-:Y:S01]  /*2440*/  UIADD3 UR5, UPT, UPT, UR22, UR46, URZ ;  /* 0x0000002e16057290 */ /* 0x000fe2000fffe0ff */
[----:B------:R-:W-:Y:S01]  /*2450*/  VIADD R8, R8, 0x1 ;  /* 0x0000000108087836 */ /* 0x000fe20000000000 */
[----:B------:R-:W-:Y:S01]  /*2460*/  PLOP3.LUT P1, PT, PT, PT, PT, 0x80, 0x8 ;  /* 0x000000000008781c */ /* 0x000fe20003f2f070 */
[----:B------:R-:W-:-:S03]  /*2470*/  UIADD3 UR47, UPT, UPT, UR21, UR45, URZ ;  /* 0x0000002d152f7290 */ /* 0x000fc6000fffe0ff */
[----:B------:R-:W-:Y:S01]  /*2480*/  IMAD.U32 R5, RZ, RZ, UR5 ;  /* 0x00000005ff057e24 */ /* 0x000fe2000f8e00ff */
[----:B------:R-:W-:-:S04]  /*2490*/  ISETP.NE.AND P0, PT, R8, 0x2, PT ;  /* 0x000000020800780c */ /* 0x000fc80003f05270 */
[----:B------:R3:W-:Y:S01]  /*24a0*/  STL [R1+0x1d4], R5 ;  /* 0x0001d40501007387 */ /* 0x0007e20000100800 */
[----:B-1----:R-:W-:Y:S02]  /*24b0*/  SEL R4, RZ, 0x1, P0 ;  /* 0x00000001ff047807 */ /* 0x002fe40000000000 */
[----:B------:R-:W-:Y:S02]  /*24c0*/  SEL R8, R8, RZ, P0 ;  /* 0x000000ff08087207 */ /* 0x000fe40000000000 */
[----:B------:R-:W-:Y:S01]  /*24d0*/  LOP3.LUT R3, R3, R4, RZ, 0x3c, !PT ;  /* 0x0000000403037212 */ /* 0x000fe200078e3cff */
[----:B------:R-:W-:Y:S06]  /*24e0*/  BRA.U UP1, `(.L_x_35) ;  /* 0xfffffff1015c7547 */ /* 0x000fec000b83ffff */
[----:B------:R-:W-:Y:S01]  /*24f0*/  UIADD3 UR5, UPT, UPT, UR4, 0x10, URZ ;  /* 0x0000001004057890 */ /* 0x000fe2000fffe0ff */
[----:B------:R-:W-:-:S03]  /*2500*/  SHF.L.U32 R3, R9, 0x1f, RZ ;  /* 0x0000001f09037819 */ /* 0x000fc600000006ff */
[----:B------:R-:W-:-:S09]  /*2510*/  ULEA UR4, UR23, UR5, 0x3 ;  /* 0x0000000517047291 */ /* 0x000fd2000f8e18ff */
[----:B------:R-:W1:Y:S02]  /*2520*/  SYNCS.PHASECHK.TRANS64.TRYWAIT P0, [UR4], R3 ;  /* 0x00000003ff0075a7 */ /* 0x000e640008001104 */
[----:B-1----:R-:W-:Y:S05]  /*2530*/  @!P0 BRA `(.L_x_36) ;  /* 0x000000bc00788947 */ /* 0x002fea0003800000 */
.L_x_117:
[----:B------:R-:W-:-:S04]  /*2540*/  UIADD3 UR6, UPT, UPT, UR23, 0x1, URZ ;  /* 0x0000000117067890 */ /* 0x000fc8000fffe0ff */
[----:B------:R-:W-:-:S04]  /*2550*/  UISETP.NE.AND UP0, UPT, UR6, 0x2, UPT ;  /* 0x000000020600788c */ /* 0x000fc8000bf05270 */
[----:B------:R-:W-:Y:S02]  /*2560*/  USEL UR4, URZ, 0x1, UP0 ;  /* 0x00000001ff047887 */ /* 0x000fe40008000000 */
[----:B------:R-:W-:-:S04]  /*2570*/  USEL UR6, UR6, URZ, UP0 ;  /* 0x000000ff06067287 */ /* 0x000fc80008000000 */
[----:B------:R-:W-:Y:S01]  /*2580*/  ULEA UR6, UR6, UR5, 0x3 ;  /* 0x0000000506067291 */ /* 0x000fe2000f8e18ff */
[----:B-1----:R-:W-:-:S04]  /*2590*/  LOP3.LUT R3, R9, UR4, RZ, 0x3c, !PT ;  /* 0x0000000409037c12 */ /* 0x002fc8000f8e3cff */
[----:B------:R-:W-:Y:S01]  /*25a0*/  SHF.L.U32 R3, R3, 0x1f, RZ ;  /* 0x0000001f03037819 */ /* 0x000fe200000006ff */
[----:B------:R-:W-:-:S07]  /*25b0*/  IMAD.U32 R0, RZ, RZ, UR6 ;  /* 0x00000006ff007e24 */ /* 0x000fce000f8e00ff */
.L_x_37:
[----:B-1----:R1:W2:Y:S02]  /*25c0*/  SYNCS.PHASECHK.TRANS64.TRYWAIT P0, [R0+URZ], R3 ;  /* 0x00000003000075a7 */ /* 0x0022a400080011ff */
[----:B--2---:R-:W-:Y:S05]  /*25d0*/  @!P0 NANOSLEEP.SYNCS 0x989680 ;  /* 0x009896800000895d */ /* 0x004fea0003900000 */
[----:B------:R-:W2:Y:S02]  /*25e0*/  @!P0 SYNCS.PHASECHK.TRANS64 P0, [R0+URZ], R3 ;  /* 0x00000003000085a7 */ /* 0x000ea400080010ff */
[----:B--2---:R-:W-:Y:S05]  /*25f0*/  @P0 EXIT ;  /* 0x000000000000094d */ /* 0x004fea0003800000 */
[----:B------:R-:W-:Y:S05]  /*2600*/  BRA `(.L_x_37) ;  /* 0xfffffffc00ec7947 */ /* 0x000fea000383ffff */
.L_x_17:
[----:B------:R-:W-:-:S04]  /*2610*/  UISETP.NE.AND UP0, UPT, UR7, URZ, UPT ;  /* 0x000000ff0700728c */ /* 0x000fc8000bf05270 */
[----:B------:R-:W-:-:S09]  /*2620*/  UISETP.NE.OR UP0, UPT, UR12, 0x1, UP0 ;  /* 0x000000010c00788c */ /* 0x000fd20008705670 */
[----:B------:R-:W-:Y:S05]  /*2630*/  BRA.U UP0, `(.L_x_38) ;  /* 0x0000000500487547 */ /* 0x000fea000b800000 */
[----:B------:R-:W-:Y:S01]  /*2640*/  ISETP.NE.AND P2, PT, R0, RZ, PT ;  /* 0x000000ff0000720c */ /* 0x000fe20003f45270 */
[----:B------:R-:W-:Y:S01]  /*2650*/  IMAD.MOV.U32 R12, RZ, RZ, 0x1 ;  /* 0x00000001ff0c7424 */ /* 0x000fe200078e00ff */
[----:B------:R-:W-:Y:S02]  /*2660*/  CS2R R10, SRZ ;  /* 0x00000000000a7805 */ /* 0x000fe4000001ff00 */
[----:B------:R-:W-:Y:S01]  /*2670*/  CS2R R8, SRZ ;  /* 0x0000000000087805 */ /* 0x000fe2000001ff00 */
[----:B------:R-:W-:Y:S01]  /*2680*/  UMOV UR4, 0x400 ;  /* 0x0000040000047882 */ /* 0x000fe20000000000 */
[----:B------:R-:W-:Y:S01]  /*2690*/  UMOV UR6, URZ ;  /* 0x000000ff00067c82 */ /* 0x000fe20008000000 */
[----:B------:R-:W-:-:S12]  /*26a0*/  ULEA UR7, UR7, UR4, 0x18 ;  /* 0x0000000407077291 */ /* 0x000fd8000f8ec0ff */
.L_x_42:
[----:B------:R-:W-:Y:S02]  /*26b0*/  LEA R2, R8, UR7, 0x3 ;  /* 0x0000000708027c11 */ /* 0x000fe4000f8e18ff */
[----:B-1----:R-:W-:-:S03]  /*26c0*/  SHF.L.U32 R5, R9, 0x1f, RZ ;  /* 0x0000001f09057819 */ /* 0x002fc600000006ff */
[----:B------:R-:W-:Y:S01]  /*26d0*/  VIADD R4, R2, 0xa0 ;  /* 0x000000a002047836 */ /* 0x000fe20000000000 */
[----:B------:R-:W1:Y:S02]  /*26e0*/  SYNCS.PHASECHK.TRANS64.TRYWAIT P0, [R2+URZ+0x90], R5 ;  /* 0x00009005020075a7 */ /* 0x000e6400080011ff */
[----:B-1----:R-:W-:Y:S05]  /*26f0*/  @!P0 BRA `(.L_x_39) ;  /* 0x000000bc00208947 */ /* 0x002fea0003800000 */
.L_x_118:
[----:B------:R-:W-:Y:S01]  /*2700*/  ULEA UR5, UR6, UR7, 0x3 ;  /* 0x0000000706057291 */ /* 0x000fe2000f8e18ff */
[----:B------:R-:W-:Y:S02]  /*2710*/  PRMT R4, RZ, 0x654, R4 ;  /* 0x00000654ff047816 */ /* 0x000fe40000000004 */
[----:B-1----:R-:W-:Y:S01]  /*2720*/  SHF.L.U32 R5, R12, 0x1f, RZ ;  /* 0x0000001f0c057819 */ /* 0x002fe200000006ff */
[----:B------:R-:W-:Y:S01]  /*2730*/  UIADD3 UR4, UPT, UPT, UR5, 0x50, URZ ;  /* 0x0000005005047890 */ /* 0x000fe2000fffe0ff */
[----:B------:R1:W-:Y:S05]  /*2740*/  SYNCS.ARRIVE.TRANS64.RED.A1T0 RZ, [R4+URZ], RZ ;  /* 0x000000ff04ff79a7 */ /* 0x0003ea00081004ff */
[----:B------:R-:W-:Y:S01]  /*2750*/  IMAD.U32 R7, RZ, RZ, UR4 ;  /* 0x00000004ff077e24 */ /* 0x000fe2000f8e00ff */
[----:B------:R-:W3:Y:S04]  /*2760*/  SYNCS.PHASECHK.TRANS64.TRYWAIT P0, [UR5+0x60], R5 ;  /* 0x00006005ff0075a7 */ /* 0x000ee80008001105 */
[----:B------:R-:W-:Y:S01]  /*2770*/  PRMT R6, R0, 0x654, R7 ;  /* 0x0000065400067816 */ /* 0x000fe20000000007 */
[----:B-1----:R-:W-:Y:S01]  /*2780*/  @!P2 IMAD.MOV.U32 R4, RZ, RZ, 0x10 ;  /* 0x00000010ff04a424 */ /* 0x002fe200078e00ff */
[----:B---3--:R-:W-:Y:S06]  /*2790*/  @!P0 BRA `(.L_x_40) ;  /* 0x000000bc000c8947 */ /* 0x008fec0003800000 */
.L_x_120:
[----:B------:R-:W-:Y:S01]  /*27a0*/  ULEA UR4, UR6, UR7, 0x4 ;  /* 0x0000000706047291 */ /* 0x000fe2000f8e20ff */
[----:B------:R-:W-:Y:S01]  /*27b0*/  SEL R3, R6, R3, !P2 ;  /* 0x0000000306037207 */ /* 0x000fe20005000000 */
[----:B------:R-:W-:Y:S01]  /*27c0*/  UIADD3 UR5, UPT, UPT, UR5, 0x50, URZ ;  /* 0x0000005005057890 */ /* 0x000fe2000fffe0ff */
[----:B-1----:R-:W-:Y:S01]  /*27d0*/  LEA R2, R11, UR7, 0x3 ;  /* 0x000000070b027c11 */ /* 0x002fe2000f8e18ff */
[----:B------:R-:W-:Y:S01]  /*27e0*/  UIADD3 UR4, UPT, UPT, UR4, 0xc0, URZ ;  /* 0x000000c004047890 */ /* 0x000fe2000fffe0ff */
[----:B------:R-:W-:Y:S01]  /*27f0*/  SHF.L.U32 R5, R10, 0x1f, RZ ;  /* 0x0000001f0a057819 */ /* 0x000fe200000006ff */
[----:B------:R1:W-:Y:S01]  /*2800*/  @!P2 SYNCS.ARRIVE.TRANS64.RED RZ, [R3+URZ], R4 ;  /* 0x0000000403ffa9a7 */ /* 0x0003e200080004ff */
[----:B------:R-:W-:Y:S01]  /*2810*/  UIADD3 UR6, UPT, UPT, UR6, 0x1, URZ ;  /* 0x0000000106067890 */ /* 0x000fe2000fffe0ff */
[----:B------:R-:W-:-:S03]  /*2820*/  VIADD R8, R8, 0x1 ;  /* 0x0000000108087836 */ /* 0x000fc60000000000 */
[----:B------:R-:W-:Y:S02]  /*2830*/  UISETP.NE.AND UP0, UPT, UR6, 0x2, UPT ;  /* 0x000000020600788c */ /* 0x000fe4000bf05270 */
[----:B------:R-:W-:Y:S06]  /*2840*/  UGETNEXTWORKID.BROADCAST [UR4], [UR5] ;  /* 0x00000000040073ca */ /* 0x000fec0008000100 */
[----:B------:R-:W-:Y:S01]  /*2850*/  USEL UR4, URZ, 0x1, UP0 ;  /* 0x00000001ff047887 */ /* 0x000fe20008000000 */
[----:B------:R-:W-:Y:S01]  /*2860*/  ISETP.NE.AND P0, PT, R8, 0x2, PT ;  /* 0x000000020800780c */ /* 0x000fe20003f05270 */
[----:B------:R-:W-:Y:S01]  /*2870*/  USEL UR6, UR6, URZ, UP0 ;  /* 0x000000ff06067287 */ /* 0x000fe20008000000 */
[----:B------:R-:W3:Y:S03]  /*2880*/  SYNCS.PHASECHK.TRANS64.TRYWAIT P1, [R2+URZ+0x50], R5 ;  /* 0x00005005020075a7 */ /* 0x000ee600080211ff */
[----:B------:R-:W-:Y:S01]  /*2890*/  LOP3.LUT R12, R12, UR4, RZ, 0x3c, !PT ;  /* 0x000000040c0c7c12 */ /* 0x000fe2000f8e3cff */
[----:B-1-3--:R-:W-:Y:S07]  /*28a0*/  @!P1 BRA `(.L_x_41) ;  /* 0x000000b800e09947 */ /* 0x00afee0003800000 */
.L_x_121:
[C---:B------:R-:W-:Y:S01]  /*28b0*/  LEA R4, R11.reuse, UR7, 0x4 ;  /* 0x000000070b047c11 */ /* 0x040fe2000f8e20ff */
[----:B-1----:R-:W-:Y:S01]  /*28c0*/  VIADD R2, R2, 0x60 ;  /* 0x0000006002027836 */ /* 0x002fe20000000000 */
[----:B------:R-:W-:Y:S01]  /*28d0*/  SEL R8, R8, RZ, P0 ;  /* 0x000000ff08087207 */ /* 0x000fe20000000000 */
[----:B------:R-:W-:-:S03]  /*28e0*/  VIADD R11, R11, 0x1 ;  /* 0x000000010b0b7836 */ /* 0x000fc60000000000 */
[----:B------:R-:W1:Y:S01]  /*28f0*/  LDS.128 R4, [R4+0xc0] ;  /* 0x0000c00004047984 */ /* 0x000e620000000c00 */
[----:B------:R-:W-:Y:S02]  /*2900*/  PRMT R2, RZ, 0x654, R2 ;  /* 0x00000654ff027816 */ /* 0x000fe40000000002 */
[C---:B------:R-:W-:Y:S01]  /*2910*/  ISETP.NE.AND P1, PT, R11.reuse, 0x2, PT ;  /* 0x000000020b00780c */ /* 0x040fe20003f25270 */
[----:B------:R-:W-:Y:S01]  /*2920*/  @!PT LDS RZ, [RZ] ;  /* 0x00000000fffff984 */ /* 0x000fe20000000800 */
[----:B------:R-:W-:Y:S01]  /*2930*/  @!PT LDS RZ, [RZ] ;  /* 0x00000000fffff984 */ /* 0x000fe20000000800 */
[----:B------:R-:W-:Y:S01]  /*2940*/  @!PT LDS RZ, [RZ] ;  /* 0x00000000fffff984 */ /* 0x000fe20000000800 */
[----:B------:R-:W-:Y:S01]  /*2950*/  @!PT LDS RZ, [RZ] ;  /* 0x00000000fffff984 */ /* 0x000fe20000000800 */
[----:B------:R3:W-:Y:S06]  /*2960*/  MEMBAR.ALL.CTA ;  /* 0x0000000000007992 */ /* 0x0007ec0000008000 */
[----:B---3--:R-:W3:Y:S01]  /*2970*/  FENCE.VIEW.ASYNC.S ;  /* 0x00000000000073c6 */ /* 0x008ee20000000000 */
[----:B------:R-:W-:Y:S01]  /*2980*/  SEL R11, R11, RZ, P1 ;  /* 0x000000ff0b0b7207 */ /* 0x000fe20000800000 */
[----:B---3--:R3:W-:Y:S01]  /*2990*/  SYNCS.ARRIVE.TRANS64.RED.A1T0 RZ, [R2+URZ], RZ ;  /* 0x000000ff02ff79a7 */ /* 0x0087e200081004ff */
[----:B-1----:R-:W-:-:S02]  /*29a0*/  LOP3.LUT P3, RZ, R6, 0x1, RZ, 0xc0, !PT ;  /* 0x0000000106ff7812 */ /* 0x002fc4000786c0ff */
[----:B------:R-:W-:-:S04]  /*29b0*/  SEL R5, RZ, 0x1, P1 ;  /* 0x00000001ff057807 */ /* 0x000fc80000800000 */
[----:B------:R-:W-:Y:S02]  /*29c0*/  LOP3.LUT R10, R10, R5, RZ, 0x3c, !PT ;  /* 0x000000050a0a7212 */ /* 0x000fe400078e3cff */
[----:B---3--:R-:W-:-:S04]  /*29d0*/  SEL R2, RZ, 0x1, P0 ;  /* 0x00000001ff027807 */ /* 0x008fc80000000000 */
[----:B------:R-:W-:Y:S01]  /*29e0*/  LOP3.LUT R9, R9, R2, RZ, 0x3c, !PT ;  /* 0x0000000209097212 */ /* 0x000fe200078e3cff */
[----:B------:R-:W-:Y:S06]  /*29f0*/  @P3 BRA `(.L_x_42) ;  /* 0xfffffffc002c3947 */ /* 0x000fec000383ffff */
[----:B------:R-:W-:Y:S01]  /*2a00*/  ULEA UR5, UR6, UR7, 0x3 ;  /* 0x0000000706057291 */ /* 0x000fe2000f8e18ff */
[----:B------:R-:W-:-:S08]  /*2a10*/  SHF.L.U32 R3, R12, 0x1f, RZ ;  /* 0x0000001f0c037819 */ /* 0x000fd000000006ff */
[----:B------:R-:W1:Y:S02]  /*2a20*/  SYNCS.PHASECHK.TRANS64 P0, [UR5+0x60], R3 ;  /* 0x00006003ff0075a7 */ /* 0x000e640008001005 */
[----:B-1----:R-:W-:Y:S05]  /*2a30*/  @P0 BRA `(.L_x_43) ;  /* 0x0000000000080947 */ /* 0x002fea0003800000 */
[----:B------:R-:W1:Y:S02]  /*2a40*/  SYNCS.PHASECHK.TRANS64.TRYWAIT P0, [UR5+0x60], R3 ;  /* 0x00006003ff0075a7 */ /* 0x000e640008001105 */
[----:B-1----:R-:W-:Y:S05]  /*2a50*/  @!P0 BRA `(.L_x_44) ;  /* 0x000000b800888947 */ /* 0x002fea0003800000 */
.L_x_43:
[----:B------:R-:W-:-:S04]  /*2a60*/  UIADD3 UR4, UPT, UPT, UR6, 0x1, URZ ;  /* 0x0000000106047890 */ /* 0x000fc8000fffe0ff */
[----:B------:R-:W-:-:S04]  /*2a70*/  UISETP.NE.AND UP0, UPT, UR4, 0x2, UPT ;  /* 0x000000020400788c */ /* 0x000fc8000bf05270 */
[----:B------:R-:W-:Y:S02]  /*2a80*/  USEL UR8, URZ, 0x1, UP0 ;  /* 0x00000001ff087887 */ /* 0x000fe40008000000 */
[----:B------:R-:W-:-:S04]  /*2a90*/  USEL UR4, UR4, URZ, UP0 ;  /* 0x000000ff04047287 */ /* 0x000fc80008000000 */
[----:B------:R-:W-:Y:S01]  /*2aa0*/  ULEA UR4, UR4, UR7, 0x3 ;  /* 0x0000000704047291 */ /* 0x000fe2000f8e18ff */
[----:B-1----:R-:W-:-:S04]  /*2ab0*/  LOP3.LUT R3, R12, UR8, RZ, 0x3c, !PT ;  /* 0x000000080c037c12 */ /* 0x002fc8000f8e3cff */
[----:B------:R-:W-:-:S04]  /*2ac0*/  SHF.L.U32 R0, R3, 0x1f, RZ ;  /* 0x0000001f03007819 */ /* 0x000fc800000006ff */
[----:B------:R-:W1:Y:S02]  /*2ad0*/  SYNCS.PHASECHK.TRANS64 P0, [UR4+0x60], R0 ;  /* 0x00006000ff0075a7 */ /* 0x000e640008001004 */
[----:B-12---:R-:W-:Y:S05]  /*2ae0*/  @P0 EXIT ;  /* 0x000000000000094d */ /* 0x006fea0003800000 */
[----:B------:R-:W-:Y:S02]  /*2af0*/  SHF.L.U32 R3, R3, 0x1f, RZ ;  /* 0x0000001f03037819 */ /* 0x000fe400000006ff */
[----:B------:R-:W-:-:S07]  /*2b00*/  MOV R0, UR4 ;  /* 0x0000000400007c02 */ /* 0x000fce0008000f00 */
.L_x_45:
[----:B-1----:R1:W2:Y:S02]  /*2b10*/  SYNCS.PHASECHK.TRANS64.TRYWAIT P0, [R0+URZ+0x60], R3 ;  /* 0x00006003000075a7 */ /* 0x0022a400080011ff */
[----:B--2---:R-:W-:Y:S05]  /*2b20*/  @!P0 NANOSLEEP.SYNCS 0x989680 ;  /* 0x009896800000895d */ /* 0x004fea0003900000 */
[----:B------:R-:W2:Y:S02]  /*2b30*/  @!P0 SYNCS.PHASECHK.TRANS64 P0, [R0+URZ+0x60], R3 ;  /* 0x00006003000085a7 */ /* 0x000ea400080010ff */
[----:B--2---:R-:W-:Y:S05]  /*2b40*/  @P0 EXIT ;  /* 0x000000000000094d */ /* 0x004fea0003800000 */
[----:B------:R-:W-:Y:S05]  /*2b50*/  BRA `(.L_x_45) ;  /* 0xfffffffc00ec7947 */ /* 0x000fea000383ffff */
.L_x_38:
[----:B------:R-:W-:-:S09]  /*2b60*/  UISETP.NE.AND UP0, UPT, UR12, URZ, UPT ;  /* 0x000000ff0c00728c */ /* 0x000fd2000bf05270 */
[----:B------:R-:W-:Y:S05]  /*2b70*/  BRA.U UP0, `(.L_x_46) ;  /* 0x0000000d006c7547 */ /* 0x000fea000b800000 */
[----:B------:R-:W-:Y:S01]  /*2b80*/  UMOV UR4, 0x40 ;  /* 0x0000004000047882 */ /* 0x000fe20000000000 */
[----:B------:R-:W-:Y:S01]  /*2b90*/  NOP ;  /* 0x0000000000007918 */ /* 0x000fe20000000000 */
[----:B------:R-:W-:Y:S01]  /*2ba0*/  ULEA UR4, UR7, UR4, 0x18 ;  /* 0x0000000407047291 */ /* 0x000fe2000f8ec0ff */
[----:B------:R-:W-:Y:S02]  /*2bb0*/  UMOV UR5, 0x400 ;  /* 0x0000040000057882 */ /* 0x000fe40000000000 */
[----:B------:R-:W-:-:S06]  /*2bc0*/  ULEA UR7, UR7, UR5, 0x18 ;  /* 0x0000000507077291 */ /* 0x000fcc000f8ec0ff */
[----:B------:R-:W3:Y:S02]  /*2bd0*/  LDS.U8 R0, [UR4+0x1c] ;  /* 0x00001c04ff007984 */ /* 0x000ee40008000000 */
[----:B---3--:R-:W-:-:S13]  /*2be0*/  ISETP.NE.AND P0, PT, R0, RZ, PT ;  /* 0x000000ff0000720c */ /* 0x008fda0003f05270 */
[----:B------:R-:W-:Y:S05]  /*2bf0*/  @P0 BRA `(.L_x_47) ;  /* 0x0000000000580947 */ /* 0x000fea0003800000 */
[----:B------:R-:W-:-:S13]  /*2c00*/  ELECT P0, URZ, PT ;  /* 0x0000000000ff782f */ /* 0x000fda0003800000 */
[----:B------:R-:W-:Y:S05]  /*2c10*/  @!P0 BRA `(.L_x_48) ;  /* 0x0000000000608947 */ /* 0x000fea0003800000 */
[----:B------:R-:W-:Y:S01]  /*2c20*/  UMOV UR5, 0x10 ;  /* 0x0000001000057882 */ /* 0x000fe20000000000 */
[----:B------:R-:W-:Y:S01]  /*2c30*/  HFMA2 R0, -RZ, RZ, 0, 5.9604644775390625e-08 ;  /* 0x00000001ff007431 */ /* 0x000fe200000001ff */
[----:B------:R-:W-:-:S03]  /*2c40*/  MOV R2, 0xffff ;  /* 0x0000ffff00027802 */ /* 0x000fc60000000f00 */
[----:B------:R-:W-:Y:S04]  /*2c50*/  DEPBAR.LE SB3, 0x36 ;  /* 0x0000bd800000791a */ /* 0x000fe80000000000 */
[----:B------:R-:W3:Y:S02]  /*2c60*/  UTCATOMSWS.FIND_AND_SET.ALIGN UP0, UR5, UR5 ;  /* 0x00000005000575e3 */ /* 0x000ee40008000800 */
[----:B---3--:R-:W-:Y:S01]  /*2c70*/  MOV R3, UR5 ;  /* 0x0000000500037c02 */ /* 0x008fe20008000f00 */
[----:B------:R-:W-:Y:S06]  /*2c80*/  BRA.U UP0, `(.L_x_49) ;  /* 0x0000000100187547 */ /* 0x000fec000b800000 */
.L_x_50:
[----:B------:R-:W-:Y:S05]  /*2c90*/  NANOSLEEP 0x64 ;  /* 0x000000640000795d */ /* 0x000fea0003800000 */
[----:B------:R-:W-:-:S05]  /*2ca0*/  UMOV UR5, 0x10 ;  /* 0x0000001000057882 */ /* 0x000fca0000000000 */
[----:B------:R-:W-:Y:S04]  /*2cb0*/  DEPBAR.LE SB3, 0x36 ;  /* 0x0000bd800000791a */ /* 0x000fe80000000000 */
[----:B------:R-:W3:Y:S02]  /*2cc0*/  UTCATOMSWS.FIND_AND_SET.ALIGN UP0, UR5, UR5 ;  /* 0x00000005000575e3 */ /* 0x000ee40008000800 */
[----:B---3--:R-:W-:Y:S01]  /*2cd0*/  MOV R3, UR5 ;  /* 0x0000000500037c02 */ /* 0x008fe20008000f00 */
[----:B------:R-:W-:Y:S05]  /*2ce0*/  BRA.U !UP0, `(.L_x_50) ;  /* 0xfffffffd08e87547 */ /* 0x000fea000b83ffff */
.L_x_49:
[-C--:B------:R-:W-:Y:S02]  /*2cf0*/  SHF.L.U32 R2, R2, R3.reuse, RZ ;  /* 0x0000000302027219 */ /* 0x080fe400000006ff */
[----:B------:R-:W-:Y:S01]  /*2d00*/  SHF.L.U32 R0, R0, R3, RZ ;  /* 0x0000000300007219 */ /* 0x000fe200000006ff */
[----:B------:R-:W-:Y:S02]  /*2d10*/  IMAD.SHL.U32 R3, R3, 0x20, RZ ;  /* 0x0000002003037824 */ /* 0x000fe400078e00ff */
[----:B------:R3:W-:Y:S04]  /*2d20*/  ATOMS.OR RZ, [UR4+0x14], R2 ;  /* 0x00001402ffff798c */ /* 0x0007e8000b000004 */
[----:B------:R3:W-:Y:S04]  /*2d30*/  ATOMS.OR RZ, [UR4+0x18], R0 ;  /* 0x00001800ffff798c */ /* 0x0007e8000b000004 */
[----:B------:R3:W-:Y:S01]  /*2d40*/  STS [UR7+0xe0], R3 ;  /* 0x0000e003ff007988 */ /* 0x0007e20008000807 */
[----:B------:R-:W-:Y:S05]  /*2d50*/  BRA `(.L_x_48) ;  /* 0x0000000000107947 */ /* 0x000fea0003800000 */
.L_x_47:
[----:B------:R-:W-:Y:S02]  /*2d60*/  MOV R0, 0xffffffff ;  /* 0xffffffff00007802 */ /* 0x000fe40000000f00 */
[----:B------:R-:W-:-:S03]  /*2d70*/  MOV R2, 0x2da0 ;  /* 0x00002da000027802 */ /* 0x000fc60000000f00 */
[----:B------:R3:W-:Y:S04]  /*2d80*/  STS [UR7+0xe0], R0 ;  /* 0x0000e000ff007988 */ /* 0x0007e80008000807 */
[----:B-123-5:R-:W-:Y:S05]  /*2d90*/  CALL.REL.NOINC `($__internal_1_$__cuda_sm10x_tcgen05_guardrail_trap_phase_invalid_during_alloc) ;  /* 0x000000b800ec7944 */ /* 0x02efea0003c00000 */
.L_x_48:
[----:B------:R-:W-:Y:S05]  /*2da0*/  WARPSYNC.ALL ;  /* 0x0000000000007948 */ /* 0x000fea0003800000 */
[----:B------:R-:W4:Y:S01]  /*2db0*/  S2UR UR9, SR_CgaCtaId ;  /* 0x00000000000979c3 */ /* 0x000f220000008800 */
[----:B------:R-:W-:Y:S01]  /*2dc0*/  UMOV UR4, 0x400 ;  /* 0x0000040000047882 */ /* 0x000fe20000000000 */
[----:B------:R-:W-:-:S06]  /*2dd0*/  NOP ;  /* 0x0000000000007918 */ /* 0x000fcc0000000000 */
[----:B------:R-:W-:Y:S06]  /*2de0*/  BAR.ARV 0x6, 0xa0 ;  /* 0x0182800000007b1d */ /* 0x000fec0000002000 */
[----:B------:R-:W1:Y:S01]  /*2df0*/  LDCU UR5, c[0x0][0x38c] ;  /* 0x00007180ff0577ac */ /* 0x000e620008000800 */
[----:B------:R-:W-:Y:S01]  /*2e00*/  IMAD.MOV.U32 R11, RZ, RZ, 0x1 ;  /* 0x00000001ff0b7424 */ /* 0x000fe200078e00ff */
[----:B------:R-:W-:Y:S01]  /*2e10*/  CS2R R8, SRZ ;  /* 0x0000000000087805 */ /* 0x000fe2000001ff00 */
[----:B------:R-:W-:Y:S01]  /*2e20*/  IMAD.MOV.U32 R10, RZ, RZ, RZ ;  /* 0x000000ffff0a7224 */ /* 0x000fe200078e00ff */
[----:B------:R-:W-:Y:S01]  /*2e30*/  UMOV UR12, URZ ;  /* 0x000000ff000c7c82 */ /* 0x000fe20008000000 */
[----:B------:R-:W-:Y:S01]  /*2e40*/  UMOV UR11, URZ ;  /* 0x000000ff000b7c82 */ /* 0x000fe20008000000 */
[----:B------:R-:W-:Y:S01]  /*2e50*/  UMOV UR22, 0x0 ;  /* 0x0000000000167882 */ /* 0x000fe20000000000 */
[----:B------:R-:W-:Y:S01]  /*2e60*/  UMOV UR23, 0x83c0010 ;  /* 0x083c001000177882 */ /* 0x000fe20000000000 */
[----:B------:R-:W-:Y:S01]  /*2e70*/  UMOV UR20, 0x0 ;  /* 0x0000000000147882 */ /* 0x000fe20000000000 */
[----:B------:R-:W-:Y:S01]  /*2e80*/  UMOV UR21, 0x83c0010 ;  /* 0x083c001000157882 */ /* 0x000fe20000000000 */
[----:B----4-:R-:W-:Y:S01]  /*2e90*/  ULEA UR9, UR9, UR4, 0x18 ;  /* 0x0000000409097291 */ /* 0x010fe2000f8ec0ff */
[----:B------:R-:W4:Y:S03]  /*2ea0*/  LDCU UR4, c[0x0][0x38c] ;  /* 0x00007180ff0477ac */ /* 0x000f260008000800 */
[----:B------:R-:W-:-:S02]  /*2eb0*/  UIADD3 UR10, UPT, UPT, UR9, 0x1e200, URZ ;  /* 0x0001e200090a7890 */ /* 0x000fc4000fffe0ff */
[----:B-1----:R-:W-:-:S03]  /*2ec0*/  UISETP.GE.AND UP4, UPT, UR5, 0x1, UPT ;  /* 0x000000010500788c */ /* 0x002fc6000bf86270 */
[----:B---3--:R-:W2:Y:S01]  /*2ed0*/  LDS R0, [UR9+0xe0] ;  /* 0x0000e009ff007984 */ /* 0x008ea20008000800 */
[----:B------:R-:W-:Y:S01]  /*2ee0*/  USHF.R.U32.HI UR10, URZ, 0x4, UR10 ;  /* 0x00000004ff0a7899 */ /* 0x000fe2000801160a */
[----:B------:R-:W-:Y:S01]  /*2ef0*/  UMOV UR26, 0x0 ;  /* 0x00000000001a7882 */ /* 0x000fe20000000000 */
[----:B------:R-:W-:Y:S02]  /*2f00*/  UMOV UR27, 0x83c0010 ;  /* 0x083c0010001b7882 */ /* 0x000fe40000000000 */
[----:B------:R-:W-:Y:S01]  /*2f10*/  ULOP3.LUT UR10, UR10, 0x3fff, URZ, 0xc0, !UPT ;  /* 0x00003fff0a0a7892 */ /* 0x000fe2000f8ec0ff */
[----:B------:R-:W-:Y:S01]  /*2f20*/  UMOV UR24, 0x0 ;  /* 0x0000000000187882 */ /* 0x000fe20000000000 */
[----:B------:R-:W-:Y:S02]  /*2f30*/  UMOV UR25, 0x83c0010 ;  /* 0x083c001000197882 */ /* 0x000fe40000000000 */
[----:B------:R-:W-:Y:S02]  /*2f40*/  ULOP3.LUT UR10, UR10, 0x10000, URZ, 0xfc, !UPT ;  /* 0x000100000a0a7892 */ /* 0x000fe4000f8efcff */
[----:B----4-:R-:W-:-:S04]  /*2f50*/  UIADD3 UR4, UPT, UPT, UR4, 0x3f, URZ ;  /* 0x0000003f04047890 */ /* 0x010fc8000fffe0ff */
[----:B------:R-:W-:-:S04]  /*2f60*/  USHF.R.S32.HI UR8, URZ, 0x1f, UR4 ;  /* 0x0000001fff087899 */ /* 0x000fc80008011404 */
[----:B------:R-:W-:Y:S02]  /*2f70*/  ULEA.HI UR8, UR8, UR4, URZ, 0x6 ;  /* 0x0000000408087291 */ /* 0x000fe4000f8f30ff */
[----:B------:R-:W-:Y:S02]  /*2f80*/  UIADD3 UR4, UPT, UPT, UR9, 0x26200, URZ ;  /* 0x0002620009047890 */ /* 0x000fe4000fffe0ff */
[----:B------:R-:W-:Y:S02]  /*2f90*/  USHF.R.S32.HI UR8, URZ, 0x6, UR8 ;  /* 0x00000006ff087899 */ /* 0x000fe40008011408 */
[----:B------:R-:W-:Y:S02]  /*2fa0*/  USHF.R.U32.HI UR4, URZ, 0x4, UR4 ;  /* 0x00000004ff047899 */ /* 0x000fe40008011604 */
[----:B------:R-:W-:Y:S02]  /*2fb0*/  UISETP.LT.AND UP0, UPT, UR8, 0x1, UPT ;  /* 0x000000010800788c */ /* 0x000fe4000bf01270 */
[----:B------:R-:W-:-:S02]  /*2fc0*/  ULOP3.LUT UR4, UR4, 0x3fff, URZ, 0xc0, !UPT ;  /* 0x00003fff04047892 */ /* 0x000fc4000f8ec0ff */
[----:B------:R-:W-:Y:S02]  /*2fd0*/  USEL UR16, UR8, 0x1, !UP0 ;  /* 0x0000000108107887 */ /* 0x000fe4000c000000 */
[----:B------:R-:W-:Y:S02]  /*2fe0*/  ULOP3.LUT UR4, UR4, 0x10000, URZ, 0xfc, !UPT ;  /* 0x0001000004047892 */ /* 0x000fe4000f8efcff */
[----:B------:R-:W-:Y:S01]  /*2ff0*/  UIADD3 UR16, UPT, UPT, -UR16, URZ, URZ ;  /* 0x000000ff10107290 */ /* 0x000fe2000fffe1ff */
[----:B--2---:R-:W-:-:S15]  /*3000*/  R2UR UR13, R0 ;  /* 0x00000000000d72ca */ /* 0x004fde00000e0000 */
.L_x_57:
[----:B------:R-:W-:Y:S02]  /*3010*/  LEA R0, R10, UR9, 0x3 ;  /* 0x000000090a007c11 */ /* 0x000fe4000f8e18ff */
[----:B------:R-:W-:Y:S02]  /*3020*/  SHF.L.U32 R5, R9, 0x1f, RZ ;  /* 0x0000001f09057819 */ /* 0x000fe400000006ff */
[----:B------:R-:W-:Y:S01]  /*3030*/  PLOP3.LUT P0, PT, PT, PT, UP4, 0x80, 0x8 ;  /* 0x000000000008781c */ /* 0x000fe20003f0f048 */
[----:B------:R-:W-:Y:S01]  /*3040*/  VIADD R3, R0, 0x60 ;  /* 0x0000006000037836 */ /* 0x000fe20000000000 */
[----:B-1----:R-:W1:Y:S02]  /*3050*/  SYNCS.PHASECHK.TRANS64.TRYWAIT P1, [R0+URZ+0x50], R5 ;  /* 0x00005005000075a7 */ /* 0x002e6400080211ff */
[----:B-1----:R-:W-:Y:S09]  /*3060*/  @!P1 BRA `(.L_x_51) ;  /* 0x000000b4001c9947 */ /* 0x002ff20003800000 */
.L_x_123:
[----:B------:R-:W-:Y:S01]  /*3070*/  LEA R4, R10, UR9, 0x4 ;  /* 0x000000090a047c11 */ /* 0x000fe2000f8e20ff */
[----:B------:R-:W-:Y:S01]  /*3080*/  @UP4 ULEA UR5, UR11, UR9, 0x3 ;  /* 0x000000090b054291 */ /* 0x000fe2000f8e18ff */
[----:B------:R-:W-:Y:S01]  /*3090*/  PLOP3.LUT P1, PT, PT, PT, PT, 0x80, 0x8 ;  /* 0x000000000008781c */ /* 0x000fe20003f2f070 */
[----:B------:R-:W-:Y:S01]  /*30a0*/  ULEA UR14, UR12, UR9, 0x3 ;  /* 0x000000090c0e7291 */ /* 0x000fe2000f8e18ff */
[----:B------:R-:W-:Y:S01]  /*30b0*/  PRMT R3, RZ, 0x654, R3 ;  /* 0x00000654ff037816 */ /* 0x000fe20000000003 */
[----:B------:R-:W-:Y:S01]  /*30c0*/  UIMAD UR15, UR12, 0xf0, UR13 ;  /* 0x000000f00c0f78a4 */ /* 0x000fe2000f8e020d */
[----:B-1----:R-:W1:Y:S01]  /*30d0*/  LDS.128 R4, [R4+0xc0] ;  /* 0x0000c00004047984 */ /* 0x002e620000000c00 */
[----:B------:R-:W-:Y:S02]  /*30e0*/  @P0 SHF.L.U32 R2, R8, 0x1f, RZ ;  /* 0x0000001f08020819 */ /* 0x000fe400000006ff */
[----:B------:R-:W-:Y:S01]  /*30f0*/  SHF.L.U32 R0, R11, 0x1f, RZ ;  /* 0x0000001f0b007819 */ /* 0x000fe200000006ff */
[----:B------:R-:W-:Y:S01]  /*3100*/  @!PT LDS RZ, [RZ] ;  /* 0x00000000fffff984 */ /* 0x000fe20000000800 */
[----:B------:R-:W-:Y:S01]  /*3110*/  @!PT LDS RZ, [RZ] ;  /* 0x00000000fffff984 */ /* 0x000fe20000000800 */
[----:B------:R-:W-:Y:S01]  /*3120*/  @!PT LDS RZ, [RZ] ;  /* 0x00000000fffff984 */ /* 0x000fe20000000800 */
[----:B------:R-:W-:Y:S01]  /*3130*/  @!PT LDS RZ, [RZ] ;  /* 0x00000000fffff984 */ /* 0x000fe20000000800 */
[----:B------:R2:W-:Y:S06]  /*3140*/  MEMBAR.ALL.CTA ;  /* 0x0000000000007992 */ /* 0x0005ec0000008000 */
[----:B--2---:R-:W2:Y:S02]  /*3150*/  FENCE.VIEW.ASYNC.S ;  /* 0x00000000000073c6 */ /* 0x004ea40000000000 */
[----:B--2---:R2:W-:Y:S01]  /*3160*/  SYNCS.ARRIVE.TRANS64.RED.A1T0 RZ, [R3+URZ], RZ ;  /* 0x000000ff03ff79a7 */ /* 0x0045e200081004ff */
[----:B------:R2:W3:Y:S01]  /*3170*/  @P0 SYNCS.PHASECHK.TRANS64.TRYWAIT P1, [UR5], R2 ;  /* 0x00000002ff0005a7 */ /* 0x0004e20008021105 */
[----:B------:R-:W4:Y:S02]  /*3180*/  SYNCS.PHASECHK.TRANS64.TRYWAIT P0, [UR14+0x80], R0 ;  /* 0x00008000ff0075a7 */ /* 0x000f24000800110e */
[----:B-1234-:R-:W-:Y:S05]  /*3190*/  @!P0 BRA `(.L_x_52) ;  /* 0x000000b000e48947 */ /* 0x01efea0003800000 */
.L_x_125:
[----:B------:R-:W-:Y:S01]  /*31a0*/  IADD3 R10, PT, PT, R10, 0x1, RZ ;  /* 0x000000010a0a7810 */ /* 0x000fe20007ffe0ff */
[----:B------:R-:W-:Y:S06]  /*31b0*/  BRA.U !UP4, `(.L_x_53) ;  /* 0x000000010cc07547 */ /* 0x000fec000b800000 */
[----:B------:R-:W-:Y:S01]  /*31c0*/  UPLOP3.LUT UP2, UPT, UPT, UPT, UPT, 0x40, 0x4 ;  /* 0x000000000004789c */ /* 0x000fe20003f4e870 */
[----:B------:R-:W-:Y:S01]  /*31d0*/  UMOV UR18, UR16 ;  /* 0x0000001000127c82 */ /* 0x000fe20008000000 */
[----:B------:R-:W-:Y:S01]  /*31e0*/  UMOV UR17, UR8 ;  /* 0x0000000800117c82 */ /* 0x000fe20008000000 */
[----:B------:R-:W-:-:S08]  /*31f0*/  UMOV UR5, UR11 ;  /* 0x0000000b00057c82 */ /* 0x000fd00008000000 */
.L_x_56:
[----:B------:R-:W-:Y:S02]  /*3200*/  UIADD3 UR18, UPT, UPT, UR18, 0x1, URZ ;  /* 0x0000000112127890 */ /* 0x000fe4000fffe0ff */
[----:B--2---:R-:W-:Y:S02]  /*3210*/  ULEA UR7, UR5, UR9, 0x3 ;  /* 0x0000000905077291 */ /* 0x004fe4000f8e18ff */
[----:B------:R-:W-:Y:S01]  /*3220*/  UISETP.NE.AND UP3, UPT, UR18, URZ, UPT ;  /* 0x000000ff1200728c */ /* 0x000fe2000bf65270 */
[----:B---3--:R-:W-:Y:S10]  /*3230*/  @P1 BRA `(.L_x_54) ;  /* 0x00000000000c1947 */ /* 0x008ff40003800000 */
[----:B-1----:R-:W-:Y:S04]  /*3240*/  SHF.L.U32 R3, R8, 0x1f, RZ ;  /* 0x0000001f08037819 */ /* 0x002fe800000006ff */
[----:B------:R-:W1:Y:S02]  /*3250*/  SYNCS.PHASECHK.TRANS64.TRYWAIT P0, [UR7], R3 ;  /* 0x00000003ff0075a7 */ /* 0x000e640008001107 */
[----:B-1----:R-:W-:Y:S05]  /*3260*/  @!P0 BRA `(.L_x_55) ;  /* 0x000000b000c88947 */ /* 0x002fea0003800000 */
.L_x_54:
[----:B------:R-:W-:Y:S01]  /*3270*/  UISETP.NE.AND UP0, UPT, UR17, 0x1, UPT ;  /* 0x000000011100788c */ /* 0x000fe2000bf05270 */
[----:B------:R-:W-:Y:S01]  /*3280*/  PLOP3.LUT P1, PT, PT, PT, PT, 0x80, 0x8 ;  /* 0x000000000008781c */ /* 0x000fe20003f2f070 */
[----:B------:R-:W-:Y:S02]  /*3290*/  UIADD3 UR11, UPT, UPT, UR5, 0x1, URZ ;  /* 0x00000001050b7890 */ /* 0x000fe4000fffe0ff */
[----:B------:R-:W-:Y:S02]  /*32a0*/  ULEA UR28, UR5, UR10, 0xa ;  /* 0x0000000a051c7291 */ /* 0x000fe4000f8e50ff */
[----:B------:R-:W-:Y:S01]  /*32b0*/  UISETP.NE.AND UP1, UPT, UR11, 0x2, UPT ;  /* 0x000000020b00788c */ /* 0x000fe2000bf25270 */
[----:B------:R-:W-:Y:S01]  /*32c0*/  PLOP3.LUT P0, PT, PT, PT, UP0, 0x80, 0x8 ;  /* 0x000000000008781c */ /* 0x000fe20003f0f008 */
[----:B------:R-:W-:Y:S02]  /*32d0*/  UIADD3 UR38, UPT, UPT, UR28, 0x2, URZ ;  /* 0x000000021c267890 */ /* 0x000fe4000fffe0ff */
[----:B------:R-:W-:Y:S02]  /*32e0*/  USEL UR19, URZ, 0x1, UP1 ;  /* 0x00000001ff137887 */ /* 0x000fe40008800000 */
[----:B------:R-:W-:Y:S02]  /*32f0*/  USEL UR11, UR11, URZ, UP1 ;  /* 0x000000ff0b0b7287 */ /* 0x000fe40008800000 */
[----:B------:R-:W-:Y:S02]  /*3300*/  UIADD3 UR34, UPT, UPT, UR28, 0x4, URZ ;  /* 0x000000041c227890 */ /* 0x000fe4000fffe0ff */
[----:B------:R-:W-:Y:S01]  /*3310*/  @UP0 ULEA UR6, UR11, UR9, 0x3 ;  /* 0x000000090b060291 */ /* 0x000fe2000f8e18ff */
[----:B------:R-:W-:Y:S01]  /*3320*/  LOP3.LUT R8, R8, UR19, RZ, 0x3c, !PT ;  /* 0x0000001308087c12 */ /* 0x000fe2000f8e3cff */
[----:B------:R-:W-:Y:S02]  /*3330*/  UIADD3 UR30, UPT, UPT, UR28, 0x6, URZ ;  /* 0x000000061c1e7890 */ /* 0x000fe4000fffe0ff */
[----:B------:R-:W-:Y:S01]  /*3340*/  UIADD3 UR19, UPT, UPT, UR7, 0x10, URZ ;  /* 0x0000001007137890 */ /* 0x000fe2000fffe0ff */
[----:B-1----:R-:W-:Y:S01]  /*3350*/  @P0 SHF.L.U32 R0, R8, 0x1f, RZ ;  /* 0x0000001f08000819 */ /* 0x002fe200000006ff */
[----:B------:R-:W-:Y:S01]  /*3360*/  UIADD3 UR17, UPT, UPT, UR17, -0x1, URZ ;  /* 0xffffffff11117890 */ /* 0x000fe2000fffe0ff */
[----:B------:R-:W-:Y:S02]  /*3370*/  UMOV UR7, 0x40004040 ;  /* 0x4000404000077882 */ /* 0x000fe40000000000 */
[----:B------:R2:W3:Y:S01]  /*3380*/  @P0 SYNCS.PHASECHK.TRANS64.TRYWAIT P1, [UR6], R0 ;  /* 0x00000000ff0005a7 */ /* 0x0004e20008021106 */
[----:B------:R-:W-:Y:S01]  /*3390*/  UIMAD UR6, UR5, 0x780, UR4 ;  /* 0x00000780050678a4 */ /* 0x000fe2000f8e0204 */
[----:B------:R-:W-:Y:S01]  /*33a0*/  UMOV UR29, 0x40004040 ;  /* 0x40004040001d7882 */ /* 0x000fe20000000000 */
[----:B------:R-:W-:Y:S02]  /*33b0*/  UMOV UR41, 0x40004040 ;  /* 0x4000404000297882 */ /* 0x000fe40000000000 */
[----:B------:R-:W-:Y:S02]  /*33c0*/  UIADD3 UR40, UPT, UPT, UR6, 0x2, URZ ;  /* 0x0000000206287890 */ /* 0x000fe4000fffe0ff */
[----:B------:R-:W-:Y:S02]  /*33d0*/  UIADD3 UR36, UPT, UPT, UR6, 0x4, URZ ;  /* 0x0000000406247890 */ /* 0x000fe4000fffe0ff */
[----:B------:R-:W-:Y:S01]  /*33e0*/  UIADD3 UR32, UPT, UPT, UR6, 0x6, URZ ;  /* 0x0000000606207890 */ /* 0x000fe2000fffe0ff */
[----:B------:R2:W-:Y:S01]  /*33f0*/  UTCHMMA gdesc[UR28], gdesc[UR6], tmem[UR15], tmem[UR22], idesc[UR23], UP2 ;  /* 0x00ff16061c0075ea */ /* 0x0005e2000900000f */
[----:B------:R-:W-:Y:S01]  /*3400*/  UPLOP3.LUT UP2, UPT, UPT, UPT, UPT, 0x80, 0x8 ;  /* 0x000000000008789c */ /* 0x000fe20003f4f070 */
[----:B------:R-:W-:Y:S01]  /*3410*/  UMOV UR39, 0x40004040 ;  /* 0x4000404000277882 */ /* 0x000fe20000000000 */
[----:B------:R-:W-:Y:S01]  /*3420*/  UMOV UR37, 0x40004040 ;  /* 0x4000404000257882 */ /* 0x000fe20000000000 */
[----:B------:R2:W-:Y:S01]  /*3430*/  UTCHMMA gdesc[UR38], gdesc[UR40], tmem[UR15], tmem[UR20], idesc[UR21], UPT ;  /* 0x00ff1428260075ea */ /* 0x0005e2000b80000f */
[----:B------:R-:W-:Y:S01]  /*3440*/  UMOV UR35, 0x40004040 ;  /* 0x4000404000237882 */ /* 0x000fe20000000000 */
[----:B------:R-:W-:Y:S01]  /*3450*/  UMOV UR33, 0x40004040 ;  /* 0x4000404000217882 */ /* 0x000fe20000000000 */
[----:B------:R-:W-:Y:S01]  /*3460*/  UMOV UR31, 0x40004040 ;  /* 0x40004040001f7882 */ /* 0x000fe20000000000 */
[----:B------:R2:W-:Y:S01]  /*3470*/  UTCHMMA gdesc[UR34], gdesc[UR36], tmem[UR15], tmem[UR26], idesc[UR27], UPT ;  /* 0x00ff1a24220075ea */ /* 0x0005e2000b80000f */
[----:B------:R2:W-:Y:S01]  /*3480*/  UTCHMMA gdesc[UR30], gdesc[UR32], tmem[UR15], tmem[UR24], idesc[UR25], UPT ;  /* 0x00ff18201e0075ea */ /* 0x0005e2000b80000f */
[----:B------:R2:W-:Y:S01]  /*3490*/  UTCBAR [UR19], URZ ;  /* 0x000000ff130073e9 */ /* 0x0005e200080000ff */
[----:B------:R-:W-:Y:S01]  /*34a0*/  UMOV UR5, UR11 ;  /* 0x0000000b00057c82 */ /* 0x000fe20008000000 */
[----:B------:R-:W-:Y:S05]  /*34b0*/  BRA.U UP3, `(.L_x_56) ;  /* 0xfffffffd03507547 */ /* 0x000fea000b83ffff */
.L_x_53:
[----:B------:R-:W-:Y:S01]  /*34c0*/  UIADD3 UR12, UPT, UPT, UR12, 0x1, URZ ;  /* 0x000000010c0c7890 */ /* 0x000fe2000fffe0ff */
[----:B------:R-:W-:Y:S01]  /*34d0*/  LOP3.LUT P0, RZ, R6, 0x1, RZ, 0xc0, !PT ;  /* 0x0000000106ff7812 */ /* 0x000fe2000780c0ff */
[----:B------:R-:W-:Y:S01]  /*34e0*/  UIADD3 UR14, UPT, UPT, UR14, 0x70, URZ ;  /* 0x000000700e0e7890 */ /* 0x000fe2000fffe0ff */
[----:B---3--:R-:W-:Y:S01]  /*34f0*/  ISETP.NE.AND P1, PT, R10, 0x2, PT ;  /* 0x000000020a00780c */ /* 0x008fe20003f25270 */
[----:B------:R-:W-:-:S03]  /*3500*/  UISETP.NE.AND UP0, UPT, UR12, 0x2, UPT ;  /* 0x000000020c00788c */ /* 0x000fc6000bf05270 */
[----:B-12---:R-:W-:Y:S01]  /*3510*/  SEL R0, RZ, 0x1, P1 ;  /* 0x00000001ff007807 */ /* 0x006fe20000800000 */
[----:B------:R-:W-:Y:S01]  /*3520*/  USEL UR5, URZ, 0x1, UP0 ;  /* 0x00000001ff057887 */ /* 0x000fe20008000000 */
[----:B------:R-:W-:Y:S01]  /*3530*/  SEL R10, R10, RZ, P1 ;  /* 0x000000ff0a0a7207 */ /* 0x000fe20000800000 */
[----:B------:R-:W-:Y:S01]  /*3540*/  USEL UR12, UR12, URZ, UP0 ;  /* 0x000000ff0c0c7287 */ /* 0x000fe20008000000 */
[----:B------:R1:W-:Y:S01]  /*3550*/  UTCBAR [UR14], URZ ;  /* 0x000000ff0e0073e9 */ /* 0x0003e200080000ff */
[----:B------:R-:W-:Y:S02]  /*3560*/  LOP3.LUT R9, R9, R0, RZ, 0x3c, !PT ;  /* 0x0000000009097212 */ /* 0x000fe400078e3cff */
[----:B------:R-:W-:Y:S01]  /*3570*/  LOP3.LUT R11, R11, UR5, RZ, 0x3c, !PT ;  /* 0x000000050b0b7c12 */ /* 0x000fe2000f8e3cff */
[----:B------:R-:W-:Y:S07]  /*3580*/  @P0 BRA `(.L_x_57) ;  /* 0xfffffff800a00947 */ /* 0x000fee000383ffff */
[----:B------:R-:W2:Y:S01]  /*3590*/  S2UR UR4, SR_CgaCtaId ;  /* 0x00000000000479c3 */ /* 0x000ea20000008800 */
[----:B------:R-:W-:Y:S01]  /*35a0*/  ELECT P0, URZ, PT ;  /* 0x0000000000ff782f */ /* 0x000fe20003800000 */
[----:B------:R-:W-:Y:S01]  /*35b0*/  IMAD.MOV.U32 R0, RZ, RZ, 0x1 ;  /* 0x00000001ff007424 */ /* 0x000fe200078e00ff */
[----:B------:R-:W-:Y:S01]  /*35c0*/  UIADD3 UR9, UPT, UPT, UR9, 0x80, URZ ;  /* 0x0000008009097890 */ /* 0x000fe2000fffe0ff */
[----:B------:R-:W-:Y:S01]  /*35d0*/  SHF.L.U32 R3, R11, 0x1f, RZ ;  /* 0x0000001f0b037819 */ /* 0x000fe200000006ff */
[----:B------:R-:W-:-:S03]  /*35e0*/  UMOV UR5, 0x40 ;  /* 0x0000004000057882 */ /* 0x000fc60000000000 */
[----:B------:R-:W-:Y:S01]  /*35f0*/  UVIRTCOUNT.DEALLOC.SMPOOL 0x80 ;  /* 0x000000800000784c */ /* 0x000fe20000000000 */
[----:B--2---:R-:W-:Y:S02]  /*3600*/  ULEA UR4, UR4, UR5, 0x18 ;  /* 0x0000000504047291 */ /* 0x004fe4000f8ec0ff */
[----:B------:R-:W-:-:S07]  /*3610*/  ULEA UR5, UR12, UR9, 0x3 ;  /* 0x000000090c057291 */ /* 0x000fce000f8e18ff */
[----:B------:R2:W-:Y:S02]  /*3620*/  @P0 STS.U8 [UR4+0x1c], R0 ;  /* 0x00001c00ff000988 */ /* 0x0005e40008000004 */
[----:B------:R-:W3:Y:S02]  /*3630*/  SYNCS.PHASECHK.TRANS64.TRYWAIT P0, [UR5], R3 ;  /* 0x00000003ff0075a7 */ /* 0x000ee40008001105 */
[----:B--23--:R-:W-:Y:S05]  /*3640*/  @!P0 BRA `(.L_x_58) ;  /* 0x000000ac00e88947 */ /* 0x00cfea0003800000 */
.L_x_128:
[----:B------:R-:W-:-:S04]  /*3650*/  UIADD3 UR6, UPT, UPT, UR12, 0x1, URZ ;  /* 0x000000010c067890 */ /* 0x000fc8000fffe0ff */
[----:B------:R-:W-:-:S04]  /*3660*/  UISETP.NE.AND UP0, UPT, UR6, 0x2, UPT ;  /* 0x000000020600788c */ /* 0x000fc8000bf05270 */
[----:B------:R-:W-:Y:S02]  /*3670*/  USEL UR5, URZ, 0x1, UP0 ;  /* 0x00000001ff057887 */ /* 0x000fe40008000000 */
[----:B------:R-:W-:-:S04]  /*3680*/  USEL UR6, UR6, URZ, UP0 ;  /* 0x000000ff06067287 */ /* 0x000fc80008000000 */
[----:B------:R-:W-:Y:S01]  /*3690*/  ULEA UR6, UR6, UR9, 0x3 ;  /* 0x0000000906067291 */ /* 0x000fe2000f8e18ff */
[----:B--2---:R-:W-:-:S04]  /*36a0*/  LOP3.LUT R3, R11, UR5, RZ, 0x3c, !PT ;  /* 0x000000050b037c12 */ /* 0x004fc8000f8e3cff */
[----:B------:R-:W-:-:S04]  /*36b0*/  SHF.L.U32 R3, R3, 0x1f, RZ ;  /* 0x0000001f03037819 */ /* 0x000fc800000006ff */
[----:B------:R-:W2:Y:S02]  /*36c0*/  SYNCS.PHASECHK.TRANS64.TRYWAIT P0, [UR6], R3 ;  /* 0x00000003ff0075a7 */ /* 0x000ea40008001106 */
[----:B--2---:R-:W-:Y:S05]  /*36d0*/  @!P0 BRA `(.L_x_59) ;  /* 0x000000ac00dc8947 */ /* 0x004fea0003800000 */
.L_x_130:
[----:B------:R-:W-:Y:S01]  /*36e0*/  NOP ;  /* 0x0000000000007918 */ /* 0x000fe20000000000 */
[----:B--2---:R-:W2:Y:S01]  /*36f0*/  LDS R0, [UR4+0x14] ;  /* 0x00001404ff007984 */ /* 0x004ea20008000800 */
[----:B------:R-:W-:Y:S01]  /*3700*/  ULOP3.LUT UR6, UR13, 0xffff, URZ, 0xc0, !UPT ;  /* 0x0000ffff0d067892 */ /* 0x000fe2000f8ec0ff */
[----:B------:R-:W-:Y:S01]  /*3710*/  UMOV UR8, 0xffff ;  /* 0x0000ffff00087882 */ /* 0x000fe20000000000 */
[----:B------:R-:W-:Y:S02]  /*3720*/  UMOV UR5, 0x1 ;  /* 0x0000000100057882 */ /* 0x000fe40000000000 */
[----:B------:R-:W-:-:S04]  /*3730*/  USHF.R.U32.HI UR6, URZ, 0x5, UR6 ;  /* 0x00000005ff067899 */ /* 0x000fc80008011606 */
[----:B------:R-:W-:Y:S02]  /*3740*/  USHF.L.U32 UR8, UR8, UR6, URZ ;  /* 0x0000000608087299 */ /* 0x000fe400080006ff */
[----:B------:R-:W-:-:S04]  /*3750*/  USHF.L.U32 UR5, UR5, UR6, URZ ;  /* 0x0000000605057299 */ /* 0x000fc800080006ff */
[----:B--2---:R-:W-:-:S04]  /*3760*/  LOP3.LUT R0, R0, UR8, RZ, 0xc0, !PT ;  /* 0x0000000800007c12 */ /* 0x004fc8000f8ec0ff */
[----:B------:R-:W-:-:S13]  /*3770*/  ISETP.NE.AND P0, PT, R0, UR8, PT ;  /* 0x0000000800007c0c */ /* 0x000fda000bf05270 */
[----:B------:R-:W-:Y:S05]  /*3780*/  @P0 BRA `(.L_x_60) ;  /* 0x0000000000580947 */ /* 0x000fea0003800000 */
[----:B------:R-:W2:Y:S02]  /*3790*/  LDS R0, [UR4+0x18] ;  /* 0x00001804ff007984 */ /* 0x000ea40008000800 */
[----:B--2---:R-:W-:-:S04]  /*37a0*/  LOP3.LUT R0, R0, UR5, RZ, 0xc0, !PT ;  /* 0x0000000500007c12 */ /* 0x004fc8000f8ec0ff */
[----:B------:R-:W-:-:S13]  /*37b0*/  ISETP.NE.AND P0, PT, R0, UR5, PT ;  /* 0x0000000500007c0c */ /* 0x000fda000bf05270 */
[----:B------:R-:W-:Y:S05]  /*37c0*/  @P0 BRA `(.L_x_61) ;  /* 0x00000000003c0947 */ /* 0x000fea0003800000 */
[----:B------:R-:W2:Y:S01]  /*37d0*/  S2R R2, SR_LANEID ;  /* 0x0000000000027919 */ /* 0x000ea20000000000 */
[----:B------:R-:W-:Y:S01]  /*37e0*/  ULOP3.LUT UR8, URZ, UR8, URZ, 0x33, !UPT ;  /* 0x00000008ff087292 */ /* 0x000fe2000f8e33ff */
[----:B------:R-:W-:Y:S01]  /*37f0*/  LOP3.LUT R4, RZ, UR5, RZ, 0x33, !PT ;  /* 0x00000005ff047c12 */ /* 0x000fe2000f8e33ff */
[----:B------:R-:W-:Y:S02]  /*3800*/  VOTEU.ANY UR7, UPT, PT ;  /* 0x0000000000077886 */ /* 0x000fe400038e0100 */
[----:B------:R-:W-:Y:S01]  /*3810*/  UFLO.U32 UR7, UR7 ;  /* 0x00000007000772bd */ /* 0x000fe200080e0000 */
[----:B------:R-:W3:Y:S01]  /*3820*/  REDUX UR5, R4 ;  /* 0x00000000040573c4 */ /* 0x000ee20000000000 */
[----:B------:R-:W-:-:S06]  /*3830*/  IMAD.U32 R0, RZ, RZ, UR8 ;  /* 0x00000008ff007e24 */ /* 0x000fcc000f8e00ff */
[----:B------:R4:W-:Y:S01]  /*3840*/  UTCATOMSWS.AND URZ, UR8 ;  /* 0x0000000800ff79e3 */ /* 0x0009e20008000000 */
[----:B------:R-:W1:Y:S01]  /*3850*/  REDUX UR6, R0 ;  /* 0x00000000000673c4 */ /* 0x000e620000000000 */
[----:B--2---:R-:W-:Y:S01]  /*3860*/  ISETP.EQ.U32.AND P0, PT, R2, UR7, PT ;  /* 0x0000000702007c0c */ /* 0x004fe2000bf02070 */
[----:B---3--:R-:W-:Y:S01]  /*3870*/  IMAD.U32 R2, RZ, RZ, UR5 ;  /* 0x00000005ff027e24 */ /* 0x008fe2000f8e00ff */
[----:B-1----:R-:W-:-:S11]  /*3880*/  MOV R3, UR6 ;  /* 0x0000000600037c02 */ /* 0x002fd60008000f00 */
[----:B------:R4:W-:Y:S04]  /*3890*/  @P0 ATOMS.AND RZ, [UR4+0x14], R3 ;  /* 0x00001403ffff098c */ /* 0x0009e8000a800004 */
[----:B------:R4:W-:Y:S01]  /*38a0*/  @P0 ATOMS.AND RZ, [UR4+0x18], R2 ;  /* 0x00001802ffff098c */ /* 0x0009e2000a800004 */
[----:B------:R-:W-:Y:S05]  /*38b0*/  BRA `(.L_x_62) ;  /* 0x0000000000147947 */ /* 0x000fea0003800000 */
.L_x_61:
[----:B------:R-:W-:Y:S02]  /*38c0*/  MOV R2, 0x38e0 ;  /* 0x000038e000027802 */ /* 0x000fe40000000f00 */
[----:B-1---5:R-:W-:Y:S05]  /*38d0*/  CALL.REL.NOINC `($__internal_0_$__cuda_sm10x_tcgen05_guardrail_trap_col_being_dealloced_not_returned_by_alloc) ;  /* 0x000000b000107944 */ /* 0x022fea0003c00000 */
[----:B------:R-:W-:Y:S05]  /*38e0*/  BRA `(.L_x_62) ;  /* 0x0000000000087947 */ /* 0x000fea0003800000 */
.L_x_60:
[----:B------:R-:W-:Y:S02]  /*38f0*/  MOV R2, 0x3910 ;  /* 0x0000391000027802 */ /* 0x000fe40000000f00 */
[----:B-1---5:R-:W-:Y:S05]  /*3900*/  CALL.REL.NOINC `($__internal_2_$__cuda_sm10x_tcgen05_guardrail_trap_unallocated_columns_being_dealloced) ;  /* 0x000000b0001c7944 */ /* 0x022fea0003c00000 */
.L_x_62:
[----:B------:R-:W-:Y:S01]  /*3910*/  NOP ;  /* 0x0000000000007918 */ /* 0x000fe20000000000 */
[----:B----4-:R-:W-:Y:S05]  /*3920*/  EXIT ;  /* 0x000000000000794d */ /* 0x010fea0003800000 */
.L_x_46:
[----:B------:R-:W-:-:S09]  /*3930*/  UISETP.NE.OR UP0, UPT, UR12, 0x3, !UP3 ;  /* 0x000000030c00788c */ /* 0x000fd2000df05670 */
[----:B------:R-:W-:Y:S05]  /*3940*/  BRA.U UP0, `(.L_x_63) ;  /* 0x0000001100787547 */ /* 0x000fea000b800000 */
[----:B------:R-:W3:Y:S01]  /*3950*/  LDCU.64 UR4, c[0x0][0x888] ;  /* 0x00011100ff0477ac */ /* 0x000ee20008000a00 */
[----:B------:R-:W-:Y:S02]  /*3960*/  HFMA2 R9, -RZ, RZ, 0, 0 ;  /* 0x00000000ff097431 */ /* 0x000fe400000001ff */
[----:B------:R-:W-:Y:S01]  /*3970*/  IMAD.MOV.U32 R11, RZ, RZ, 0x1 ;  /* 0x00000001ff0b7424 */ /* 0x000fe200078e00ff */
[----:B------:R-:W-:Y:S01]  /*3980*/  MOV R8, 0xf000 ;  /* 0x0000f00000087802 */ /* 0x000fe20000000f00 */
[----:B------:R-:W4:Y:S01]  /*3990*/  LDCU UR44, c[0x0][0x370] ;  /* 0x00006e00ff2c77ac */ /* 0x000f220008000800 */
[----:B------:R-:W-:Y:S01]  /*39a0*/  IMAD.MOV.U32 R10, RZ, RZ, RZ ;  /* 0x000000ffff0a7224 */ /* 0x000fe200078e00ff */
[----:B------:R-:W4:Y:S01]  /*39b0*/  LDCU.128 UR40, c[0x0][0xb10] ;  /* 0x00016200ff2877ac */ /* 0x000f220008000c00 */
[----:B------:R-:W1:Y:S01]  /*39c0*/  LDCU UR39, c[0x0][0x374] ;  /* 0x00006e80ff2777ac */ /* 0x000e620008000800 */
[----:B------:R-:W2:Y:S01]  /*39d0*/  LDCU.64 UR30, c[0x0][0x890] ;  /* 0x00011200ff1e77ac */ /* 0x000ea20008000a00 */
[----:B---3--:R-:W-:Y:S01]  /*39e0*/  UISETP.NE.U32.AND UP0, UPT, UR4, URZ, UPT ;  /* 0x000000ff0400728c */ /* 0x008fe2000bf05070 */
[----:B------:R-:W3:Y:S01]  /*39f0*/  LDCU UR21, c[0x0][0xb0c] ;  /* 0x00016180ff1577ac */ /* 0x000ee20008000800 */
[----:B------:R-:W3:Y:S01]  /*3a00*/  LDCU UR38, c[0x0][0xb20] ;  /* 0x00016400ff2677ac */ /* 0x000ee20008000800 */
[----:B------:R-:W3:Y:S01]  /*3a10*/  LDCU UR4, c[0x0][0xb30] ;  /* 0x00016600ff0477ac */ /* 0x000ee20008000800 */
[----:B----4-:R-:W-:-:S02]  /*3a20*/  UIMAD.WIDE.U32 UR10, UR44, UR40, URZ ;  /* 0x000000282c0a72a5 */ /* 0x010fc4000f8e00ff */
[----:B-1----:R-:W-:Y:S02]  /*3a30*/  UIMAD.WIDE.U32 UR8, UR39, UR43, URZ ;  /* 0x0000002b270872a5 */ /* 0x002fe4000f8e00ff */
[----:B------:R-:W-:Y:S02]  /*3a40*/  UISETP.NE.AND.EX UP6, UPT, UR5, URZ, UPT, UP0 ;  /* 0x000000ff0500728c */ /* 0x000fe4000bfc5300 */
[----:B--2---:R-:W-:Y:S02]  /*3a50*/  UISETP.NE.AND UP0, UPT, UR13, 0x1, UPT ;  /* 0x000000010d00788c */ /* 0x004fe4000bf05270 */
[----:B------:R-:W-:Y:S01]  /*3a60*/  UISETP.NE.U32.AND UP0, UPT, UR30, URZ, UPT ;  /* 0x000000ff1e00728c */ /* 0x000fe2000bf05070 */
[----:B------:R-:W-:Y:S01]  /*3a70*/  UMOV UR6, 0x400 ;  /* 0x0000040000067882 */ /* 0x000fe20000000000 */
[----:B------:R-:W-:Y:S01]  /*3a80*/  UMOV UR49, UR11 ;  /* 0x0000000b00317c82 */ /* 0x000fe20008000000 */
[----:B------:R-:W-:Y:S01]  /*3a90*/  UMOV UR8, UR9 ;  /* 0x0000000900087c82 */ /* 0x000fe20008000000 */
[----:B------:R-:W-:-:S02]  /*3aa0*/  UISETP.GE.AND UP3, UPT, UR13, 0x1, UPT ;  /* 0x000000010d00788c */ /* 0x000fc4000bf66270 */
[----:B------:R-:W-:Y:S01]  /*3ab0*/  UISETP.NE.AND.EX UP5, UPT, UR31, URZ, UPT, UP0 ;  /* 0x000000ff1f00728c */ /* 0x000fe2000bfa5300 */
[----:B------:R-:W1:Y:S01]  /*3ac0*/  LDCU.64 UR52, c[0x0][0x348] ;  /* 0x00006900ff3477ac */ /* 0x000e620008000a00 */
[----:B------:R-:W-:Y:S01]  /*3ad0*/  UMOV UR29, URZ ;  /* 0x000000ff001d7c82 */ /* 0x000fe20008000000 */
[----:B------:R-:W-:Y:S01]  /*3ae0*/  UPLOP3.LUT UP1, UPT, UPT, UPT, UPT, 0x40, 0x4 ;  /* 0x000000000004789c */ /* 0x000fe20003f2e870 */
[----:B------:R-:W2:Y:S01]  /*3af0*/  LDCU.64 UR14, c[0x0][0xb28] ;  /* 0x00016500ff0e77ac */ /* 0x000ea20008000a00 */
[----:B------:R-:W-:Y:S02]  /*3b00*/  ULEA UR6, UR7, UR6, 0x18 ;  /* 0x0000000607067291 */ /* 0x000fe4000f8ec0ff */
[----:B---3--:R-:W-:Y:S02]  /*3b10*/  UISETP.NE.AND UP3, UPT, UR21, 0x1, UPT ;  /* 0x000000011500788c */ /* 0x008fe4000bf65270 */
[----:B------:R-:W-:Y:S02]  /*3b20*/  USHF.R.U32.HI UR49, URZ, UR41, UR49 ;  /* 0x00000029ff317299 */ /* 0x000fe40008011631 */
[----:B------:R-:W-:-:S02]  /*3b30*/  USHF.R.U32.HI UR48, URZ, UR38, UR8 ;  /* 0x00000026ff307299 */ /* 0x000fc40008011608 */
[----:B------:R-:W-:Y:S02]  /*3b40*/  UISETP.NE.AND UP0, UPT, UR42, 0x1, UPT ;  /* 0x000000012a00788c */ /* 0x000fe4000bf05270 */
[----:B------:R-:W-:-:S11]  /*3b50*/  UISETP.NE.AND UP4, UPT, UR4, 0x1, UPT ;  /* 0x000000010400788c */ /* 0x000fd6000bf85270 */
.L_x_71:
[C---:B------:R-:W-:Y:S02]  /*3b60*/  LEA R3, R10.reuse, UR6, 0x3 ;  /* 0x000000060a037c11 */ /* 0x040fe4000f8e18ff */
[----:B---3--:R-:W-:Y:S02]  /*3b70*/  SHF.L.U32 R0, R9, 0x1f, RZ ;  /* 0x0000001f09007819 */ /* 0x008fe400000006ff */
[----:B------:R-:W-:Y:S02]  /*3b80*/  LEA R5, R10, UR6, 0x4 ;  /* 0x000000060a057c11 */ /* 0x000fe4000f8e20ff */
[----:B------:R-:W3:Y:S02]  /*3b90*/  SYNCS.PHASECHK.TRANS64.TRYWAIT P0, [R3+URZ+0x50], R0 ;  /* 0x00005000030075a7 */ /* 0x000ee400080011ff */
[----:B---3--:R-:W-:Y:S05]  /*3ba0*/  @!P0 BRA `(.L_x_64) ;  /* 0x000000a800c08947 */ /* 0x008fea0003800000 */
.L_x_131:
[----:B------:R-:W4:Y:S01]  /*3bb0*/  LDS.128 R4, [R5+0xc0] ;  /* 0x0000c00005047984 */ /* 0x000f220000000c00 */
[----:B------:R-:W-:Y:S01]  /*3bc0*/  UISETP.GE.AND UP0, UPT, UR13, 0x1, UPT ;  /* 0x000000010d00788c */ /* 0x000fe2000bf06270 */
[----:B------:R-:W-:Y:S01]  /*3bd0*/  @!PT LDS RZ, [RZ] ;  /* 0x00000000fffff984 */ /* 0x000fe20000000800 */
[----:B------:R-:W-:Y:S01]  /*3be0*/  @!PT LDS RZ, [RZ] ;  /* 0x00000000fffff984 */ /* 0x000fe20000000800 */
[----:B------:R-:W-:Y:S01]  /*3bf0*/  @!PT LDS RZ, [RZ] ;  /* 0x00000000fffff984 */ /* 0x000fe20000000800 */
[----:B------:R-:W-:Y:S01]  /*3c00*/  @!PT LDS RZ, [RZ] ;  /* 0x00000000fffff984 */ /* 0x000fe20000000800 */
[----:B------:R1:W-:Y:S06]  /*3c10*/  MEMBAR.ALL.CTA ;  /* 0x0000000000007992 */ /* 0x0003ec0000008000 */
[----:B-1----:R-:W1:Y:S01]  /*3c20*/  FENCE.VIEW.ASYNC.S ;  /* 0x00000000000073c6 */ /* 0x002e620000000000 */
[----:B----4-:R-:W-:Y:S11]  /*3c30*/  LOP3.LUT P0, RZ, R6, 0x1, RZ, 0xc0, !PT ;  /* 0x0000000106ff7812 */ /* 0x010ff6000780c0ff */
[----:B------:R-:W-:Y:S02]  /*3c40*/  @!UPT UIADD3 URZ, UPT, UPT, URZ, URZ, URZ ;  /* 0x000000fffffff290 */ /* 0x000fe4000fffe0ff */
[----:B-1----:R-:W-:Y:S01]  /*3c50*/  VOTEU.ANY UP3, P0 ;  /* 0x0000000000ff7886 */ /* 0x002fe20000060100 */
[----:B------:R-:W-:Y:S11]  /*3c60*/  PLOP3.LUT P0, PT, PT, PT, UP3, 0x80, 0x8 ;  /* 0x000000000008781c */ /* 0x000ff60003f0f038 */
[----:B------:R-:W-:Y:S02]  /*3c70*/  @!UPT UIADD3 URZ, UPT, UPT, URZ, URZ, URZ ;  /* 0x000000fffffff290 */ /* 0x000fe4000fffe0ff */
[----:B---3--:R-:W-:Y:S02]  /*3c80*/  @P0 SHF.R.U32.HI R0, RZ, 0x10, R5 ;  /* 0x00000010ff000819 */ /* 0x008fe40000011605 */
[----:B------:R-:W-:Y:S02]  /*3c90*/  @P0 MOV R2, R4 ;  /* 0x0000000400020202 */ /* 0x000fe40000000f00 */
[----:B------:R-:W-:Y:S01]  /*3ca0*/  @P0 R2UR UR4, R0 ;  /* 0x00000000000402ca */ /* 0x000fe200000e0000 */
[----:B------:R-:W-:Y:S01]  /*3cb0*/  VIADD R0, R3, 0x60 ;  /* 0x0000006003007836 */ /* 0x000fe20000000000 */
[----:B------:R-:W-:Y:S02]  /*3cc0*/  @P0 LOP3.LUT R4, R5, 0xffff, RZ, 0xc0, !PT ;  /* 0x0000ffff05040812 */ /* 0x000fe400078ec0ff */
[----:B------:R-:W-:Y:S02]  /*3cd0*/  @P0 R2UR UR8, R2 ;  /* 0x00000000020802ca */ /* 0x000fe400000e0000 */
[----:B------:R-:W-:Y:S02]  /*3ce0*/  PRMT R0, RZ, 0x654, R0 ;  /* 0x00000654ff007816 */ /* 0x000fe40000000000 */
[----:B------:R-:W-:Y:S02]  /*3cf0*/  @P0 R2UR UR5, R4 ;  /* 0x00000000040502ca */ /* 0x000fe400000e0000 */
[----:B------:R1:W-:Y:S03]  /*3d00*/  SYNCS.ARRIVE.TRANS64.RED.A1T0 RZ, [R0+URZ], RZ ;  /* 0x000000ff00ff79a7 */ /* 0x0003e600081004ff */
[----:B------:R-:W-:Y:S04]  /*3d10*/  @UP3 UMOV UR50, UR4 ;  /* 0x0000000400323c82 */ /* 0x000fe80008000000 */
[----:B------:R-:W-:Y:S04]  /*3d20*/  @UP3 UMOV UR23, UR8 ;  /* 0x0000000800173c82 */ /* 0x000fe80008000000 */
[----:B------:R-:W-:Y:S01]  /*3d30*/  @UP3 UMOV UR22, UR5 ;  /* 0x0000000500163c82 */ /* 0x000fe20008000000 */
[----:B------:R-:W-:Y:S05]  /*3d40*/  BRA.U !UP0, `(.L_x_65) ;  /* 0x0000000108c07547 */ /* 0x000fea000b800000 */
[----:B------:R-:W-:Y:S02]  /*3d50*/  UP2UR UR10, UPR, URZ, 0x4 ;  /* 0x00000004ff0a7883 */ /* 0x000fe40008000000 */
[----:B------:R-:W-:Y:S02]  /*3d60*/  UISETP.NE.AND UP2, UPT, UR42, 0x1, UPT ;  /* 0x000000012a00788c */ /* 0x000fe4000bf45270 */
[----:B------:R-:W-:Y:S02]  /*3d70*/  UISETP.NE.AND UP0, UPT, UR21, 0x1, UPT ;  /* 0x000000011500788c */ /* 0x000fe4000bf05270 */
[----:B------:R-:W-:Y:S02]  /*3d80*/  USEL UR4, UR39, UR48, !UP2 ;  /* 0x0000003027047287 */ /* 0x000fe4000d000000 */
[----:B------:R-:W-:Y:S02]  /*3d90*/  UP2UR UR18, UPR, URZ, 0x2 ;  /* 0x00000002ff127883 */ /* 0x000fe40008000000 */
[----:B------:R-:W-:Y:S02]  /*3da0*/  UISETP.NE.AND UP1, UPT, UR13, 0x1, UPT ;  /* 0x000000010d00788c */ /* 0x000fe4000bf25270 */
[----:B------:R-:W-:Y:S02]  /*3db0*/  UIMAD.WIDE.U32 UR32, UR22, UR43, URZ ;  /* 0x0000002b162072a5 */ /* 0x000fe4000f8e00ff */
[----:B------:R-:W-:Y:S02]  /*3dc0*/  USEL UR9, UR44, UR49, !UP0 ;  /* 0x000000312c097287 */ /* 0x000fe4000c000000 */
[----:B--2---:R-:W-:Y:S02]  /*3dd0*/  UIMAD.WIDE.U32 UR24, UR4, UR14, URZ ;  /* 0x0000000e041872a5 */ /* 0x004fe4000f8e00ff */
[----:B------:R-:W-:Y:S02]  /*3de0*/  UIMAD.WIDE.U32 UR26, UR23, UR40, URZ ;  /* 0x00000028171a72a5 */ /* 0x000fe4000f8e00ff */
[----:B------:R-:W-:Y:S01]  /*3df0*/  UIMAD.WIDE.U32 UR16, UR9, UR14, URZ ;  /* 0x0000000e091072a5 */ /* 0x000fe2000f8e00ff */
[----:B------:R-:W-:Y:S02]  /*3e00*/  UMOV UR11, UR33 ;  /* 0x00000021000b7c82 */ /* 0x000fe40008000000 */
[----:B------:R-:W-:Y:S01]  /*3e10*/  UMOV UR8, UR25 ;  /* 0x0000001900087c82 */ /* 0x000fe20008000000 */
[----:B------:R-:W-:Y:S02]  /*3e20*/  USHF.R.U32.HI UR11, URZ, UR38, UR11 ;  /* 0x00000026ff0b7299 */ /* 0x000fe4000801160b */
[----:B------:R-:W-:Y:S02]  /*3e30*/  @UP1 USHF.R.U32.HI UR4, URZ, UR15, UR8 ;  /* 0x0000000fff041299 */ /* 0x000fe40008011608 */
[----:B------:R-:W-:Y:S02]  /*3e40*/  USEL UR8, UR22, UR11, !UP2 ;  /* 0x0000000b16087287 */ /* 0x000fe4000d000000 */
[----:B------:R-:W-:Y:S02]  /*3e50*/  UIMAD UR4, UR13, UR4, URZ ;  /* 0x000000040d0472a4 */ /* 0x000fe4000f8e02ff */
[----:B------:R-:W-:Y:S01]  /*3e60*/  UISETP.NE.AND UP2, UPT, UR10, URZ, UPT ;  /* 0x000000ff0a00728c */ /* 0x000fe2000bf45270 */
[----:B------:R-:W-:Y:S01]  /*3e70*/  UMOV UR5, UR27 ;  /* 0x0000001b00057c82 */ /* 0x000fe20008000000 */
[----:B------:R-:W-:Y:S01]  /*3e80*/  UMOV UR16, UR17 ;  /* 0x0000001100107c82 */ /* 0x000fe20008000000 */
[----:B------:R-:W-:Y:S02]  /*3e90*/  USHF.R.U32.HI UR5, URZ, UR41, UR5 ;  /* 0x00000029ff057299 */ /* 0x000fe40008011605 */
[----:B------:R-:W-:Y:S02]  /*3ea0*/  @UP1 USHF.R.U32.HI UR9, URZ, UR15, UR16 ;  /* 0x0000000fff091299 */ /* 0x000fe40008011610 */
[----:B------:R-:W-:Y:S02]  /*3eb0*/  USEL UR5, UR23, UR5, !UP0 ;  /* 0x0000000517057287 */ /* 0x000fe4000c000000 */
[----:B------:R-:W-:Y:S02]  /*3ec0*/  UIMAD.WIDE.U32 UR16, UR8, UR14, URZ ;  /* 0x0000000e081072a5 */ /* 0x000fe4000f8e00ff */
[----:B------:R-:W-:Y:S02]  /*3ed0*/  UIMAD UR10, UR13, UR9, URZ ;  /* 0x000000090d0a72a4 */ /* 0x000fe4000f8e02ff */
[----:B------:R-:W-:Y:S03]  /*3ee0*/  UISETP.GE.AND UP0, UPT, UR8, UR4, UPT ;  /* 0x000000040800728c */ /* 0x000fe6000bf06270 */
[----:B------:R-:W-:Y:S01]  /*3ef0*/  UMOV UR4, UR17 ;  /* 0x0000001100047c82 */ /* 0x000fe20008000000 */
[----:B------:R-:W-:Y:S02]  /*3f00*/  UISETP.GE.OR UP0, UPT, UR5, UR10, UP0 ;  /* 0x0000000a0500728c */ /* 0x000fe40008706670 */
[----:B------:R-:W-:Y:S02]  /*3f10*/  USHF.R.U32.HI UR4, URZ, UR15, UR4 ;  /* 0x0000000fff047299 */ /* 0x000fe40008011604 */
[----:B------:R-:W-:Y:S02]  /*3f20*/  UIMAD.WIDE.U32 UR10, UR5, UR14, URZ ;  /* 0x0000000e050a72a5 */ /* 0x000fe4000f8e00ff */
[----:B------:R-:W-:Y:S04]  /*3f30*/  USEL UR12, UR8, UR4, !UP1 ;  /* 0x00000004080c7287 */ /* 0x000fe8000c800000 */
[----:B------:R-:W-:Y:S01]  /*3f40*/  UIADD3 UR16, UPT, UPT, -UR12, URZ, URZ ;  /* 0x000000ff0c107290 */ /* 0x000fe2000fffe1ff */
[----:B------:R-:W-:Y:S02]  /*3f50*/  @!UP0 UMOV UR4, UR11 ;  /* 0x0000000b00048c82 */ /* 0x000fe40008000000 */
[----:B------:R-:W-:Y:S02]  /*3f60*/  @!UP0 USHF.R.U32.HI UR4, URZ, UR15, UR4 ;  /* 0x0000000fff048299 */ /* 0x000fe40008011604 */
[----:B------:R-:W-:Y:S02]  /*3f70*/  UIMAD UR10, UR13, UR16, UR8 ;  /* 0x000000100d0a72a4 */ /* 0x000fe4000f8e0208 */
[----:B------:R-:W-:Y:S02]  /*3f80*/  @!UP0 USEL UR4, UR5, UR4, !UP1 ;  /* 0x0000000405048287 */ /* 0x000fe4000c800000 */
[----:B------:R-:W-:Y:S02]  /*3f90*/  UISETP.NE.AND UP1, UPT, UR18, URZ, UPT ;  /* 0x000000ff1200728c */ /* 0x000fe4000bf25270 */
[----:B------:R-:W-:Y:S02]  /*3fa0*/  @!UP0 UIMAD UR10, UR9, UR10, UR4 ;  /* 0x0000000a090a82a4 */ /* 0x000fe4000f8e0204 */
[----:B------:R-:W-:Y:S02]  /*3fb0*/  @!UP0 UIADD3 UR11, UPT, UPT, UR12, -UR4, URZ ;  /* 0x800000040c0b8290 */ /* 0x000fe4000fffe0ff */
[----:B------:R-:W-:Y:S02]  /*3fc0*/  UIADD3 UR9, UPT, UPT, -UR5, URZ, URZ ;  /* 0x000000ff05097290 */ /* 0x000fe4000fffe1ff */
[----:B------:R-:W-:Y:S02]  /*3fd0*/  UIADD3 UR4, UPT, UPT, -UR8, URZ, URZ ;  /* 0x000000ff08047290 */ /* 0x000fe4000fffe1ff */
[----:B------:R-:W-:Y:S02]  /*3fe0*/  @!UP0 UIMAD UR8, UR11, UR13, UR5 ;  /* 0x0000000d0b0882a4 */ /* 0x000fe4000f8e0205 */
[----:B------:R-:W-:Y:S02]  /*3ff0*/  UIMAD UR23, UR21, UR9, UR23 ;  /* 0x00000009151772a4 */ /* 0x000fe4000f8e0217 */
[----:B------:R-:W-:Y:S01]  /*4000*/  UIMAD UR22, UR42, UR4, UR22 ;  /* 0x000000042a1672a4 */ /* 0x000fe2000f8e0216 */
[----:B------:R-:W-:Y:S02]  /*4010*/  @!UP0 UMOV UR5, UR10 ;  /* 0x0000000a00058c82 */ /* 0x000fe40008000000 */
[----:B------:R-:W-:Y:S02]  /*4020*/  UIMAD UR23, UR5, UR21, UR23 ;  /* 0x00000015051772a4 */ /* 0x000fe4000f8e0217 */
[----:B------:R-:W-:Y:S11]  /*4030*/  UIMAD UR22, UR8, UR42, UR22 ;  /* 0x0000002a081672a4 */ /* 0x000ff6000f8e0216 */
[----:B------:R-:W-:Y:S01]  /*4040*/  @!UPT UIADD3 URZ, UPT, UPT, URZ, URZ, URZ ;  /* 0x000000fffffff290 */ /* 0x000fe2000fffe0ff */
.L_x_65:
[----:B------:R-:W3:Y:S01]  /*4050*/  @!UP4 LDCU.128 UR8, c[0x0][0xb10] ;  /* 0x00016200ff08c7ac */ /* 0x000ee20008000c00 */
[----:B------:R-:W-:Y:S04]  /*4060*/  ISETP.NE.U32.AND P0, PT, RZ, UR30, PT ;  /* 0x0000001eff007c0c */ /* 0x000fe8000bf05070 */
[----:B------:R-:W-:Y:S01]  /*4070*/  ISETP.NE.AND.EX P0, PT, RZ, UR31, PT, P0 ;  /* 0x0000001fff007c0c */ /* 0x000fe2000bf05300 */
[----:B------:R-:W4:Y:S01]  /*4080*/  @!UP4 LDCU UR5, c[0x0][0xb0c] ;  /* 0x00016180ff05c7ac */ /* 0x000f220008000800 */
[----:B---3--:R-:W-:Y:S07]  /*4090*/  UIMAD.WIDE.U32 UR16, UR23, UR8, URZ ;  /* 0x00000008171072a5 */ /* 0x008fee000f8e00ff */
[----:B------:R-:W-:Y:S01]  /*40a0*/  @!UP4 UMOV UR4, UR17 ;  /* 0x000000110004cc82 */ /* 0x000fe20008000000 */
[----:B----4-:R-:W-:Y:S02]  /*40b0*/  @!UP4 UISETP.NE.AND UP0, UPT, UR5, 0x1, UPT ;  /* 0x000000010500c88c */ /* 0x010fe4000bf05270 */
[----:B------:R-:W-:Y:S02]  /*40c0*/  @!UP4 USHF.R.U32.HI UR4, URZ, UR9, UR4 ;  /* 0x00000009ff04c299 */ /* 0x000fe40008011604 */
[----:B------:R-:W-:Y:S02]  /*40d0*/  UIMAD.WIDE.U32 UR16, UR22, UR11, URZ ;  /* 0x0000000b161072a5 */ /* 0x000fe4000f8e00ff */
[----:B------:R-:W-:Y:S02]  /*40e0*/  @!UP4 USEL UR8, UR23, UR4, !UP0 ;  /* 0x000000041708c287 */ /* 0x000fe4000c000000 */
[----:B------:R-:W-:Y:S03]  /*40f0*/  @!UP4 UISETP.NE.AND UP0, UPT, UR10, 0x1, UPT ;  /* 0x000000010a00c88c */ /* 0x000fe6000bf05270 */
[----:B------:R-:W-:Y:S02]  /*4100*/  @!UP4 UMOV UR9, UR17 ;  /* 0x000000110009cc82 */ /* 0x000fe40008000000 */
[----:B------:R-:W3:Y:S02]  /*4110*/  @!UP4 LDCU UR4, c[0x0][0xb20] ;  /* 0x00016400ff04c7ac */ /* 0x000ee40008000800 */
[----:B---3--:R-:W-:Y:S04]  /*4120*/  @!UP4 USHF.R.U32.HI UR4, URZ, UR4, UR9 ;  /* 0x00000004ff04c299 */ /* 0x008fe80008011609 */
[----:B------:R-:W-:Y:S04]  /*4130*/  @!UP4 USEL UR9, UR22, UR4, !UP0 ;  /* 0x000000041609c287 */ /* 0x000fe8000c000000 */
[----:B------:R-:W-:Y:S02]  /*4140*/  @!UP4 UIADD3 UR4, UPT, UPT, -UR8, UR9, URZ ;  /* 0x000000090804c290 */ /* 0x000fe4000fffe1ff */
[----:B------:R-:W-:Y:S02]  /*4150*/  @!UP4 UIADD3 UR8, UPT, UPT, UR8, -UR9, URZ ;  /* 0x800000090808c290 */ /* 0x000fe4000fffe0ff */
[----:B------:R-:W-:Y:S02]  /*4160*/  @!UP4 UIMAD UR23, UR4, UR5, UR23 ;  /* 0x000000050417c2a4 */ /* 0x000fe4000f8e0217 */
[----:B------:R-:W-:Y:S01]  /*4170*/  @!UP4 UIMAD UR22, UR8, UR10, UR22 ;  /* 0x0000000a0816c2a4 */ /* 0x000fe2000f8e0216 */
[----:B------:R-:W-:Y:S11]  /*4180*/  BRA.U UP1, `(.L_x_66) ;  /* 0x0000000101107547 */ /* 0x000ff6000b800000 */
[----:B-1----:R-:W-:Y:S04]  /*4190*/  MOV R0, UR37 ;  /* 0x0000002500007c02 */ /* 0x002fe80008000f00 */
[----:B------:R-:W-:Y:S04]  /*41a0*/  SHF.L.U32 R3, R0, 0x1f, RZ ;  /* 0x0000001f00037819 */ /* 0x000fe800000006ff */
[----:B------:R-:W1:Y:S02]  /*41b0*/  SYNCS.PHASECHK.TRANS64.TRYWAIT P1, [UR6+0x48], R3 ;  /* 0x00004803ff0075a7 */ /* 0x000e640008021106 */
[----:B-1----:R-:W-:Y:S05]  /*41c0*/  @!P1 BRA `(.L_x_67) ;  /* 0x000000a4004c9947 */ /* 0x002fea0003800000 */
.L_x_66:
[----:B------:R-:W-:Y:S05]  /*41d0*/  BRA.U !UP5, `(.L_x_68) ;  /* 0x000000010d3c7547 */ /* 0x000fea000b800000 */
[----:B------:R-:W-:Y:S01]  /*41e0*/  UPLOP3.LUT UP2, UPT, UPT, UPT, UP6, 0x80, 0x8 ;  /* 0x000000000008789c */ /* 0x000fe20003f4f060 */
[----:B------:R-:W-:Y:S02]  /*41f0*/  HFMA2 R2, -RZ, RZ, 0, 5.9604644775390625e-08 ;  /* 0x00000001ff027431 */ /* 0x000fe400000001ff */
[----:B-1----:R-:W-:Y:S03]  /*4200*/  IMAD.MOV.U32 R0, RZ, RZ, 0x1 ;  /* 0x00000001ff007424 */ /* 0x002fe600078e00ff */
[----:B------:R-:W-:Y:S05]  /*4210*/  PLOP3.LUT P1, PT, PT, PT, UP2, 0x80, 0x8 ;  /* 0x000000000008781c */ /* 0x000fea0003f2f028 */
[----:B------:R-:W1:Y:S01]  /*4220*/  @UP2 LDCU.64 UR8, c[0x0][0x888] ;  /* 0x00011100ff0827ac */ /* 0x000e620008000a00 */
[----:B------:R-:W-:Y:S07]  /*4230*/  @UP2 UIMAD UR4, UR36, UR30, URZ ;  /* 0x0000001e240422a4 */ /* 0x000fee000f8e02ff */
[----:B------:R-:W-:Y:S04]  /*4240*/  @P1 PRMT R3, R2, 0x7610, R3 ;  /* 0x0000761002031816 */ /* 0x000fe80000000003 */
[----:B------:R-:W-:Y:S05]  /*4250*/  @!P1 PRMT R3, R0, 0x7610, R3 ;  /* 0x0000761000039816 */ /* 0x000fea0000000003 */
[----:B------:R3:W-:Y:S01]  /*4260*/  STL.S16 [R1+0x1d0], R3 ;  /* 0x0001d00301007387 */ /* 0x0007e20000100600 */
[----:B-1----:R-:W-:Y:S01]  /*4270*/  @UP2 UIMAD.WIDE UR8, UR4, 0x4, UR8 ;  /* 0x00000004040828a5 */ /* 0x002fe2000f8e0208 */
[----:B------:R-:W1:Y:S05]  /*4280*/  @!UP2 LDCU UR4, c[0x0][0x880] ;  /* 0x00011000ff04a7ac */ /* 0x000e6a0008000800 */
[----:B------:R-:W-:Y:S02]  /*4290*/  IMAD.U32 R4, RZ, RZ, UR8 ;  /* 0x00000008ff047e24 */ /* 0x000fe4000f8e00ff */
[----:B------:R-:W-:Y:S05]  /*42a0*/  IMAD.U32 R5, RZ, RZ, UR9 ;  /* 0x00000009ff057e24 */ /* 0x000fea000f8e00ff */
[----:B-----5:R3:W5:Y:S02]  /*42b0*/  @P1 LDG.E R250, desc[UR54][R4.64] ;  /* 0x0000003604fa1981 */ /* 0x020764000c1e1900 */
[----:B-1-3--:R-:W-:Y:S07]  /*42c0*/  @!P1 MOV R250, UR4 ;  /* 0x0000000400fa9c02 */ /* 0x00afee0008000f00 */
.L_x_68:
[----:B-----5:R-:W-:Y:S01]  /*42d0*/  @!P0 FSETP.EQ.AND P1, PT, R250, RZ, PT ;  /* 0x000000fffa00820b */ /* 0x020fe20003f22000 */
[----:B------:R-:W-:Y:S01]  /*42e0*/  @!UPT UIADD3 URZ, UPT, UPT, URZ, URZ, URZ ;  /* 0x000000fffffff290 */ /* 0x000fe2000fffe0ff */
[----:B------:R-:W-:Y:S11]  /*42f0*/  @!P0 BRA `(.L_x_69) ;  /* 0x00000000001c8947 */ /* 0x000ff60003800000 */
[----:B------:R-:W-:Y:S01]  /*4300*/  PLOP3.LUT P1, PT, PT, PT, UP2, 0x80, 0x8 ;  /* 0x000000000008781c */ /* 0x000fe20003f2f028 */
[----:B-1----:R-:W3:Y:S03]  /*4310*/  LDL R0, [R1+0x1d0] ;  /* 0x0001d00001007983 */ /* 0x002ee60000100800 */
[----:B------:R-:W-:Y:S02]  /*4320*/  PLOP3.LUT P1, PT, P1, PT, PT, 0x8, 0x80 ;  /* 0x000000000080781c */ /* 0x000fe40000f2e170 */
[----:B---3--:R-:W-:Y:S11]  /*4330*/  LOP3.LUT P0, RZ, R0, 0xff, RZ, 0xc0, !PT ;  /* 0x000000ff00ff7812 */ /* 0x008ff6000780c0ff */
[----:B------:R-:W-:Y:S02]  /*4340*/  @!UPT UIADD3 URZ, UPT, UPT, URZ, URZ, URZ ;  /* 0x000000fffffff290 */ /* 0x000fe4000fffe0ff */
[----:B------:R-:W-:Y:S11]  /*4350*/  @P0 FSETP.EQ.AND P1, PT, R250, RZ, PT ;  /* 0x000000fffa00020b */ /* 0x000ff60003f22000 */
[----:B------:R-:W-:Y:S02]  /*4360*/  @!UPT UIADD3 URZ, UPT, UPT, URZ, URZ, URZ ;  /* 0x000000fffffff290 */ /* 0x000fe4000fffe0ff */
.L_x_69:
[----:B------:R-:W-:Y:S01]  /*4370*/  ULEA UR5, UR29, UR6, 0x3 ;  /* 0x000000061d057291 */ /* 0x000fe2000f8e18ff */
[----:B-1----:R-:W-:Y:S02]  /*4380*/  SHF.L.U32 R0, R11, 0x1f, RZ ;  /* 0x0000001f0b007819 */ /* 0x002fe400000006ff */
[----:B------:R-:W-:Y:S01]  /*4390*/  ELECT P0, URZ, PT ;  /* 0x0000000000ff782f */ /* 0x000fe20003800000 */
[----:B------:R-:W-:Y:S05]  /*43a0*/  VIADD R10, R10, 0x1 ;  /* 0x000000010a0a7836 */ /* 0x000fea0000000000 */
[----:B------:R-:W1:Y:S02]  /*43b0*/  SYNCS.PHASECHK.TRANS64.TRYWAIT P2, [UR5+0x30], R0 ;  /* 0x00003000ff0075a7 */ /* 0x000e640008041105 */
[----:B-1----:R-:W-:Y:S05]  /*43c0*/  @!P2 BRA `(.L_x_70) ;  /* 0x000000a000e4a947 */ /* 0x002fea0003800000 */
.L_x_134:
[----:B------:R-:W3:Y:S01]  /*43d0*/  LDL.LU R2, [R1+0x1d4] ;  /* 0x0001d40001027983 */ /* 0x000ee20000300800 */
[----:B------:R-:W-:Y:S01]  /*43e0*/  PLOP3.LUT P0, PT, P1, P0, PT, 0xf2, 0x2f ;  /* 0x00000000002f781c */ /* 0x000fe20000f01e72 */
[----:B------:R-:W-:Y:S01]  /*43f0*/  UIADD3 UR33, UPT, UPT, UR5, 0x20, URZ ;  /* 0x0000002005217890 */ /* 0x000fe2000fffe0ff */
[C---:B------:R-:W-:Y:S01]  /*4400*/  ISETP.NE.AND P1, PT, R10.reuse, 0x2, PT ;  /* 0x000000020a00780c */ /* 0x040fe20003f25270 */
[----:B------:R-:W-:Y:S01]  /*4410*/  UMOV UR58, 0x0 ;  /* 0x00000000003a7882 */ /* 0x000fe20000000000 */
[----:B------:R-:W-:Y:S01]  /*4420*/  UMOV UR59, 0x10000000 ;  /* 0x10000000003b7882 */ /* 0x000fe20000000000 */
[----:B------:R-:W-:Y:S01]  /*4430*/  UMOV UR20, UR36 ;  /* 0x0000002400147c82 */ /* 0x000fe20008000000 */
[----:B------:R-:W-:Y:S01]  /*4440*/  UMOV UR28, UR36 ;  /* 0x00000024001c7c82 */ /* 0x000fe20008000000 */
[----:B------:R-:W-:Y:S01]  /*4450*/  UMOV UR12, UR36 ;  /* 0x00000024000c7c82 */ /* 0x000fe20008000000 */
[----:B------:R-:W-:Y:S01]  /*4460*/  UMOV UR17, UR33 ;  /* 0x0000002100117c82 */ /* 0x000fe20008000000 */
[----:B------:R-:W-:Y:S01]  /*4470*/  UMOV UR25, UR33 ;  /* 0x0000002100197c82 */ /* 0x000fe20008000000 */
[----:B------:R-:W-:Y:S01]  /*4480*/  UMOV UR9, UR33 ;  /* 0x0000002100097c82 */ /* 0x000fe20008000000 */
[----:B-1----:R-:W-:Y:S02]  /*4490*/  SEL R0, RZ, 0x1, P1 ;  /* 0x00000001ff007807 */ /* 0x002fe40000800000 */
[----:B------:R-:W-:Y:S01]  /*44a0*/  VOTEU.ALL UP0, P0 ;  /* 0x0000000000ff7886 */ /* 0x000fe20000000000 */
[----:B------:R-:W-:Y:S02]  /*44b0*/  SEL R10, R10, RZ, P1 ;  /* 0x000000ff0a0a7207 */ /* 0x000fe40000800000 */
[----:B------:R-:W-:Y:S02]  /*44c0*/  LOP3.LUT R9, R9, R0, RZ, 0x3c, !PT ;  /* 0x0000000009097212 */ /* 0x000fe400078e3cff */
[----:B------:R-:W-:Y:S02]  /*44d0*/  @!UP0 UIADD3 UR56, UP1, UPT, UR52, 0x580, URZ ;  /* 0x0000058034388890 */ /* 0x000fe4000ff3e0ff */
[----:B------:R-:W-:Y:S02]  /*44e0*/  @!UP0 UIMAD UR4, UR29, 0xf000, UR6 ;  /* 0x0000f0001d0488a4 */ /* 0x000fe4000f8e0206 */
[----:B------:R-:W-:Y:S02]  /*44f0*/  @!UP0 UIADD3.X UR57, UPT, UPT, URZ, UR53, URZ, UP1, !UPT ;  /* 0x00000035ff398290 */ /* 0x000fe40008ffe4ff */
[----:B------:R-:W-:Y:S02]  /*4500*/  @!UP0 UIMAD UR34, UR47, 0xf0, URZ ;  /* 0x000000f02f2288a4 */ /* 0x000fe4000f8e02ff */
[----:B------:R-:W-:Y:S01]  /*4510*/  @!UP0 UIADD3 UR32, UPT, UPT, UR4, 0x100, URZ ;  /* 0x0000010004208890 */ /* 0x000fe2000fffe0ff */
[----:B------:R-:W-:Y:S01]  /*4520*/  VOTEU.ALL UP1, P0 ;  /* 0x0000000000ff7886 */ /* 0x000fe20000020000 */
[----:B------:R-:W-:Y:S02]  /*4530*/  @!UP0 UIADD3 UR18, UPT, UPT, UR34, 0x10, URZ ;  /* 0x0000001022128890 */ /* 0x000fe4000fffe0ff */
[----:B------:R-:W-:Y:S02]  /*4540*/  @!UP0 UIADD3 UR16, UPT, UPT, UR4, 0x1100, URZ ;  /* 0x0000110004108890 */ /* 0x000fe4000fffe0ff */
[----:B------:R-:W-:Y:S02]  /*4550*/  @!UP0 UIADD3 UR26, UPT, UPT, UR34, 0x20, URZ ;  /* 0x00000020221a8890 */ /* 0x000fe4000fffe0ff */
[----:B------:R-:W-:Y:S02]  /*4560*/  @!UP0 UIADD3 UR24, UPT, UPT, UR4, 0x2100, URZ ;  /* 0x0000210004188890 */ /* 0x000fe4000fffe0ff */
[----:B------:R-:W-:Y:S02]  /*4570*/  @!UP0 UIADD3 UR10, UPT, UPT, UR34, 0x30, URZ ;  /* 0x00000030220a8890 */ /* 0x000fe4000fffe0ff */
[----:B------:R-:W-:Y:S02]  /*4580*/  UIADD3 UR29, UPT, UPT, UR29, 0x1, URZ ;  /* 0x000000011d1d7890 */ /* 0x000fe4000fffe0ff */
[----:B------:R-:W-:Y:S01]  /*4590*/  UIADD3 UR47, UPT, UPT, UR22, UR45, URZ ;  /* 0x0000002d162f7290 */ /* 0x000fe2000fffe0ff */
[----:B---3--:R-:W-:Y:S11]  /*45a0*/  R2UR UR8, R2 ;  /* 0x00000000020872ca */ /* 0x008ff600000e0000 */
[----:B------:R-:W-:Y:S02]  /*45b0*/  @!UPT UIADD3 URZ, UPT, UPT, URZ, URZ, URZ ;  /* 0x000000fffffff290 */ /* 0x000fe4000fffe0ff */
[----:B------:R-:W-:Y:S02]  /*45c0*/  @!UP0 USHF.L.U32 UR35, UR8, 0x7, URZ ;  /* 0x0000000708238899 */ /* 0x000fe400080006ff */
[----:B------:R-:W-:Y:S05]  /*45d0*/  @!UP0 UIADD3 UR8, UPT, UPT, UR4, 0x3100, URZ ;  /* 0x0000310004088890 */ /* 0x000fea000fffe0ff */
[----:B------:R-:W-:Y:S01]  /*45e0*/  UMOV UR19, UR35 ;  /* 0x0000002300137c82 */ /* 0x000fe20008000000 */
[----:B------:R-:W-:Y:S01]  /*45f0*/  UMOV UR27, UR35 ;  /* 0x00000023001b7c82 */ /* 0x000fe20008000000 */
[----:B------:R1:W-:Y:S01]  /*4600*/  @!UP1 UTMALDG.3D [UR32], [UR56], desc[UR58] ;  /* 0x00003a20380095b4 */ /* 0x0003e20008011000 */
[----:B------:R-:W-:Y:S01]  /*4610*/  VOTEU.ALL UP1, P0 ;  /* 0x0000000000ff7886 */ /* 0x000fe20000020000 */
[----:B------:R-:W-:Y:S04]  /*4620*/  UMOV UR11, UR35 ;  /* 0x00000023000b7c82 */ /* 0x000fe80008000000 */
[----:B------:R3:W-:Y:S01]  /*4630*/  @!UP1 UTMALDG.3D [UR16], [UR56], desc[UR58] ;  /* 0x00003a10380095b4 */ /* 0x0007e20008011000 */
[----:B------:R-:W-:Y:S05]  /*4640*/  VOTEU.ALL UP1, P0 ;  /* 0x0000000000ff7886 */ /* 0x000fea0000020000 */
[----:B------:R4:W-:Y:S01]  /*4650*/  @!UP1 UTMALDG.3D [UR24], [UR56], desc[UR58] ;  /* 0x00003a18380095b4 */ /* 0x0009e20008011000 */
[----:B------:R-:W-:Y:S05]  /*4660*/  VOTEU.ALL UP1, P0 ;  /* 0x0000000000ff7886 */ /* 0x000fea0000020000 */
[----:B------:R5:W-:Y:S01]  /*4670*/  @!UP1 UTMALDG.3D [UR8], [UR56], desc[UR58] ;  /* 0x00003a08380095b4 */ /* 0x000be20008011000 */
[----:B------:R-:W-:Y:S01]  /*4680*/  VOTEU.ALL UP1, P0 ;  /* 0x0000000000ff7886 */ /* 0x000fe20000020000 */
[----:B-1----:R-:W-:Y:S01]  /*4690*/  UPRMT UR33, UR7, 0x654, UR33 ;  /* 0x0000065407217896 */ /* 0x002fe20008000021 */
[----:B------:R-:W-:Y:S01]  /*46a0*/  UMOV UR36, UR50 ;  /* 0x0000003200247c82 */ /* 0x000fe20008000000 */
[----:B---3--:R-:W-:Y:S02]  /*46b0*/  @!UP0 UIADD3 UR18, UPT, UPT, UR34, 0x40, URZ ;  /* 0x0000004022128890 */ /* 0x008fe4000fffe0ff */
[----:B------:R-:W-:Y:S02]  /*46c0*/  @!UP0 UIADD3 UR16, UPT, UPT, UR4, 0x4100, URZ ;  /* 0x0000410004108890 */ /* 0x000fe4000fffe0ff */
[----:B----4-:R-:W-:Y:S02]  /*46d0*/  @!UP0 UIADD3 UR26, UPT, UPT, UR34, 0x50, URZ ;  /* 0x00000050221a8890 */ /* 0x010fe4000fffe0ff */
[----:B------:R-:W-:Y:S05]  /*46e0*/  @!UP0 UIADD3 UR24, UPT, UPT, UR4, 0x5100, URZ ;  /* 0x0000510004188890 */ /* 0x000fea000fffe0ff */
[----:B------:R1:W-:Y:S01]  /*46f0*/  @!UP1 UTMALDG.3D [UR16], [UR56], desc[UR58] ;  /* 0x00003a10380095b4 */ /* 0x0003e20008011000 */
[----:B------:R-:W-:Y:S01]  /*4700*/  VOTEU.ALL UP1, P0 ;  /* 0x0000000000ff7886 */ /* 0x000fe20000020000 */
[----:B-----5:R-:W-:Y:S02]  /*4710*/  @!UP0 UIADD3 UR10, UPT, UPT, UR34, 0x60, URZ ;  /* 0x00000060220a8890 */ /* 0x020fe4000fffe0ff */
[----:B------:R-:W-:Y:S02]  /*4720*/  @!UP0 UIADD3 UR8, UPT, UPT, UR4, 0x6100, URZ ;  /* 0x0000610004088890 */ /* 0x000fe4000fffe0ff */
[----:B------:R3:W-:Y:S01]  /*4730*/  @!UP1 UTMALDG.3D [UR24], [UR56], desc[UR58] ;  /* 0x00003a18380095b4 */ /* 0x0007e20008011000 */
[----:B------:R-:W-:Y:S06]  /*4740*/  VOTEU.ALL UP1, P0 ;  /* 0x0000000000ff7886 */ /* 0x000fec0000020000 */
[----:B------:R4:W-:Y:S01]  /*4750*/  @!UP1 UTMALDG.3D [UR8], [UR56], desc[UR58] ;  /* 0x00003a08380095b4 */ /* 0x0009e20008011000 */
[----:B------:R-:W-:Y:S01]  /*4760*/  VOTEU.ALL UP1, P0 ;  /* 0x0000000000ff7886 */ /* 0x000fe20000020000 */
[----:B-1----:R-:W-:Y:S02]  /*4770*/  @!UP0 UIADD3 UR18, UPT, UPT, UR34, 0x70, URZ ;  /* 0x0000007022128890 */ /* 0x002fe4000fffe0ff */
[----:B------:R-:W-:Y:S02]  /*4780*/  @!UP0 UIADD3 UR16, UPT, UPT, UR4, 0x7100, URZ ;  /* 0x0000710004108890 */ /* 0x000fe4000fffe0ff */
[----:B---3--:R-:W-:Y:S02]  /*4790*/  @!UP0 UIADD3 UR26, UPT, UPT, UR34, 0x80, URZ ;  /* 0x00000080221a8890 */ /* 0x008fe4000fffe0ff */
[----:B------:R-:W-:Y:S05]  /*47a0*/  @!UP0 UIADD3 UR24, UPT, UPT, UR4, 0x8100, URZ ;  /* 0x0000810004188890 */ /* 0x000fea000fffe0ff */
[----:B------:R1:W-:Y:S01]  /*47b0*/  @!UP1 UTMALDG.3D [UR16], [UR56], desc[UR58] ;  /* 0x00003a10380095b4 */ /* 0x0003e20008011000 */
[----:B------:R-:W-:Y:S01]  /*47c0*/  VOTEU.ALL UP1, P0 ;  /* 0x0000000000ff7886 */ /* 0x000fe20000020000 */
[----:B----4-:R-:W-:Y:S02]  /*47d0*/  @!UP0 UIADD3 UR10, UPT, UPT, UR34, 0x90, URZ ;  /* 0x00000090220a8890 */ /* 0x010fe4000fffe0ff */
        /* <DEDUP_REMOVED lines=13> */
[----:B------:R-:W-:Y:S01]  /*48b0*/  @!UP1 UTMALDG.3D [UR24], [UR56], desc[UR58] ;  /* 0x00003a18380095b4 */ /* 0x000fe20008011000 */
[----:B------:R-:W-:Y:S06]  /*48c0*/  VOTEU.ALL UP1, P0 ;  /* 0x0000000000ff7886 */ /* 0x000fec0000020000 */
[----:B------:R3:W-:Y:S01]  /*48d0*/  @!UP1 UTMALDG.3D [UR8], [UR56], desc[UR58] ;  /* 0x00003a08380095b4 */ /* 0x0007e20008011000 */
[----:B------:R-:W-:Y:S02]  /*48e0*/  UPLOP3.LUT UP1, UPT, UPT, UPT, UPT, 0x80, 0x8 ;  /* 0x000000000008789c */ /* 0x000fe40003f2f070 */
[----:B-1----:R-:W-:Y:S02]  /*48f0*/  @!UP0 UIADD3 UR18, UPT, UPT, UR34, 0xd0, URZ ;  /* 0x000000d022128890 */ /* 0x002fe4000fffe0ff */
[----:B------:R-:W-:Y:S02]  /*4900*/  @!UP0 UIADD3 UR16, UPT, UPT, UR4, 0xd100, URZ ;  /* 0x0000d10004108890 */ /* 0x000fe4000fffe0ff */
[----:B---3--:R-:W-:Y:S02]  /*4910*/  @!UP0 UIADD3 UR10, UPT, UPT, UR34, 0xe0, URZ ;  /* 0x000000e0220a8890 */ /* 0x008fe4000fffe0ff */
[----:B------:R-:W-:Y:S01]  /*4920*/  @!UP0 UIADD3 UR8, UPT, UPT, UR4, 0xe100, URZ ;  /* 0x0000e10004088890 */ /* 0x000fe2000fffe0ff */
[----:B------:R-:W-:Y:S05]  /*4930*/  VOTEU.ALL UP0, P0 ;  /* 0x0000000000ff7886 */ /* 0x000fea0000000000 */
[----:B------:R3:W-:Y:S01]  /*4940*/  @!UP0 UTMALDG.3D [UR16], [UR56], desc[UR58] ;  /* 0x00003a10380085b4 */ /* 0x0007e20008011000 */
[----:B------:R-:W-:Y:S04]  /*4950*/  UISETP.NE.AND UP0, UPT, UR29, 0x2, UPT ;  /* 0x000000021d00788c */ /* 0x000fe8000bf05270 */
[----:B------:R-:W-:Y:S02]  /*4960*/  USEL UR4, URZ, 0x1, UP0 ;  /* 0x00000001ff047887 */ /* 0x000fe40008000000 */
[----:B------:R-:W-:Y:S02]  /*4970*/  USEL UR29, UR29, URZ, UP0 ;  /* 0x000000ff1d1d7287 */ /* 0x000fe40008000000 */
[----:B------:R-:W-:Y:S02]  /*4980*/  VOTEU.ALL UP0, P0 ;  /* 0x0000000000ff7886 */ /* 0x000fe40000000000 */
[----:B------:R-:W-:Y:S03]  /*4990*/  LOP3.LUT R11, R11, UR4, RZ, 0x3c, !PT ;  /* 0x000000040b0b7c12 */ /* 0x000fe6000f8e3cff */
[----:B------:R3:W-:Y:S01]  /*49a0*/  @!UP0 UTMALDG.3D [UR8], [UR56], desc[UR58] ;  /* 0x00003a08380085b4 */ /* 0x0007e20008011000 */
[----:B------:R3:W-:Y:S01]  /*49b0*/  @!P0 SYNCS.ARRIVE.TRANS64.RED.A0TR RZ, [UR5+0x20], R8 ;  /* 0x00002008ffff89a7 */ /* 0x0007e20008300405 */
[----:B------:R-:W-:Y:S06]  /*49c0*/  UIADD3 UR5, UPT, UPT, UR23, UR46, URZ ;  /* 0x0000002e17057290 */ /* 0x000fec000fffe0ff */
[----:B------:R-:W-:Y:S05]  /*49d0*/  IMAD.U32 R0, RZ, RZ, UR5 ;  /* 0x00000005ff007e24 */ /* 0x000fea000f8e00ff */
[----:B------:R3:W-:Y:S01]  /*49e0*/  STL [R1+0x1d4], R0 ;  /* 0x0001d40001007387 */ /* 0x0007e20000100800 */
[----:B------:R-:W-:Y:S01]  /*49f0*/  SYNCS.ARRIVE.TRANS64.RED.A1T0 RZ, [UR33], RZ ;  /* 0x000000ffffff79a7 */ /* 0x000fe20008100421 */
[----:B------:R-:W-:Y:S05]  /*4a00*/  BRA.U UP3, `(.L_x_71) ;  /* 0xfffffff103547547 */ /* 0x000fea000b83ffff */
[----:B------:R-:W-:Y:S01]  /*4a10*/  UIADD3 UR6, UPT, UPT, UR6, 0x30, URZ ;  /* 0x0000003006067890 */ /* 0x000fe2000fffe0ff */
[----:B------:R-:W-:-:S03]  /*4a20*/  SHF.L.U32 R3, R11, 0x1f, RZ ;  /* 0x0000001f0b037819 */ /* 0x000fc600000006ff */
[----:B------:R-:W-:-:S09]  /*4a30*/  ULEA UR4, UR29, UR6, 0x3 ;  /* 0x000000061d047291 */ /* 0x000fd2000f8e18ff */
[----:B------:R-:W1:Y:S02]  /*4a40*/  SYNCS.PHASECHK.TRANS64.TRYWAIT P0, [UR4], R3 ;  /* 0x00000003ff0075a7 */ /* 0x000e640008001104 */
[----:B-1----:R-:W-:Y:S05]  /*4a50*/  @!P0 BRA `(.L_x_72) ;  /* 0x0000009c00588947 */ /* 0x002fea0003800000 */
.L_x_136:
[----:B------:R-:W-:-:S04]  /*4a60*/  UIADD3 UR5, UPT, UPT, UR29, 0x1, URZ ;  /* 0x000000011d057890 */ /* 0x000fc8000fffe0ff */
[----:B------:R-:W-:-:S04]  /*4a70*/  UISETP.NE.AND UP0, UPT, UR5, 0x2, UPT ;  /* 0x000000020500788c */ /* 0x000fc8000bf05270 */
[----:B------:R-:W-:Y:S02]  /*4a80*/  USEL UR4, URZ, 0x1, UP0 ;  /* 0x00000001ff047887 */ /* 0x000fe40008000000 */
[----:B------:R-:W-:-:S04]  /*4a90*/  USEL UR5, UR5, URZ, UP0 ;  /* 0x000000ff05057287 */ /* 0x000fc80008000000 */
[----:B------:R-:W-:Y:S01]  /*4aa0*/  ULEA UR5, UR5, UR6, 0x3 ;  /* 0x0000000605057291 */ /* 0x000fe2000f8e18ff */
[----:B-1----:R-:W-:-:S04]  /*4ab0*/  LOP3.LUT R3, R11, UR4, RZ, 0x3c, !PT ;  /* 0x000000040b037c12 */ /* 0x002fc8000f8e3cff */
[----:B------:R-:W-:Y:S01]  /*4ac0*/  SHF.L.U32 R3, R3, 0x1f, RZ ;  /* 0x0000001f03037819 */ /* 0x000fe200000006ff */
[----:B---3--:R-:W-:-:S07]  /*4ad0*/  IMAD.U32 R0, RZ, RZ, UR5 ;  /* 0x00000005ff007e24 */ /* 0x008fce000f8e00ff */
.L_x_73:
[----:B-1----:R1:W3:Y:S02]  /*4ae0*/  SYNCS.PHASECHK.TRANS64.TRYWAIT P0, [R0+URZ], R3 ;  /* 0x00000003000075a7 */ /* 0x0022e400080011ff */
[----:B---3--:R-:W-:Y:S05]  /*4af0*/  @!P0 NANOSLEEP.SYNCS 0x989680 ;  /* 0x009896800000895d */ /* 0x008fea0003900000 */
[----:B------:R-:W3:Y:S02]  /*4b00*/  @!P0 SYNCS.PHASECHK.TRANS64 P0, [R0+URZ], R3 ;  /* 0x00000003000085a7 */ /* 0x000ee400080010ff */
[----:B--23--:R-:W-:Y:S05]  /*4b10*/  @P0 EXIT ;  /* 0x000000000000094d */ /* 0x00cfea0003800000 */
[----:B------:R-:W-:Y:S05]  /*4b20*/  BRA `(.L_x_73) ;  /* 0xfffffffc00ec7947 */ /* 0x000fea000383ffff */
.L_x_63:
[----:B------:R-:W-:-:S06]  /*4b30*/  UISETP.GE.AND UP0, UPT, UR12, 0x4, UPT ;  /* 0x000000040c00788c */ /* 0x000fcc000bf06270 */
[----:B------:R-:W-:-:S13]  /*4b40*/  PLOP3.LUT P0, PT, PT, PT, UP0, 0x80, 0x8 ;  /* 0x000000000008781c */ /* 0x000fda0003f0f008 */
[----:B--2---:R-:W-:Y:S05]  /*4b50*/  @!P0 EXIT ;  /* 0x000000000000894d */ /* 0x004fea0003800000 */
[----:B------:R-:W-:Y:S01]  /*4b60*/  BAR.SYNC.DEFER_BLOCKING 0x6, 0xa0 ;  /* 0x0182800000007b1d */ /* 0x000fe20000010000 */
[----:B------:R-:W-:-:S05]  /*4b70*/  IMAD.U32 R2, R2, 0x10000, RZ ;  /* 0x0001000002027824 */ /* 0x000fca00078e00ff */
[----:B------:R-:W-:Y:S01]  /*4b80*/  UMOV UR4, 0x400 ;  /* 0x0000040000047882 */ /* 0x000fe20000000000 */
[----:B------:R-:W-:Y:S01]  /*4b90*/  UMOV UR5, URZ ;  /* 0x000000ff00057c82 */ /* 0x000fe20008000000 */
[----:B------:R-:W-:Y:S01]  /*4ba0*/  ULEA UR4, UR7, UR4, 0x18 ;  /* 0x0000000407047291 */ /* 0x000fe2000f8ec0ff */
[----:B------:R-:W-:Y:S01]  /*4bb0*/  LOP3.LUT R2, R2, 0x600000, RZ, 0xc0, !PT ;  /* 0x0060000002027812 */ /* 0x000fe200078ec0ff */
[----:B------:R-:W2:Y:S01]  /*4bc0*/  LDCU UR40, c[0x0][0xb0c] ;  /* 0x00016180ff2877ac */ /* 0x000ea20008000800 */
[----:B------:R-:W3:Y:S01]  /*4bd0*/  LDCU UR37, c[0x0][0xb30] ;  /* 0x00016600ff2577ac */ /* 0x000ee20008000800 */
[----:B------:R-:W4:Y:S01]  /*4be0*/  LDCU.64 UR52, c[0x0][0x888] ;  /* 0x00011100ff3477ac */ /* 0x000f220008000a00 */
[----:B------:R-:W1:Y:S04]  /*4bf0*/  LDCU.64 UR38, c[0x0][0xb28] ;  /* 0x00016500ff2677ac */ /* 0x000e680008000a00 */
[----:B------:R-:W2:Y:S01]  /*4c00*/  LDS R3, [UR4+0xe0] ;  /* 0x0000e004ff037984 */ /* 0x000ea20008000800 */
[----:B------:R-:W-:Y:S01]  /*4c10*/  UMOV UR4, 0x1 ;  /* 0x0000000100047882 */ /* 0x000fe20000000000 */
[----:B------:R-:W1:Y:S01]  /*4c20*/  LDCU.128 UR48, c[0x0][0xb10] ;  /* 0x00016200ff3077ac */ /* 0x000e620008000c00 */
[----:B------:R-:W-:Y:S01]  /*4c30*/  MOV R0, UR4 ;  /* 0x0000000400007c02 */ /* 0x000fe20008000f00 */
[----:B------:R-:W-:Y:S01]  /*4c40*/  UMOV UR4, URZ ;  /* 0x000000ff00047c82 */ /* 0x000fe20008000000 */
[----:B------:R-:W-:-:S03]  /*4c50*/  UMOV UR44, URZ ;  /* 0x000000ff002c7c82 */ /* 0x000fc60008000000 */
[----:B------:R3:W-:Y:S01]  /*4c60*/  STL [R1+0x1f4], R0 ;  /* 0x0001f40001007387 */ /* 0x0007e20000100800 */
[----:B------:R-:W-:Y:S01]  /*4c70*/  UMOV UR15, URZ ;  /* 0x000000ff000f7c82 */ /* 0x000fe20008000000 */
[----:B------:R-:W-:Y:S01]  /*4c80*/  UMOV UR43, URZ ;  /* 0x000000ff002b7c82 */ /* 0x000fe20008000000 */
[----:B---3--:R-:W-:-:S05]  /*4c90*/  IMAD.U32 R0, RZ, RZ, UR5 ;  /* 0x00000005ff007e24 */ /* 0x008fca000f8e00ff */
[----:B------:R3:W-:Y:S01]  /*4ca0*/  STL [R1+0x1f0], R0 ;  /* 0x0001f00001007387 */ /* 0x0007e20000100800 */
[----:B--2---:R-:W-:Y:S01]  /*4cb0*/  IMAD.IADD R2, R3, 0x1, R2 ;  /* 0x0000000103027824 */ /* 0x004fe200078e0202 */
[----:B------:R-:W-:Y:S02]  /*4cc0*/  MOV R3, UR5 ;  /* 0x0000000500037c02 */ /* 0x000fe40008000f00 */
[----:B---3--:R-:W-:-:S05]  /*4cd0*/  MOV R0, UR4 ;  /* 0x0000000400007c02 */ /* 0x008fca0008000f00 */
[----:B------:R2:W-:Y:S04]  /*4ce0*/  STL [R1+0x1ec], R0 ;  /* 0x0001ec0001007387 */ /* 0x0005e80000100800 */
[----:B------:R2:W-:Y:S04]  /*4cf0*/  STL [R1+0x1e8], R3 ;  /* 0x0001e80301007387 */ /* 0x0005e80000100800 */
[----:B-1--4-:R2:W-:Y:S02]  /*4d00*/  STL [R1+0x1e4], R0 ;  /* 0x0001e40001007387 */ /* 0x0125e40000100800 */
.L_x_107:
[----:B-1----:R-:W1:Y:S01]  /*4d10*/  S2UR UR56, SR_CgaCtaId ;  /* 0x00000000003879c3 */ /* 0x002e620000008800 */
[----:B--23--:R-:W2:Y:S01]  /*4d20*/  LDL R0, [R1+0x1ec] ;  /* 0x0001ec0001007983 */ /* 0x00cea20000100800 */
[----:B------:R-:W-:Y:S01]  /*4d30*/  UMOV UR4, 0x400 ;  /* 0x0000040000047882 */ /* 0x000fe20000000000 */
[----:B--2---:R-:W-:Y:S01]  /*4d40*/  R2UR UR5, R0 ;  /* 0x00000000000572ca */ /* 0x004fe200000e0000 */
[----:B-1----:R-:W-:Y:S04]  /*4d50*/  ULEA UR56, UR56, UR4, 0x18 ;  /* 0x0000000438387291 */ /* 0x002fe8000f8ec0ff */
[----:B------:R-:W-:Y:S08]  /*4d60*/  ULEA UR4, UR15, UR56, 0x3 ;  /* 0x000000380f047291 */ /* 0x000ff0000f8e18ff */
[----:B------:R-:W-:Y:S05]  /*4d70*/  IMAD.U32 R0, RZ, RZ, UR5 ;  /* 0x00000005ff007e24 */ /* 0x000fea000f8e00ff */
[----:B------:R-:W-:Y:S04]  /*4d80*/  SHF.L.U32 R3, R0, 0x1f, RZ ;  /* 0x0000001f00037819 */ /* 0x000fe800000006ff */
[----:B------:R-:W1:Y:S02]  /*4d90*/  SYNCS.PHASECHK.TRANS64.TRYWAIT P0, [UR4+0x50], R3 ;  /* 0x00005003ff0075a7 */ /* 0x000e640008001104 */
[----:B-1---5:R-:W-:Y:S05]  /*4da0*/  @!P0 BRA `(.L_x_74) ;  /* 0x00000098009c8947 */ /* 0x022fea0003800000 */
.L_x_138:
[----:B------:R-:W-:Y:S02]  /*4db0*/  ULEA UR5, UR15, UR56, 0x4 ;  /* 0x000000380f057291 */ /* 0x000fe4000f8e20ff */
[----:B------:R-:W-:Y:S01]  /*4dc0*/  UIADD3 UR4, UPT, UPT, UR4, 0x60, URZ ;  /* 0x0000006004047890 */ /* 0x000fe2000fffe0ff */
[----:B------:R-:W2:Y:S03]  /*4dd0*/  LDCU UR6, c[0x0][0xb24] ;  /* 0x00016480ff0677ac */ /* 0x000ea60008000800 */
[----:B------:R-:W-:Y:S03]  /*4de0*/  UPRMT UR4, URZ, 0x654, UR4 ;  /* 0x00000654ff047896 */ /* 0x000fe60008000004 */
[----:B------:R-:W3:Y:S01]  /*4df0*/  LDS.128 R4, [UR5+0xc0] ;  /* 0x0000c005ff047984 */ /* 0x000ee20008000c00 */
[----:B------:R-:W-:Y:S01]  /*4e00*/  @!PT LDS RZ, [RZ] ;  /* 0x00000000fffff984 */ /* 0x000fe20000000800 */
[----:B------:R-:W-:Y:S01]  /*4e10*/  @!PT LDS RZ, [RZ] ;  /* 0x00000000fffff984 */ /* 0x000fe20000000800 */
[----:B------:R-:W-:Y:S01]  /*4e20*/  @!PT LDS RZ, [RZ] ;  /* 0x00000000fffff984 */ /* 0x000fe20000000800 */
[----:B------:R-:W-:Y:S01]  /*4e30*/  @!PT LDS RZ, [RZ] ;  /* 0x00000000fffff984 */ /* 0x000fe20000000800 */
[----:B------:R4:W-:Y:S07]  /*4e40*/  MEMBAR.ALL.CTA ;  /* 0x0000000000007992 */ /* 0x0009ee0000008000 */
[----:B----4-:R-:W4:Y:S02]  /*4e50*/  FENCE.VIEW.ASYNC.S ;  /* 0x00000000000073c6 */ /* 0x010f240000000000 */
[----:B----4-:R-:W-:Y:S01]  /*4e60*/  SYNCS.ARRIVE.TRANS64.RED.A1T0 RZ, [UR4], RZ ;  /* 0x000000ffffff79a7 */ /* 0x010fe20008100404 */
[----:B---3--:R-:W-:Y:S11]  /*4e70*/  LOP3.LUT P0, RZ, R6, 0x1, RZ, 0xc0, !PT ;  /* 0x0000000106ff7812 */ /* 0x008ff6000780c0ff */
[----:B------:R-:W-:Y:S02]  /*4e80*/  @!UPT UIADD3 URZ, UPT, UPT, URZ, URZ, URZ ;  /* 0x000000fffffff290 */ /* 0x000fe4000fffe0ff */
[----:B------:R-:W-:Y:S01]  /*4e90*/  VOTEU.ANY UP0, P0 ;  /* 0x0000000000ff7886 */ /* 0x000fe20000000100 */
[----:B------:R-:W-:Y:S01]  /*4ea0*/  PLOP3.LUT P3, PT, PT, PT, UP0, 0x80, 0x8 ;  /* 0x000000000008781c */ /* 0x000fe20003f6f008 */
[----:B------:R-:W-:Y:S01]  /*4eb0*/  UP2UR UR5, UPR, URZ, 0x1 ;  /* 0x00000001ff057883 */ /* 0x000fe20008000000 */
[----:B------:R-:W-:Y:S02]  /*4ec0*/  PLOP3.LUT P1, PT, PT, PT, UP0, 0x80, 0x8 ;  /* 0x000000000008781c */ /* 0x000fe40003f2f008 */
[----:B------:R-:W-:Y:S02]  /*4ed0*/  PLOP3.LUT P2, PT, PT, PT, UP0, 0x80, 0x8 ;  /* 0x000000000008781c */ /* 0x000fe40003f4f008 */
[----:B------:R-:W-:Y:S01]  /*4ee0*/  PLOP3.LUT P0, PT, PT, PT, UP0, 0x80, 0x8 ;  /* 0x000000000008781c */ /* 0x000fe20003f0f008 */
[----:B------:R-:W-:Y:S01]  /*4ef0*/  IMAD.U32 R8, RZ, RZ, UR5 ;  /* 0x00000005ff087e24 */ /* 0x000fe2000f8e00ff */
[----:B--2---:R-:W-:Y:S04]  /*4f00*/  UISETP.GE.AND UP0, UPT, UR6, 0x1, UPT ;  /* 0x000000010600788c */ /* 0x004fe8000bf06270 */
[----:B------:R2:W-:Y:S01]  /*4f10*/  STL [R1+0x1f8], R8 ;  /* 0x0001f80801007387 */ /* 0x0005e20000100800 */
[----:B-1----:R-:W-:Y:S02]  /*4f20*/  @P3 MOV R3, R4 ;  /* 0x0000000400033202 */ /* 0x002fe40000000f00 */
[----:B------:R-:W-:Y:S02]  /*4f30*/  @P1 LOP3.LUT R0, R5, 0xffff, RZ, 0xc0, !PT ;  /* 0x0000ffff05001812 */ /* 0x000fe400078ec0ff */
[----:B------:R-:W-:Y:S02]  /*4f40*/  @P2 R2UR UR42, R3 ;  /* 0x00000000032a22ca */ /* 0x000fe400000e0000 */
[----:B------:R-:W-:Y:S01]  /*4f50*/  @P0 R2UR UR41, R0 ;  /* 0x00000000002902ca */ /* 0x000fe200000e0000 */
[----:B------:R-:W-:Y:S03]  /*4f60*/  @!UPT UIADD3 URZ, UPT, UPT, URZ, URZ, URZ ;  /* 0x000000fffffff290 */ /* 0x000fe6000fffe0ff */
[----:B------:R-:W-:Y:S11]  /*4f70*/  BRA.U !UP0, `(.L_x_75) ;  /* 0x0000000108cc7547 */ /* 0x000ff6000b800000 */
[----:B------:R-:W1:Y:S01]  /*4f80*/  LDCU UR7, c[0x0][0xb20] ;  /* 0x00016400ff0777ac */ /* 0x000e620008000800 */
[----:B------:R-:W3:Y:S01]  /*4f90*/  LDCU UR9, c[0x0][0x370] ;  /* 0x00006e00ff0977ac */ /* 0x000ee20008000800 */
[----:B------:R-:W4:Y:S01]  /*4fa0*/  LDCU UR4, c[0x0][0x374] ;  /* 0x00006e80ff0477ac */ /* 0x000f220008000800 */
[----:B------:R-:W-:Y:S02]  /*4fb0*/  UISETP.NE.AND UP0, UPT, UR50, 0x1, UPT ;  /* 0x000000013200788c */ /* 0x000fe4000bf05270 */
[----:B------:R-:W-:Y:S02]  /*4fc0*/  UISETP.NE.AND UP1, UPT, UR40, 0x1, UPT ;  /* 0x000000012800788c */ /* 0x000fe4000bf25270 */
[----:B------:R-:W-:Y:S02]  /*4fd0*/  UIMAD.WIDE.U32 UR10, UR41, UR51, URZ ;  /* 0x00000033290a72a5 */ /* 0x000fe4000f8e00ff */
[----:B------:R-:W-:Y:S02]  /*4fe0*/  UIMAD.WIDE.U32 UR12, UR42, UR48, URZ ;  /* 0x000000302a0c72a5 */ /* 0x000fe4000f8e00ff */
[----:B------:R-:W-:Y:S02]  /*4ff0*/  UISETP.NE.AND UP2, UPT, UR6, 0x1, UPT ;  /* 0x000000010600788c */ /* 0x000fe4000bf45270 */
[----:B---3--:R-:W-:Y:S01]  /*5000*/  UIMAD.WIDE.U32 UR16, UR9, UR48, URZ ;  /* 0x00000030091072a5 */ /* 0x008fe2000f8e00ff */
[----:B------:R-:W-:Y:S01]  /*5010*/  UMOV UR10, UR11 ;  /* 0x0000000b000a7c82 */ /* 0x000fe20008000000 */
[----:B----4-:R-:W-:Y:S02]  /*5020*/  UIMAD.WIDE.U32 UR18, UR4, UR51, URZ ;  /* 0x00000033041272a5 */ /* 0x010fe4000f8e00ff */
[----:B-1----:R-:W-:Y:S03]  /*5030*/  USHF.R.U32.HI UR10, URZ, UR7, UR10 ;  /* 0x00000007ff0a7299 */ /* 0x002fe6000801160a */
[----:B------:R-:W-:Y:S02]  /*5040*/  UMOV UR16, UR17 ;  /* 0x0000001100107c82 */ /* 0x000fe40008000000 */
[----:B------:R-:W-:Y:S02]  /*5050*/  @UP1 USHF.R.U32.HI UR9, URZ, UR49, UR16 ;  /* 0x00000031ff091299 */ /* 0x000fe40008011610 */
[----:B------:R-:W-:Y:S01]  /*5060*/  USEL UR10, UR41, UR10, !UP0 ;  /* 0x0000000a290a7287 */ /* 0x000fe2000c000000 */
[----:B------:R-:W-:Y:S02]  /*5070*/  UMOV UR5, UR19 ;  /* 0x0000001300057c82 */ /* 0x000fe40008000000 */
[----:B------:R-:W-:Y:S03]  /*5080*/  @UP0 USHF.R.U32.HI UR4, URZ, UR7, UR5 ;  /* 0x00000007ff040299 */ /* 0x000fe60008011605 */
[----:B------:R-:W-:Y:S01]  /*5090*/  UMOV UR7, UR13 ;  /* 0x0000000d00077c82 */ /* 0x000fe20008000000 */
[----:B------:R-:W-:Y:S02]  /*50a0*/  UIMAD.WIDE.U32 UR16, UR4, UR38, URZ ;  /* 0x00000026041072a5 */ /* 0x000fe4000f8e00ff */
[----:B------:R-:W-:Y:S02]  /*50b0*/  UIMAD.WIDE.U32 UR12, UR9, UR38, URZ ;  /* 0x00000026090c72a5 */ /* 0x000fe4000f8e00ff */
[----:B------:R-:W-:Y:S03]  /*50c0*/  USHF.R.U32.HI UR7, URZ, UR49, UR7 ;  /* 0x00000031ff077299 */ /* 0x000fe60008011607 */
[----:B------:R-:W-:Y:S02]  /*50d0*/  UMOV UR5, UR17 ;  /* 0x0000001100057c82 */ /* 0x000fe40008000000 */
[----:B------:R-:W-:Y:S02]  /*50e0*/  @UP2 USHF.R.U32.HI UR4, URZ, UR39, UR5 ;  /* 0x00000027ff042299 */ /* 0x000fe40008011605 */
[----:B------:R-:W-:Y:S02]  /*50f0*/  USEL UR5, UR42, UR7, !UP1 ;  /* 0x000000072a057287 */ /* 0x000fe4000c800000 */
[----:B------:R-:W-:Y:S02]  /*5100*/  UIMAD UR4, UR6, UR4, URZ ;  /* 0x00000004060472a4 */ /* 0x000fe4000f8e02ff */
[----:B------:R-:W-:Y:S02]  /*5110*/  UIADD3 UR8, UPT, UPT, -UR5, URZ, URZ ;  /* 0x000000ff05087290 */ /* 0x000fe4000fffe1ff */
[----:B------:R-:W-:Y:S02]  /*5120*/  UISETP.GE.AND UP0, UPT, UR10, UR4, UPT ;  /* 0x000000040a00728c */ /* 0x000fe4000bf06270 */
[----:B------:R-:W-:Y:S01]  /*5130*/  UIMAD UR42, UR40, UR8, UR42 ;  /* 0x00000008282a72a4 */ /* 0x000fe2000f8e022a */
[----:B------:R-:W-:Y:S02]  /*5140*/  UMOV UR12, UR13 ;  /* 0x0000000d000c7c82 */ /* 0x000fe40008000000 */
[----:B------:R-:W-:Y:S02]  /*5150*/  @UP2 USHF.R.U32.HI UR9, URZ, UR39, UR12 ;  /* 0x00000027ff092299 */ /* 0x000fe4000801160c */
[----:B------:R-:W-:Y:S02]  /*5160*/  UIMAD.WIDE.U32 UR12, UR10, UR38, URZ ;  /* 0x000000260a0c72a5 */ /* 0x000fe4000f8e00ff */
[----:B------:R-:W-:Y:S04]  /*5170*/  UIMAD UR7, UR6, UR9, URZ ;  /* 0x00000009060772a4 */ /* 0x000fe8000f8e02ff */
[----:B------:R-:W-:Y:S01]  /*5180*/  UISETP.GE.OR UP0, UPT, UR5, UR7, UP0 ;  /* 0x000000070500728c */ /* 0x000fe20008706670 */
[----:B------:R-:W-:Y:S01]  /*5190*/  UMOV UR4, UR13 ;  /* 0x0000000d00047c82 */ /* 0x000fe20008000000 */
[----:B------:R-:W-:Y:S02]  /*51a0*/  UIMAD.WIDE.U32 UR12, UR5, UR38, URZ ;  /* 0x00000026050c72a5 */ /* 0x000fe4000f8e00ff */
[----:B------:R-:W-:Y:S04]  /*51b0*/  USHF.R.U32.HI UR4, URZ, UR39, UR4 ;  /* 0x00000027ff047299 */ /* 0x000fe80008011604 */
[----:B------:R-:W-:Y:S03]  /*51c0*/  USEL UR14, UR10, UR4, !UP2 ;  /* 0x000000040a0e7287 */ /* 0x000fe6000d000000 */
[----:B------:R-:W-:Y:S01]  /*51d0*/  @!UP0 UMOV UR4, UR13 ;  /* 0x0000000d00048c82 */ /* 0x000fe20008000000 */
[----:B------:R-:W-:Y:S02]  /*51e0*/  UIADD3 UR7, UPT, UPT, -UR14, URZ, URZ ;  /* 0x000000ff0e077290 */ /* 0x000fe4000fffe1ff */
[----:B------:R-:W-:Y:S02]  /*51f0*/  @!UP0 USHF.R.U32.HI UR4, URZ, UR39, UR4 ;  /* 0x00000027ff048299 */ /* 0x000fe40008011604 */
[----:B------:R-:W-:Y:S02]  /*5200*/  UIMAD UR11, UR6, UR7, UR10 ;  /* 0x00000007060b72a4 */ /* 0x000fe4000f8e020a */
[----:B------:R-:W-:Y:S02]  /*5210*/  @!UP0 USEL UR4, UR5, UR4, !UP2 ;  /* 0x0000000405048287 */ /* 0x000fe4000d000000 */
[----:B------:R-:W-:Y:S02]  /*5220*/  UIADD3 UR7, UPT, UPT, -UR10, URZ, URZ ;  /* 0x000000ff0a077290 */ /* 0x000fe4000fffe1ff */
[----:B------:R-:W-:Y:S02]  /*5230*/  @!UP0 UIMAD UR9, UR9, UR11, UR4 ;  /* 0x0000000b090982a4 */ /* 0x000fe4000f8e0204 */
[----:B------:R-:W-:Y:S02]  /*5240*/  @!UP0 UIADD3 UR4, UPT, UPT, UR14, -UR4, URZ ;  /* 0x800000040e048290 */ /* 0x000fe4000fffe0ff */
[----:B------:R-:W-:Y:S02]  /*5250*/  UIMAD UR41, UR50, UR7, UR41 ;  /* 0x00000007322972a4 */ /* 0x000fe4000f8e0229 */
[----:B------:R-:W-:Y:S03]  /*5260*/  @!UP0 UIMAD UR10, UR4, UR6, UR5 ;  /* 0x00000006040a82a4 */ /* 0x000fe6000f8e0205 */
[----:B------:R-:W-:Y:S02]  /*5270*/  @!UP0 UMOV UR5, UR9 ;  /* 0x0000000900058c82 */ /* 0x000fe40008000000 */
[----:B------:R-:W-:Y:S02]  /*5280*/  UIMAD UR42, UR5, UR40, UR42 ;  /* 0x00000028052a72a4 */ /* 0x000fe4000f8e022a */
[----:B------:R-:W-:Y:S11]  /*5290*/  UIMAD UR41, UR10, UR50, UR41 ;  /* 0x000000320a2972a4 */ /* 0x000ff6000f8e0229 */
[----:B------:R-:W-:Y:S01]  /*52a0*/  @!UPT UIADD3 URZ, UPT, UPT, URZ, URZ, URZ ;  /* 0x000000fffffff290 */ /* 0x000fe2000fffe0ff */
.L_x_75:
[----:B------:R-:W-:Y:S01]  /*52b0*/  UISETP.NE.AND UP0, UPT, UR37, 0x1, UPT ;  /* 0x000000012500788c */ /* 0x000fe2000bf05270 */
[----:B------:R-:W3:Y:S01]  /*52c0*/  LDL.LU R0, [R1+0x1e0] ;  /* 0x0001e00001007983 */ /* 0x000ee20000300800 */
[----:B------:R-:W-:Y:S09]  /*52d0*/  R2UR UR4, R8 ;  /* 0x00000000080472ca */ /* 0x000ff200000e0000 */
[----:B------:R-:W1:Y:S04]  /*52e0*/  @!UP0 LDCU.128 UR8, c[0x0][0xb10] ;  /* 0x00016200ff0887ac */ /* 0x000e680008000c00 */
[----:B------:R-:W-:Y:S01]  /*52f0*/  UISETP.NE.AND UP1, UPT, UR4, URZ, UPT ;  /* 0x000000ff0400728c */ /* 0x000fe2000bf25270 */
[----:B------:R-:W4:Y:S01]  /*5300*/  @!UP0 LDCU UR5, c[0x0][0xb0c] ;  /* 0x00016180ff0587ac */ /* 0x000f220008000800 */
[----:B------:R-:W2:Y:S04]  /*5310*/  @!UP0 LDCU UR4, c[0x0][0xb20] ;  /* 0x00016400ff0487ac */ /* 0x000ea80008000800 */
[----:B------:R-:W-:Y:S02]  /*5320*/  PLOP3.LUT P1, PT, PT, PT, UP1, 0x80, 0x8 ;  /* 0x000000000008781c */ /* 0x000fe40003f2f018 */
[----:B------:R-:W-:Y:S01]  /*5330*/  PLOP3.LUT P0, PT, PT, PT, UP1, 0x80, 0x8 ;  /* 0x000000000008781c */ /* 0x000fe20003f0f018 */
[----:B-1----:R-:W-:Y:S02]  /*5340*/  UIMAD.WIDE.U32 UR6, UR42, UR8, URZ ;  /* 0x000000082a0672a5 */ /* 0x002fe4000f8e00ff */
[----:B------:R-:W-:Y:S02]  /*5350*/  UIMAD.WIDE.U32 UR12, UR41, UR11, URZ ;  /* 0x0000000b290c72a5 */ /* 0x000fe4000f8e00ff */
[----:B------:R-:W-:Y:S03]  /*5360*/  @!UP0 UISETP.NE.AND UP1, UPT, UR10, 0x1, UPT ;  /* 0x000000010a00888c */ /* 0x000fe6000bf25270 */
[----:B------:R-:W-:Y:S02]  /*5370*/  @!UP0 UMOV UR6, UR7 ;  /* 0x0000000700068c82 */ /* 0x000fe40008000000 */
[----:B------:R-:W-:Y:S01]  /*5380*/  @!UP0 USHF.R.U32.HI UR6, URZ, UR9, UR6 ;  /* 0x00000009ff068299 */ /* 0x000fe20008011606 */
[----:B------:R-:W-:Y:S01]  /*5390*/  @P1 SHF.R.U32.HI R4, RZ, 0x10, R5 ;  /* 0x00000010ff041819 */ /* 0x000fe20000011605 */
[----:B----4-:R-:W-:Y:S01]  /*53a0*/  @!UP0 UISETP.NE.AND UP2, UPT, UR5, 0x1, UPT ;  /* 0x000000010500888c */ /* 0x010fe2000bf45270 */
[----:B------:R-:W-:Y:S02]  /*53b0*/  @!UP0 UMOV UR7, UR13 ;  /* 0x0000000d00078c82 */ /* 0x000fe40008000000 */
[----:B--2---:R-:W-:Y:S02]  /*53c0*/  @!UP0 USHF.R.U32.HI UR4, URZ, UR4, UR7 ;  /* 0x00000004ff048299 */ /* 0x004fe40008011607 */
[----:B------:R-:W-:Y:S02]  /*53d0*/  @!UP0 USEL UR7, UR42, UR6, !UP2 ;  /* 0x000000062a078287 */ /* 0x000fe4000d000000 */
[----:B------:R-:W-:Y:S04]  /*53e0*/  @!UP0 USEL UR6, UR41, UR4, !UP1 ;  /* 0x0000000429068287 */ /* 0x000fe8000c800000 */
[----:B------:R-:W-:Y:S02]  /*53f0*/  @!UP0 UIADD3 UR4, UPT, UPT, -UR7, UR6, URZ ;  /* 0x0000000607048290 */ /* 0x000fe4000fffe1ff */
[----:B------:R-:W-:Y:S02]  /*5400*/  @!UP0 UIADD3 UR6, UPT, UPT, UR7, -UR6, URZ ;  /* 0x8000000607068290 */ /* 0x000fe4000fffe0ff */
[----:B------:R-:W-:Y:S02]  /*5410*/  @!UP0 UIMAD UR42, UR4, UR5, UR42 ;  /* 0x00000005042a82a4 */ /* 0x000fe4000f8e022a */
[----:B------:R-:W-:Y:S02]  /*5420*/  UIADD3 UR4, UPT, UPT, UR15, 0x1, URZ ;  /* 0x000000010f047890 */ /* 0x000fe4000fffe0ff */
[----:B------:R-:W-:Y:S02]  /*5430*/  UIADD3 UR7, UPT, UPT, UR56, 0x100, URZ ;  /* 0x0000010038077890 */ /* 0x000fe4000fffe0ff */
[----:B------:R-:W-:Y:S02]  /*5440*/  @!UP0 UIMAD UR41, UR6, UR10, UR41 ;  /* 0x0000000a062982a4 */ /* 0x000fe4000f8e0229 */
[----:B------:R-:W-:Y:S01]  /*5450*/  ULOP3.LUT UP0, URZ, UR7, 0x90, URZ, 0xc0, !UPT ;  /* 0x0000009007ff7892 */ /* 0x000fe2000f80c0ff */
[----:B---3--:R-:W-:Y:S01]  /*5460*/  R2UR UR14, R0 ;  /* 0x00000000000e72ca */ /* 0x008fe200000e0000 */
[----:B------:R-:W-:Y:S01]  /*5470*/  IMAD.U32 R0, RZ, RZ, UR4 ;  /* 0x00000004ff007e24 */ /* 0x000fe2000f8e00ff */
[----:B------:R-:W-:Y:S11]  /*5480*/  @P0 R2UR UR14, R4 ;  /* 0x00000000040e02ca */ /* 0x000ff600000e0000 */
[----:B------:R-:W-:Y:S02]  /*5490*/  @!UPT UIADD3 URZ, UPT, UPT, URZ, URZ, URZ ;  /* 0x000000fffffff290 */ /* 0x000fe4000fffe0ff */
[----:B------:R-:W-:Y:S05]  /*54a0*/  IMAD.U32 R3, RZ, RZ, UR14 ;  /* 0x0000000eff037e24 */ /* 0x000fea000f8e00ff */
[----:B------:R1:W-:Y:S04]  /*54b0*/  STL [R1+0x1e0], R3 ;  /* 0x0001e00301007387 */ /* 0x0003e80000100800 */
[----:B------:R1:W-:Y:S01]  /*54c0*/  STL [R1+0x1dc], R0 ;  /* 0x0001dc0001007387 */ /* 0x0003e20000100800 */
[----:B------:R-:W-:Y:S05]  /*54d0*/  BRA.U !UP0, `(.L_x_76) ;  /* 0x00000001087c7547 */ /* 0x000fea000b800000 */
[----:B------:R-:W2:Y:S01]  /*54e0*/  LDCU.64 UR8, c[0x4][0x80] ;  /* 0x01001000ff0877ac */ /* 0x000ea20008000a00 */
[----:B------:R-:W-:Y:S01]  /*54f0*/  MOV R16, 0x0 ;  /* 0x0000000000107802 */ /* 0x000fe20000000f00 */
[----:B------:R-:W-:Y:S02]  /*5500*/  HFMA2 R12, -RZ, RZ, 0, 5.9604644775390625e-08 ;  /* 0x00000001ff0c7431 */ /* 0x000fe400000001ff */
[----:B------:R-:W-:Y:S01]  /*5510*/  IMAD.MOV.U32 R8, RZ, RZ, 0x70 ;  /* 0x00000070ff087424 */ /* 0x000fe200078e00ff */
[----:B------:R3:W4:Y:S01]  /*5520*/  LDC.64 R14, c[0x4][R16] ;  /* 0x01000000100e7b82 */ /* 0x0007220000000a00 */
[----:B------:R-:W1:Y:S01]  /*5530*/  LDCU.64 UR6, c[0x4][0x88] ;  /* 0x01001100ff0677ac */ /* 0x000e620008000a00 */
[----:B------:R-:W-:Y:S01]  /*5540*/  IMAD.MOV.U32 R13, RZ, RZ, RZ ;  /* 0x000000ffff0d7224 */ /* 0x000fe200078e00ff */
[----:B------:R-:W1:Y:S01]  /*5550*/  LDCU.64 UR4, c[0x4][0x8] ;  /* 0x01000100ff0477ac */ /* 0x000e620008000a00 */
[----:B--2---:R-:W-:Y:S01]  /*5560*/  MOV R5, UR9 ;  /* 0x0000000900057c02 */ /* 0x004fe20008000f00 */
[----:B------:R-:W-:Y:S01]  /*5570*/  IMAD.U32 R4, RZ, RZ, UR8 ;  /* 0x00000008ff047e24 */ /* 0x000fe2000f8e00ff */
[----:B-1----:R-:W-:Y:S01]  /*5580*/  MOV R7, UR7 ;  /* 0x0000000700077c02 */ /* 0x002fe20008000f00 */
[----:B------:R-:W-:Y:S01]  /*5590*/  IMAD.U32 R6, RZ, RZ, UR6 ;  /* 0x00000006ff067e24 */ /* 0x000fe2000f8e00ff */
[----:B------:R-:W-:Y:S01]  /*55a0*/  MOV R11, UR5 ;  /* 0x00000005000b7c02 */ /* 0x000fe20008000f00 */
[----:B------:R-:W-:Y:S02]  /*55b0*/  IMAD.U32 R10, RZ, RZ, UR4 ;  /* 0x00000004ff0a7e24 */ /* 0x000fe4000f8e00ff */
[----:B------:R-:W-:Y:S07]  /*55c0*/  LEPC R20, `(.L_x_77) ;  /* 0x000000001014794e */ /* 0x000fee0000000000 */
[----:B---345:R-:W-:Y:S05]  /*55d0*/  CALL.ABS.NOINC R14 ;  /* 0x000000000e007343 */ /* 0x038fea0003c00000 */
.L_x_77:
[----:B------:R-:W1:Y:S01]  /*55e0*/  LDCU.64 UR8, c[0x4][0x80] ;  /* 0x01001000ff0877ac */ /* 0x000e620008000a00 */
[----:B------:R-:W2:Y:S01]  /*55f0*/  LDC.64 R16, c[0x4][R16] ;  /* 0x0100000010107b82 */ /* 0x000ea20000000a00 */
[----:B------:R-:W-:Y:S02]  /*5600*/  HFMA2 R12, -RZ, RZ, 0, 5.9604644775390625e-08 ;  /* 0x00000001ff0c7431 */ /* 0x000fe400000001ff */
[----:B------:R-:W-:Y:S02]  /*5610*/  IMAD.MOV.U32 R8, RZ, RZ, 0x70 ;  /* 0x00000070ff087424 */ /* 0x000fe400078e00ff */
[----:B------:R-:W-:Y:S01]  /*5620*/  IMAD.MOV.U32 R13, RZ, RZ, RZ ;  /* 0x000000ffff0d7224 */ /* 0x000fe200078e00ff */
[----:B------:R-:W3:Y:S01]  /*5630*/  LDCU.64 UR6, c[0x4][0x88] ;  /* 0x01001100ff0677ac */ /* 0x000ee20008000a00 */
[----:B------:R-:W4:Y:S01]  /*5640*/  LDCU.64 UR4, c[0x4][0x8] ;  /* 0x01000100ff0477ac */ /* 0x000f220008000a00 */
[----:B-1----:R-:W-:Y:S02]  /*5650*/  MOV R4, UR8 ;  /* 0x0000000800047c02 */ /* 0x002fe40008000f00 */
[----:B------:R-:W-:Y:S02]  /*5660*/  MOV R5, UR9 ;  /* 0x0000000900057c02 */ /* 0x000fe40008000f00 */
[----:B---3--:R-:W-:Y:S01]  /*5670*/  MOV R7, UR7 ;  /* 0x0000000700077c02 */ /* 0x008fe20008000f00 */
[----:B------:R-:W-:Y:S01]  /*5680*/  IMAD.U32 R6, RZ, RZ, UR6 ;  /* 0x00000006ff067e24 */ /* 0x000fe2000f8e00ff */
[----:B----4-:R-:W-:Y:S01]  /*5690*/  MOV R11, UR5 ;  /* 0x00000005000b7c02 */ /* 0x010fe20008000f00 */
[----:B------:R-:W-:Y:S02]  /*56a0*/  IMAD.U32 R10, RZ, RZ, UR4 ;  /* 0x00000004ff0a7e24 */ /* 0x000fe4000f8e00ff */
[----:B------:R-:W-:Y:S07]  /*56b0*/  LEPC R20, `(.L_x_76) ;  /* 0x000000001014794e */ /* 0x000fee0000000000 */
[----:B--2---:R-:W-:Y:S05]  /*56c0*/  CALL.ABS.NOINC R16 ;  /* 0x0000000010007343 */ /* 0x004fea0003c00000 */
.L_x_76:
[----:B------:R-:W-:Y:S01]  /*56d0*/  PLOP3.LUT P1, PT, PT, PT, PT, 0x8, 0x80 ;  /* 0x000000000080781c */ /* 0x000fe20003f2e170 */
[----:B------:R-:W2:Y:S01]  /*56e0*/  LDL R16, [R1+0x1d8] ;  /* 0x0001d80001107983 */ /* 0x000ea20000100800 */
[----:B------:R-:W3:Y:S03]  /*56f0*/  LDC.64 R6, c[0x0][0x890] ;  /* 0x00022400ff067b82 */ /* 0x000ee60000000a00 */
[----:B------:R4:W5:Y:S05]  /*5700*/  LDL R20, [R1+0x1d0] ;  /* 0x0001d00001147983 */ /* 0x00096a0000100800 */
[----:B------:R-:W1:Y:S01]  /*5710*/  LDC.64 R4, c[0x0][0x8b0] ;  /* 0x00022c00ff047b82 */ /* 0x000e620000000a00 */
[----:B------:R-:W1:Y:S01]  /*5720*/  S2R R22, SR_TID.X ;  /* 0x0000000000167919 */ /* 0x000e620000002100 */
[----:B--2---:R-:W-:Y:S02]  /*5730*/  R2UR UR4, R16 ;  /* 0x00000000100472ca */ /* 0x004fe400000e0000 */
[----:B---3--:R-:W-:Y:S02]  /*5740*/  ISETP.NE.U32.AND P3, PT, R6, RZ, PT ;  /* 0x000000ff0600720c */ /* 0x008fe40003f65070 */
[----:B-1----:R-:W-:Y:S02]  /*5750*/  ISETP.NE.U32.AND P4, PT, R4, RZ, PT ;  /* 0x000000ff0400720c */ /* 0x002fe40003f85070 */
[----:B------:R-:W-:Y:S02]  /*5760*/  ISETP.NE.AND.EX P3, PT, R7, RZ, PT, P3 ;  /* 0x000000ff0700720c */ /* 0x000fe40003f65330 */
[----:B------:R-:W-:Y:S05]  /*5770*/  ISETP.NE.AND.EX P4, PT, R5, RZ, PT, P4 ;  /* 0x000000ff0500720c */ /* 0x000fea0003f85340 */
[----:B------:R-:W-:Y:S06]  /*5780*/  UISETP.NE.AND UP1, UPT, UR4, URZ, UPT ;  /* 0x000000ff0400728c */ /* 0x000fec000bf25270 */
[----:B------:R-:W-:Y:S05]  /*5790*/  PLOP3.LUT P0, PT, PT, PT, UP1, 0x80, 0x8 ;  /* 0x000000000008781c */ /* 0x000fea0003f0f018 */
[----:B------:R-:W1:Y:S08]  /*57a0*/  @UP1 LDCU.64 UR4, c[0x0][0x888] ;  /* 0x00011100ff0417ac */ /* 0x000e700008000a00 */
[----:B------:R-:W-:Y:S01]  /*57b0*/  @P0 PLOP3.LUT P1, PT, P3, PT, PT, 0x80, 0x8 ;  /* 0x000000000008081c */ /* 0x000fe20001f2f070 */
[----:B-1----:R-:W-:Y:S04]  /*57c0*/  @UP1 UISETP.NE.U32.AND UP0, UPT, UR4, URZ, UPT ;  /* 0x000000ff0400128c */ /* 0x002fe8000bf05070 */
[----:B------:R-:W-:Y:S04]  /*57d0*/  @UP1 UISETP.NE.AND.EX UP0, UPT, UR5, URZ, UPT, UP0 ;  /* 0x000000ff0500128c */ /* 0x000fe8000bf05300 */
[----:B------:R-:W-:Y:S01]  /*57e0*/  @UP1 USEL UR4, URZ, 0xffffffff, UP0 ;  /* 0xffffffffff041887 */ /* 0x000fe20008000000 */
[----:B----4-:R-:W-:Y:S11]  /*57f0*/  @!P3 BRA `(.L_x_78) ;  /* 0x000000000038b947 */ /* 0x010ff60003800000 */
[----:B------:R-:W1:Y:S01]  /*5800*/  LDC.64 R8, c[0x0][0x888] ;  /* 0x00022200ff087b82 */ /* 0x000e620000000a00 */
[----:B------:R-:W-:Y:S01]  /*5810*/  IMAD.MOV.U32 R0, RZ, RZ, 0x1 ;  /* 0x00000001ff007424 */ /* 0x000fe200078e00ff */
[----:B-1----:R-:W-:Y:S04]  /*5820*/  ISETP.NE.U32.AND P2, PT, R8, RZ, PT ;  /* 0x000000ff0800720c */ /* 0x002fe80003f45070 */
[----:B------:R-:W-:Y:S11]  /*5830*/  ISETP.NE.AND.EX P2, PT, R9, RZ, PT, P2 ;  /* 0x000000ff0900720c */ /* 0x000ff60003f45320 */
[----:B------:R-:W-:Y:S02]  /*5840*/  @!UPT UIADD3 URZ, UPT, UPT, URZ, URZ, URZ ;  /* 0x000000fffffff290 */ /* 0x000fe4000fffe0ff */
[----:B------:R-:W1:Y:S01]  /*5850*/  @P2 LDC.64 R8, c[0x0][0x888] ;  /* 0x00022200ff082b82 */ /* 0x000e620000000a00 */
[----:B------:R-:W-:Y:S04]  /*5860*/  @P2 IMAD R3, R6, UR36, RZ ;  /* 0x0000002406032c24 */ /* 0x000fe8000f8e02ff */
[----:B-1----:R-:W-:Y:S04]  /*5870*/  @P2 IMAD.WIDE R8, R3, 0x4, R8 ;  /* 0x0000000403082825 */ /* 0x002fe800078e0208 */
[----:B------:R-:W-:Y:S01]  /*5880*/  IMAD.MOV.U32 R3, RZ, RZ, 0x1 ;  /* 0x00000001ff037424 */ /* 0x000fe200078e00ff */
[----:B-----5:R1:W5:Y:S04]  /*5890*/  @P2 LDG.E R250, desc[UR54][R8.64] ;  /* 0x0000003608fa2981 */ /* 0x020368000c1e1900 */
[----:B------:R-:W-:Y:S04]  /*58a0*/  @P2 PRMT R20, R3, 0x7610, R20 ;  /* 0x0000761003142816 */ /* 0x000fe80000000014 */
[----:B------:R-:W-:Y:S05]  /*58b0*/  @!P2 PRMT R20, R0, 0x7610, R20 ;  /* 0x000076100014a816 */ /* 0x000fea0000000014 */
[----:B------:R1:W-:Y:S02]  /*58c0*/  STL.S16 [R1+0x1d0], R20 ;  /* 0x0001d01401007387 */ /* 0x0003e40000100600 */
[----:B-1----:R-:W2:Y:S02]  /*58d0*/  @!P2 LDC R250, c[0x0][0x880] ;  /* 0x00022000fffaab82 */ /* 0x002ea40000000800 */
.L_x_78:
[----:B------:R-:W-:Y:S05]  /*58e0*/  @!P4 BRA `(.L_x_79) ;  /* 0x000000000024c947 */ /* 0x000fea0003800000 */
[----:B------:R-:W1:Y:S02]  /*58f0*/  LDC.64 R6, c[0x0][0x8a8] ;  /* 0x00022a00ff067b82 */ /* 0x000e640000000a00 */
[----:B-1----:R-:W-:Y:S04]  /*5900*/  ISETP.NE.U32.AND P2, PT, R6, RZ, PT ;  /* 0x000000ff0600720c */ /* 0x002fe80003f45070 */
[----:B------:R-:W-:Y:S11]  /*5910*/  ISETP.NE.AND.EX P2, PT, R7, RZ, PT, P2 ;  /* 0x000000ff0700720c */ /* 0x000ff60003f45320 */
[----:B------:R-:W-:Y:S02]  /*5920*/  @!UPT UIADD3 URZ, UPT, UPT, URZ, URZ, URZ ;  /* 0x000000fffffff290 */ /* 0x000fe4000fffe0ff */
[----:B------:R-:W1:Y:S01]  /*5930*/  @P2 LDC.64 R6, c[0x0][0x8a8] ;  /* 0x00022a00ff062b82 */ /* 0x000e620000000a00 */
[----:B------:R-:W-:Y:S04]  /*5940*/  @P2 IMAD R3, R4, UR36, RZ ;  /* 0x0000002404032c24 */ /* 0x000fe8000f8e02ff */
[----:B-1----:R-:W-:Y:S05]  /*5950*/  @P2 IMAD.WIDE R6, R3, 0x4, R6 ;  /* 0x0000000403062825 */ /* 0x002fea00078e0206 */
[----:B-----5:R1:W5:Y:S02]  /*5960*/  @P2 LDG.E R248, desc[UR54][R6.64] ;  /* 0x0000003606f82981 */ /* 0x020364000c1e1900 */
[----:B-1----:R-:W3:Y:S02]  /*5970*/  @!P2 LDC R248, c[0x0][0x8a0] ;  /* 0x00022800fff8ab82 */ /* 0x002ee40000000800 */
.L_x_79:
[----:B------:R-:W4:Y:S01]  /*5980*/  LDL R0, [R1+0x1f0] ;  /* 0x0001f00001007983 */ /* 0x000f220000100800 */
[----:B--2--5:R-:W-:Y:S01]  /*5990*/  @P0 FSETP.NEU.AND P4, PT, R250, RZ, PT ;  /* 0x000000fffa00020b */ /* 0x024fe20003f8d000 */
[----:B------:R-:W-:Y:S01]  /*59a0*/  IMAD.SHL.U32 R8, R22, 0x10, RZ ;  /* 0x0000001016087824 */ /* 0x000fe200078e00ff */
[----:B------:R-:W-:Y:S01]  /*59b0*/  @P0 LOP3.LUT P2, RZ, R20, 0xff, RZ, 0xc0, !PT ;  /* 0x000000ff14ff0812 */ /* 0x000fe2000784c0ff */
[----:B------:R-:W2:Y:S01]  /*59c0*/  LDL R3, [R1+0x1f4] ;  /* 0x0001f40001037983 */ /* 0x000ea20000100800 */
[----:B------:R-:W-:Y:S01]  /*59d0*/  BSSY B1, `(.L_x_80) ;  /* 0x000015a000017945 */ /* 0x000fe20003800000 */
[----:B------:R-:W-:Y:S02]  /*59e0*/  PLOP3.LUT P5, PT, PT, PT, PT, 0x8, 0x80 ;  /* 0x000000000080781c */ /* 0x000fe40003fae170 */
[----:B------:R-:W-:Y:S02]  /*59f0*/  CS2R R18, SRZ ;  /* 0x0000000000127805 */ /* 0x000fe4000001ff00 */
[----:B------:R-:W-:Y:S02]  /*5a00*/  LOP3.LUT R7, R8, 0x40, RZ, 0xc0, !PT ;  /* 0x0000004008077812 */ /* 0x000fe400078ec0ff */
[----:B------:R-:W-:Y:S02]  /*5a10*/  CS2R R16, SRZ ;  /* 0x0000000000107805 */ /* 0x000fe4000001ff00 */
[----:B--2---:R-:W-:Y:S02]  /*5a20*/  R2UR UR6, R3 ;  /* 0x00000000030672ca */ /* 0x004fe400000e0000 */
[----:B----4-:R-:W-:Y:S01]  /*5a30*/  R2UR UR5, R0 ;  /* 0x00000000000572ca */ /* 0x010fe200000e0000 */
[----:B------:R-:W-:Y:S01]  /*5a40*/  IMAD.U32 R0, RZ, RZ, UR4 ;  /* 0x00000004ff007e24 */ /* 0x000fe2000f8e00ff */
[----:B------:R-:W-:Y:S04]  /*5a50*/  @P0 SEL R3, RZ, 0xffffffff, P4 ;  /* 0xffffffffff030807 */ /* 0x000fe80002000000 */
[----:B------:R-:W-:Y:S01]  /*5a60*/  @P1 SEL R3, R0, R3, !P2 ;  /* 0x0000000300031207 */ /* 0x000fe20005000000 */
[----:B------:R-:W-:Y:S03]  /*5a70*/  IMAD.SHL.U32 R0, R22, 0x2, RZ ;  /* 0x0000000216007824 */ /* 0x000fe600078e00ff */
[----:B------:R-:W-:Y:S01]  /*5a80*/  @P0 LOP3.LUT R3, R3, 0x1, RZ, 0xc0, !PT ;  /* 0x0000000103030812 */ /* 0x000fe200078ec0ff */
[----:B------:R-:W-:Y:S02]  /*5a90*/  IMAD.U32 R6, RZ, RZ, UR6 ;  /* 0x00000006ff067e24 */ /* 0x000fe4000f8e00ff */
[----:B------:R-:W-:Y:S01]  /*5aa0*/  IMAD.U32 R5, RZ, RZ, UR5 ;  /* 0x00000005ff057e24 */ /* 0x000fe2000f8e00ff */
[----:B------:R-:W-:Y:S02]  /*5ab0*/  ISETP.NE.U32.OR P6, PT, R3, 0x1, !P0 ;  /* 0x000000010300780c */ /* 0x000fe400047c5470 */
[----:B------:R-:W-:Y:S02]  /*5ac0*/  LOP3.LUT R6, R6, 0x1, RZ, 0x3c, !PT ;  /* 0x0000000106067812 */ /* 0x000fe400078e3cff */
[----:B------:R-:W-:Y:S02]  /*5ad0*/  P2R R4, PR, RZ, 0x40 ;  /* 0x00000040ff047803 */ /* 0x000fe40000000000 */
[----:B------:R-:W-:Y:S02]  /*5ae0*/  SHF.L.U32 R5, R5, 0x1f, RZ ;  /* 0x0000001f05057819 */ /* 0x000fe400000006ff */
[----:B------:R-:W-:Y:S01]  /*5af0*/  LOP3.LUT R3, R7, 0x8, R0, 0xf8, !PT ;  /* 0x0000000807037812 */ /* 0x000fe200078ef800 */
[----:B------:R1:W-:Y:S01]  /*5b00*/  STL [R1+0x1fc], R4 ;  /* 0x0001fc0401007387 */ /* 0x0003e20000100800 */
[----:B------:R-:W-:Y:S02]  /*5b10*/  IMAD.U32 R0, RZ, RZ, UR43 ;  /* 0x0000002bff007e24 */ /* 0x000fe4000f8e00ff */
[----:B------:R-:W-:Y:S01]  /*5b20*/  LOP3.LUT R3, R3, 0x7b0, R8, 0xf8, !PT ;  /* 0x000007b003037812 */ /* 0x000fe200078ef808 */
[----:B------:R2:W-:Y:S01]  /*5b30*/  STL [R1+0x128], RZ ;  /* 0x000128ff01007387 */ /* 0x0005e20000100800 */
[----:B------:R-:W-:Y:S03]  /*5b40*/  @P6 SHF.L.U32 R9, R6, 0x1f, RZ ;  /* 0x0000001f06096819 */ /* 0x000fe600000006ff */
[----:B------:R2:W-:Y:S01]  /*5b50*/  STL [R1+0x12c], RZ ;  /* 0x00012cff01007387 */ /* 0x0005e20000100800 */
[C---:B------:R-:W-:Y:S03]  /*5b60*/  IMAD R3, R0.reuse, 0x7800, R3 ;  /* 0x0000780000037824 */ /* 0x040fe600078e0203 */
[----:B------:R2:W-:Y:S02]  /*5b70*/  STL [R1+0x120], RZ ;  /* 0x000120ff01007387 */ /* 0x0005e40000100800 */
[----:B------:R-:W-:Y:S02]  /*5b80*/  LEA R3, R3, UR56, 0x1 ;  /* 0x0000003803037c11 */ /* 0x000fe4000f8e08ff */
[----:B------:R2:W-:Y:S04]  /*5b90*/  STL [R1+0x124], RZ ;  /* 0x000124ff01007387 */ /* 0x0005e80000100800 */
[----:B------:R2:W-:Y:S04]  /*5ba0*/  STL [R1+0x138], RZ ;  /* 0x000138ff01007387 */ /* 0x0005e80000100800 */
[----:B------:R2:W-:Y:S01]  /*5bb0*/  STL [R1+0x13c], RZ ;  /* 0x00013cff01007387 */ /* 0x0005e20000100800 */
[----:B-1----:R-:W-:Y:S01]  /*5bc0*/  LEA R4, R0, UR56, 0x3 ;  /* 0x0000003800047c11 */ /* 0x002fe2000f8e18ff */
[----:B------:R-:W-:Y:S02]  /*5bd0*/  IMAD.U32 R0, RZ, RZ, UR44 ;  /* 0x0000002cff007e24 */ /* 0x000fe4000f8e00ff */
[----:B------:R2:W-:Y:S01]  /*5be0*/  STL [R1+0x130], RZ ;  /* 0x000130ff01007387 */ /* 0x0005e20000100800 */
[----:B------:R-:W1:Y:S02]  /*5bf0*/  @P6 SYNCS.PHASECHK.TRANS64.TRYWAIT P0, [R4+URZ+0x20], R9 ;  /* 0x00002009040065a7 */ /* 0x000e6400080011ff */
[----:B------:R-:W-:Y:S01]  /*5c00*/  LEA R0, R0, UR56, 0x3 ;  /* 0x0000003800007c11 */ /* 0x000fe2000f8e18ff */
[----:B------:R2:W-:Y:S04]  /*5c10*/  STL [R1+0x134], RZ ;  /* 0x000134ff01007387 */ /* 0x0005e80000100800 */
[----:B------:R2:W-:Y:S04]  /*5c20*/  STL [R1+0x118], RZ ;  /* 0x000118ff01007387 */ /* 0x0005e80000100800 */
[----:B------:R2:W-:Y:S04]  /*5c30*/  STL [R1+0x11c], RZ ;  /* 0x00011cff01007387 */ /* 0x0005e80000100800 */
[----:B------:R2:W-:Y:S01]  /*5c40*/  STL [R1+0x110], RZ ;  /* 0x000110ff01007387 */ /* 0x0005e20000100800 */
[----:B------:R2:W4:Y:S03]  /*5c50*/  SYNCS.PHASECHK.TRANS64.TRYWAIT P4, [R0+URZ+0x70], R5 ;  /* 0x00007005000075a7 */ /* 0x00052600080811ff */
[----:B------:R2:W-:Y:S04]  /*5c60*/  STL [R1+0x114], RZ ;  /* 0x000114ff01007387 */ /* 0x0005e80000100800 */
        /* <DEDUP_REMOVED lines=16> */
[----:B------:R2:W-:Y:S01]  /*5d70*/  STL [R1+0xc8], RZ ;  /* 0x0000c8ff01007387 */ /* 0x0005e20000100800 */
[----:B-1----:R-:W-:Y:S03]  /*5d80*/  @P6 PLOP3.LUT P5, PT, P0, PT, PT, 0x8, 0x80 ;  /* 0x000000000080681c */ /* 0x002fe600007ae170 */
        /* <DEDUP_REMOVED lines=45> */
[----:B------:R2:W-:Y:S04]  /*6060*/  STL [R1], RZ ;  /* 0x000000ff01007387 */ /* 0x0005e80000100800 */
        /* <DEDUP_REMOVED lines=41> */
[----:B----4-:R-:W-:Y:S05]  /*6300*/  @!P6 BRA `(.L_x_81) ;  /* 0x0000000c0018e947 */ /* 0x010fea0003800000 */
[----:B------:R-:W-:Y:S01]  /*6310*/  ISETP.NE.U32.AND P0, PT, RZ, UR52, PT ;  /* 0x00000034ff007c0c */ /* 0x000fe2000bf05070 */
[----:B------:R-:W-:Y:S01]  /*6320*/  BSSY B0, `(.L_x_82) ;  /* 0x000000f000007945 */ /* 0x000fe20003800000 */
[----:B------:R-:W-:Y:S01]  /*6330*/  FSETP.NEU.AND P2, PT, R250, RZ, PT ;  /* 0x000000fffa00720b */ /* 0x000fe20003f4d000 */
[----:B------:R-:W-:Y:S01]  /*6340*/  IMAD.MOV.U32 R18, RZ, RZ, RZ ;  /* 0x000000ffff127224 */ /* 0x000fe200078e00ff */
[----:B------:R-:W-:Y:S02]  /*6350*/  ISETP.NE.AND.EX P0, PT, RZ, UR53, PT, P0 ;  /* 0x00000035ff007c0c */ /* 0x000fe4000bf05300 */
[----:B------:R-:W-:Y:S02]  /*6360*/  LOP3.LUT P1, RZ, R20, 0xff, RZ, 0xc0, !PT ;  /* 0x000000ff14ff7812 */ /* 0x000fe4000782c0ff */
[----:B------:R-:W-:Y:S02]  /*6370*/  SEL R8, RZ, 0xffffffff, P2 ;  /* 0xffffffffff087807 */ /* 0x000fe40001000000 */
[----:B------:R-:W-:Y:S04]  /*6380*/  SEL R9, RZ, 0xffffffff, P0 ;  /* 0xffffffffff097807 */ /* 0x000fe80000000000 */
[----:B------:R-:W-:Y:S04]  /*6390*/  @P3 SEL R8, R9, R8, !P1 ;  /* 0x0000000809083207 */ /* 0x000fe80004800000 */
[----:B------:R-:W-:Y:S04]  /*63a0*/  LOP3.LUT R8, R8, 0x1, RZ, 0xc0, !PT ;  /* 0x0000000108087812 */ /* 0x000fe800078ec0ff */
[----:B------:R-:W-:Y:S01]  /*63b0*/  ISETP.NE.U32.AND P0, PT, R8, 0x1, PT ;  /* 0x000000010800780c */ /* 0x000fe20003f05070 */
[----:B------:R-:W-:Y:S01]  /*63c0*/  @!UPT UIADD3 URZ, UPT, UPT, URZ, URZ, URZ ;  /* 0x000000fffffff290 */ /* 0x000fe2000fffe0ff */
[----:B------:R-:W-:Y:S11]  /*63d0*/  @!P5 BRA `(.L_x_83) ;  /* 0x00000000000cd947 */ /* 0x000ff60003800000 */
[----:B------:R-:W-:Y:S04]  /*63e0*/  SHF.L.U32 R9, R6, 0x1f, RZ ;  /* 0x0000001f06097819 */ /* 0x000fe800000006ff */
[----:B------:R-:W1:Y:S02]  /*63f0*/  SYNCS.PHASECHK.TRANS64.TRYWAIT P1, [R4+URZ+0x20], R9 ;  /* 0x00002009040075a7 */ /* 0x000e6400080211ff */
[----:B-1----:R-:W-:Y:S05]  /*6400*/  @!P1 BRA `(.L_x_84) ;  /* 0x00000084001c9947 */ /* 0x002fea0003800000 */
.L_x_83:
[----:B------:R-:W-:Y:S05]  /*6410*/  BSYNC B0 ;  /* 0x0000000000007941 */ /* 0x000fea0003800000 */
.L_x_82:
[----:B------:R-:W-:Y:S02]  /*6420*/  CS2R R74, SRZ ;  /* 0x00000000004a7805 */ /* 0x000fe4000001ff00 */
[----:B------:R-:W-:Y:S02]  /*6430*/  CS2R R72, SRZ ;  /* 0x0000000000487805 */ /* 0x000fe4000001ff00 */
[----:B------:R-:W-:Y:S02]  /*6440*/  CS2R R70, SRZ ;  /* 0x0000000000467805 */ /* 0x000fe4000001ff00 */
[----:B------:R-:W-:Y:S02]  /*6450*/  CS2R R68, SRZ ;  /* 0x0000000000447805 */ /* 0x000fe4000001ff00 */
[----:B------:R-:W-:Y:S02]  /*6460*/  CS2R R66, SRZ ;  /* 0x0000000000427805 */ /* 0x000fe4000001ff00 */
[----:B------:R-:W-:Y:S02]  /*6470*/  CS2R R64, SRZ ;  /* 0x0000000000407805 */ /* 0x000fe4000001ff00 */
[----:B------:R-:W-:Y:S01]  /*6480*/  CS2R R62, SRZ ;  /* 0x00000000003e7805 */ /* 0x000fe2000001ff00 */
[----:B------:R-:W4:Y:S01]  /*6490*/  @P0 LDS.128 R72, [R3+0x1100] ;  /* 0x0011000003480984 */ /* 0x000f220000000c00 */
[----:B------:R-:W-:Y:S02]  /*64a0*/  CS2R R60, SRZ ;  /* 0x00000000003c7805 */ /* 0x000fe4000001ff00 */
[----:B------:R-:W-:Y:S02]  /*64b0*/  CS2R R58, SRZ ;  /* 0x00000000003a7805 */ /* 0x000fe4000001ff00 */
[----:B------:R-:W-:Y:S01]  /*64c0*/  CS2R R56, SRZ ;  /* 0x0000000000387805 */ /* 0x000fe2000001ff00 */
[----:B------:R-:W5:Y:S01]  /*64d0*/  @P0 LDS.128 R68, [R3+0x2100] ;  /* 0x0021000003440984 */ /* 0x000f620000000c00 */
[----:B------:R-:W-:Y:S02]  /*64e0*/  CS2R R54, SRZ ;  /* 0x0000000000367805 */ /* 0x000fe4000001ff00 */
[----:B------:R-:W-:Y:S02]  /*64f0*/  CS2R R52, SRZ ;  /* 0x0000000000347805 */ /* 0x000fe4000001ff00 */
[----:B------:R-:W-:Y:S01]  /*6500*/  CS2R R50, SRZ ;  /* 0x0000000000327805 */ /* 0x000fe2000001ff00 */
[----:B------:R-:W2:Y:S01]  /*6510*/  @P0 LDS.128 R64, [R3+0x3100] ;  /* 0x0031000003400984 */ /* 0x000ea20000000c00 */
[----:B------:R-:W-:Y:S02]  /*6520*/  CS2R R48, SRZ ;  /* 0x0000000000307805 */ /* 0x000fe4000001ff00 */
[----:B------:R-:W-:Y:S02]  /*6530*/  CS2R R46, SRZ ;  /* 0x00000000002e7805 */ /* 0x000fe4000001ff00 */
[----:B------:R-:W-:Y:S01]  /*6540*/  CS2R R44, SRZ ;  /* 0x00000000002c7805 */ /* 0x000fe2000001ff00 */
[----:B------:R-:W3:Y:S01]  /*6550*/  @P0 LDS.128 R60, [R3+0x4100] ;  /* 0x00410000033c0984 */ /* 0x000ee20000000c00 */
        /* <DEDUP_REMOVED lines=14> */
[----:B-1----:R-:W-:Y:S01]  /*6640*/  CS2R R8, SRZ ;  /* 0x0000000000087805 */ /* 0x002fe2000001ff00 */
[----:B------:R-:W1:Y:S01]  /*6650*/  @P0 LDS.128 R44, [R3+0x8100] ;  /* 0x00810000032c0984 */ /* 0x000e620000000c00 */
[----:B------:R-:W-:Y:S01]  /*6660*/  IMAD.MOV.U32 R27, RZ, RZ, RZ ;  /* 0x000000ffff1b7224 */ /* 0x000fe200078e00ff */
[----:B------:R-:W-:Y:S01]  /*6670*/  CS2R R16, SRZ ;  /* 0x0000000000107805 */ /* 0x000fe2000001ff00 */
[----:B------:R-:W-:Y:S01]  /*6680*/  IMAD.MOV.U32 R19, RZ, RZ, RZ ;  /* 0x000000ffff137224 */ /* 0x000fe200078e00ff */
[----:B------:R-:W1:Y:S01]  /*6690*/  @P0 LDS.128 R40, [R3+0x9100] ;  /* 0x0091000003280984 */ /* 0x000e620000000c00 */
[----:B------:R-:W-:Y:S01]  /*66a0*/  ISETP.NE.AND P1, PT, R7, RZ, P0 ;  /* 0x000000ff0700720c */ /* 0x000fe20000725270 */
[C---:B------:R-:W-:Y:S02]  /*66b0*/  VIADD R24, R3.reuse, 0x100 ;  /* 0x0000010003187836 */ /* 0x040fe40000000000 */
[----:B------:R-:W1:Y:S01]  /*66c0*/  @P0 LDS.128 R36, [R3+0xa100] ;  /* 0x00a1000003240984 */ /* 0x000e620000000c00 */
[C---:B------:R-:W-:Y:S02]  /*66d0*/  @P0 VIADD R23, R3.reuse, 0x110 ;  /* 0x0000011003170836 */ /* 0x040fe40000000000 */
[C---:B------:R-:W-:Y:S01]  /*66e0*/  @P0 VIADD R21, R3.reuse, 0x1110 ;  /* 0x0000111003150836 */ /* 0x040fe20000000000 */
        /* <DEDUP_REMOVED lines=12> */
[----:B----4-:R-:W-:Y:S01]  /*67b0*/  STL.64 [R1+0x1b0], R72 ;  /* 0x0001b04801007387 */ /* 0x010fe20000100a00 */
[C---:B------:R-:W-:Y:S02]  /*67c0*/  @P0 VIADD R4, R3.reuse, 0xd110 ;  /* 0x0000d11003040836 */ /* 0x040fe40000000000 */
[C---:B------:R-:W-:Y:S01]  /*67d0*/  @P1 VIADD R4, R24.reuse, 0xcff0 ;  /* 0x0000cff018041836 */ /* 0x040fe20000000000 */
[----:B------:R-:W-:Y:S04]  /*67e0*/  STL.64 [R1+0x1b8], R74 ;  /* 0x0001b84a01007387 */ /* 0x000fe80000100a00 */
[----:B-----5:R-:W-:Y:S04]  /*67f0*/  STL.64 [R1+0x190], R68 ;  /* 0x0001904401007387 */ /* 0x020fe80000100a00 */
[----:B------:R-:W-:Y:S04]  /*6800*/  STL.64 [R1+0x198], R70 ;  /* 0x0001984601007387 */ /* 0x000fe80000100a00 */
[----:B--2---:R-:W-:Y:S04]  /*6810*/  STL.64 [R1+0x170], R64 ;  /* 0x0001704001007387 */ /* 0x004fe80000100a00 */
[----:B------:R-:W-:Y:S04]  /*6820*/  STL.64 [R1+0x178], R66 ;  /* 0x0001784201007387 */ /* 0x000fe80000100a00 */
[----:B---3--:R-:W-:Y:S04]  /*6830*/  STL.64 [R1+0x150], R60 ;  /* 0x0001503c01007387 */ /* 0x008fe80000100a00 */
[----:B------:R-:W-:Y:S04]  /*6840*/  STL.64 [R1+0x158], R62 ;  /* 0x0001583e01007387 */ /* 0x000fe80000100a00 */
[----:B------:R-:W-:Y:S04]  /*6850*/  STL.64 [R1+0x60], R56 ;  /* 0x0000603801007387 */ /* 0x000fe80000100a00 */
[----:B------:R-:W-:Y:S04]  /*6860*/  STL.64 [R1+0x68], R58 ;  /* 0x0000683a01007387 */ /* 0x000fe80000100a00 */
[----:B------:R-:W-:Y:S04]  /*6870*/  STL.64 [R1+0x10], R52 ;  /* 0x0000103401007387 */ /* 0x000fe80000100a00 */
[----:B------:R-:W-:Y:S04]  /*6880*/  STL.64 [R1+0x18], R54 ;  /* 0x0000183601007387 */ /* 0x000fe80000100a00 */
[----:B------:R-:W-:Y:S04]  /*6890*/  STL.64 [R1+0x30], R48 ;  /* 0x0000303001007387 */ /* 0x000fe80000100a00 */
[----:B------:R-:W-:Y:S04]  /*68a0*/  STL.64 [R1+0x38], R50 ;  /* 0x0000383201007387 */ /* 0x000fe80000100a00 */
[----:B-1----:R1:W-:Y:S04]  /*68b0*/  STL.64 [R1+0x50], R44 ;  /* 0x0000502c01007387 */ /* 0x0023e80000100a00 */
[----:B------:R2:W-:Y:S04]  /*68c0*/  STL.64 [R1+0x58], R46 ;  /* 0x0000582e01007387 */ /* 0x0005e80000100a00 */
[----:B------:R3:W-:Y:S04]  /*68d0*/  STL.64 [R1+0x80], R40 ;  /* 0x0000802801007387 */ /* 0x0007e80000100a00 */
[----:B------:R4:W-:Y:S04]  /*68e0*/  STL.64 [R1+0x88], R42 ;  /* 0x0000882a01007387 */ /* 0x0009e80000100a00 */
[----:B------:R5:W-:Y:S04]  /*68f0*/  STL.64 [R1+0xa0], R36 ;  /* 0x0000a02401007387 */ /* 0x000be80000100a00 */
[----:B------:R5:W-:Y:S04]  /*6900*/  STL.64 [R1+0xa8], R38 ;  /* 0x0000a82601007387 */ /* 0x000be80000100a00 */
[----:B------:R5:W-:Y:S01]  /*6910*/  STL.64 [R1+0xc0], R32 ;  /* 0x0000c02001007387 */ /* 0x000be20000100a00 */
[----:B-1----:R-:W-:Y:S03]  /*6920*/  CS2R R44, SRZ ;  /* 0x00000000002c7805 */ /* 0x002fe6000001ff00 */
[----:B------:R1:W-:Y:S01]  /*6930*/  STL.64 [R1+0xc8], R34 ;  /* 0x0000c82201007387 */ /* 0x0003e20000100a00 */
[----:B--2---:R-:W-:Y:S03]  /*6940*/  CS2R R46, SRZ ;  /* 0x00000000002e7805 */ /* 0x004fe6000001ff00 */
[----:B------:R2:W-:Y:S01]  /*6950*/  STL.64 [R1+0xe0], R28 ;  /* 0x0000e01c01007387 */ /* 0x0005e20000100a00 */
[----:B---3--:R-:W-:Y:S03]  /*6960*/  CS2R R40, SRZ ;  /* 0x0000000000287805 */ /* 0x008fe6000001ff00 */
[----:B------:R3:W-:Y:S01]  /*6970*/  STL.64 [R1+0xe8], R30 ;  /* 0x0000e81e01007387 */ /* 0x0007e20000100a00 */
[----:B----4-:R-:W-:Y:S03]  /*6980*/  CS2R R42, SRZ ;  /* 0x00000000002a7805 */ /* 0x010fe6000001ff00 */
[----:B------:R-:W4:Y:S01]  /*6990*/  @P0 LDS.128 R44, [R23] ;  /* 0x00000000172c0984 */ /* 0x000f220000000c00 */
[----:B-----5:R-:W-:Y:S03]  /*69a0*/  CS2R R36, SRZ ;  /* 0x0000000000247805 */ /* 0x020fe6000001ff00 */
[----:B------:R5:W-:Y:S01]  /*69b0*/  STL.64 [R1+0x100], R12 ;  /* 0x0001000c01007387 */ /* 0x000be20000100a00 */
[----:B------:R-:W-:Y:S03]  /*69c0*/  CS2R R38, SRZ ;  /* 0x0000000000267805 */ /* 0x000fe6000001ff00 */
[----:B------:R-:W4:Y:S01]  /*69d0*/  @P0 LDS.128 R40, [R21] ;  /* 0x0000000015280984 */ /* 0x000f220000000c00 */
[----:B------:R-:W-:Y:S03]  /*69e0*/  CS2R R32, SRZ ;  /* 0x0000000000207805 */ /* 0x000fe6000001ff00 */
[----:B------:R4:W-:Y:S01]  /*69f0*/  STL.64 [R1+0x108], R14 ;  /* 0x0001080e01007387 */ /* 0x0009e20000100a00 */
[----:B-1----:R-:W-:Y:S03]  /*6a00*/  CS2R R34, SRZ ;  /* 0x0000000000227805 */ /* 0x002fe6000001ff00 */
[----:B------:R-:W1:Y:S01]  /*6a10*/  @P0 LDS.128 R36, [R20] ;  /* 0x0000000014240984 */ /* 0x000e620000000c00 */
[----:B--2---:R-:W-:Y:S03]  /*6a20*/  CS2R R28, SRZ ;  /* 0x00000000001c7805 */ /* 0x004fe6000001ff00 */
[----:B------:R2:W-:Y:S01]  /*6a30*/  STL.64 [R1+0x130], R8 ;  /* 0x0001300801007387 */ /* 0x0005e20000100a00 */
[----:B---3--:R-:W-:Y:S03]  /*6a40*/  CS2R R30, SRZ ;  /* 0x00000000001e7805 */ /* 0x008fe6000001ff00 */
[----:B------:R3:W-:Y:S04]  /*6a50*/  STL.64 [R1+0x138], R10 ;  /* 0x0001380a01007387 */ /* 0x0007e80000100a00 */
[----:B------:R1:W-:Y:S01]  /*6a60*/  @P0 LDS.128 R16, [R3+0x100] ;  /* 0x0001000003100984 */ /* 0x0003e20000000c00 */
[C---:B-----5:R-:W-:Y:S02]  /*6a70*/  @P0 VIADD R13, R3.reuse, 0x5110 ;  /* 0x00005110030d0836 */ /* 0x060fe40000000000 */
[C---:B------:R-:W-:Y:S02]  /*6a80*/  @P1 VIADD R13, R24.reuse, 0x4ff0 ;  /* 0x00004ff0180d1836 */ /* 0x040fe40000000000 */
[C---:B------:R-:W-:Y:S02]  /*6a90*/  @P0 VIADD R12, R3.reuse, 0x6110 ;  /* 0x00006110030c0836 */ /* 0x040fe40000000000 */
[C---:B------:R-:W-:Y:S02]  /*6aa0*/  @P1 VIADD R12, R24.reuse, 0x5ff0 ;  /* 0x00005ff0180c1836 */ /* 0x040fe40000000000 */
[C---:B----4-:R-:W-:Y:S01]  /*6ab0*/  @P0 VIADD R15, R3.reuse, 0x3110 ;  /* 0x00003110030f0836 */ /* 0x050fe20000000000 */
[----:B------:R4:W-:Y:S01]  /*6ac0*/  STL.64 [R1+0x1c0], R44 ;  /* 0x0001c02c01007387 */ /* 0x0009e20000100a00 */
[C---:B------:R-:W-:Y:S02]  /*6ad0*/  @P1 VIADD R15, R24.reuse, 0x2ff0 ;  /* 0x00002ff0180f1836 */ /* 0x040fe40000000000 */
[C---:B------:R-:W-:Y:S01]  /*6ae0*/  @P0 VIADD R14, R3.reuse, 0x4110 ;  /* 0x00004110030e0836 */ /* 0x040fe20000000000 */
[----:B------:R5:W-:Y:S01]  /*6af0*/  STL.64 [R1+0x1c8], R46 ;  /* 0x0001c82e01007387 */ /* 0x000be20000100a00 */
[C---:B------:R-:W-:Y:S02]  /*6b00*/  @P1 VIADD R14, R24.reuse, 0x3ff0 ;  /* 0x00003ff0180e1836 */ /* 0x040fe40000000000 */
[C---:B--2---:R-:W-:Y:S01]  /*6b10*/  @P0 VIADD R9, R3.reuse, 0x9110 ;  /* 0x0000911003090836 */ /* 0x044fe20000000000 */
[----:B------:R-:W2:Y:S01]  /*6b20*/  @P0 LDS.128 R32, [R15] ;  /* 0x000000000f200984 */ /* 0x000ea20000000c00 */
[C---:B------:R-:W-:Y:S02]  /*6b30*/  @P1 VIADD R9, R24.reuse, 0x8ff0 ;  /* 0x00008ff018091836 */ /* 0x040fe40000000000 */
[C---:B---3--:R-:W-:Y:S01]  /*6b40*/  @P0 VIADD R11, R3.reuse, 0x7110 ;  /* 0x00007110030b0836 */ /* 0x048fe20000000000 */
[----:B------:R3:W2:Y:S01]  /*6b50*/  @P0 LDS.128 R28, [R14] ;  /* 0x000000000e1c0984 */ /* 0x0006a20000000c00 */
[C---:B------:R-:W-:Y:S02]  /*6b60*/  @P1 VIADD R11, R24.reuse, 0x6ff0 ;  /* 0x00006ff0180b1836 */ /* 0x040fe40000000000 */
[C---:B------:R-:W-:Y:S01]  /*6b70*/  @P0 VIADD R10, R3.reuse, 0x8110 ;  /* 0x00008110030a0836 */ /* 0x040fe20000000000 */
[----:B------:R2:W-:Y:S01]  /*6b80*/  STL.64 [R1+0x1a0], R40 ;  /* 0x0001a02801007387 */ /* 0x0005e20000100a00 */
[C---:B------:R-:W-:Y:S02]  /*6b90*/  @P1 VIADD R10, R24.reuse, 0x7ff0 ;  /* 0x00007ff0180a1836 */ /* 0x040fe40000000000 */
[C---:B------:R-:W-:Y:S01]  /*6ba0*/  @P0 VIADD R8, R3.reuse, 0xa110 ;  /* 0x0000a11003080836 */ /* 0x040fe20000000000 */
[----:B------:R2:W-:Y:S01]  /*6bb0*/  STL.64 [R1+0x1a8], R42 ;  /* 0x0001a82a01007387 */ /* 0x0005e20000100a00 */
[C---:B------:R-:W-:Y:S02]  /*6bc0*/  @P1 VIADD R8, R24.reuse, 0x9ff0 ;  /* 0x00009ff018081836 */ /* 0x040fe40000000000 */
[----:B-1----:R-:W-:Y:S01]  /*6bd0*/  @P0 VIADD R3, R3, 0xe110 ;  /* 0x0000e11003030836 */ /* 0x002fe20000000000 */
[----:B------:R1:W2:Y:S01]  /*6be0*/  LDL.LU R26, [R1+0x128] ;  /* 0x00012800011a7983 */ /* 0x0002a20000300800 */
[----:B------:R-:W-:Y:S01]  /*6bf0*/  @P1 VIADD R3, R24, 0xdff0 ;  /* 0x0000dff018031836 */ /* 0x000fe20000000000 */
[----:B------:R-:W-:Y:S02]  /*6c00*/  CS2R R24, SRZ ;  /* 0x0000000000187805 */ /* 0x000fe4000001ff00 */
[----:B----4-:R-:W-:Y:S01]  /*6c10*/  CS2R R44, SRZ ;  /* 0x00000000002c7805 */ /* 0x010fe2000001ff00 */
[----:B------:R4:W-:Y:S01]  /*6c20*/  STL.64 [R1+0x180], R36 ;  /* 0x0001802401007387 */ /* 0x0009e20000100a00 */
[----:B-----5:R-:W-:Y:S03]  /*6c30*/  CS2R R46, SRZ ;  /* 0x00000000002e7805 */ /* 0x020fe6000001ff00 */
[----:B------:R5:W-:Y:S01]  /*6c40*/  STL.64 [R1+0x188], R38 ;  /* 0x0001882601007387 */ /* 0x000be20000100a00 */
[----:B---3--:R-:W-:Y:S03]  /*6c50*/  CS2R R14, SRZ ;  /* 0x00000000000e7805 */ /* 0x008fe6000001ff00 */
[----:B------:R-:W3:Y:S01]  /*6c60*/  @P0 LDS.128 R44, [R13] ;  /* 0x000000000d2c0984 */ /* 0x000ee20000000c00 */
[----:B--2---:R-:W-:Y:S02]  /*6c70*/  CS2R R40, SRZ ;  /* 0x0000000000287805 */ /* 0x004fe4000001ff00 */
[----:B------:R-:W-:Y:S01]  /*6c80*/  CS2R R42, SRZ ;  /* 0x00000000002a7805 */ /* 0x000fe2000001ff00 */
[----:B------:R2:W-:Y:S04]  /*6c90*/  STL.64 [R1+0x160], R32 ;  /* 0x0001602001007387 */ /* 0x0005e80000100a00 */
[----:B------:R1:W-:Y:S01]  /*6ca0*/  STL.64 [R1+0x168], R34 ;  /* 0x0001682201007387 */ /* 0x0003e20000100a00 */
[----:B----4-:R-:W-:Y:S03]  /*6cb0*/  CS2R R36, SRZ ;  /* 0x0000000000247805 */ /* 0x010fe6000001ff00 */
[----:B------:R4:W4:Y:S01]  /*6cc0*/  @P0 LDS.128 R40, [R12] ;  /* 0x000000000c280984 */ /* 0x0009220000000c00 */
[----:B-----5:R-:W-:Y:S03]  /*6cd0*/  CS2R R38, SRZ ;  /* 0x0000000000267805 */ /* 0x020fe6000001ff00 */
[----:B------:R5:W-:Y:S04]  /*6ce0*/  STL.64 [R1+0x140], R28 ;  /* 0x0001401c01007387 */ /* 0x000be80000100a00 */
[----:B------:R5:W-:Y:S04]  /*6cf0*/  STL.64 [R1+0x148], R30 ;  /* 0x0001481e01007387 */ /* 0x000be80000100a00 */
[----:B------:R-:W5:Y:S01]  /*6d00*/  @P0 LDS.128 R36, [R11] ;  /* 0x000000000b240984 */ /* 0x000f620000000c00 */
[----:B--2---:R-:W-:Y:S03]  /*6d10*/  CS2R R32, SRZ ;  /* 0x0000000000207805 */ /* 0x004fe6000001ff00 */
[----:B---3--:R-:W-:Y:S01]  /*6d20*/  STL.64 [R1], R44 ;  /* 0x0000002c01007387 */ /* 0x008fe20000100a00 */
[----:B-1----:R-:W-:Y:S02]  /*6d30*/  CS2R R34, SRZ ;  /* 0x0000000000227805 */ /* 0x002fe4000001ff00 */
[----:B----4-:R-:W-:Y:S01]  /*6d40*/  CS2R R12, SRZ ;  /* 0x00000000000c7805 */ /* 0x010fe2000001ff00 */
[----:B------:R-:W-:Y:S04]  /*6d50*/  STL.64 [R1+0x8], R46 ;  /* 0x0000082e01007387 */ /* 0x000fe80000100a00 */
[----:B------:R-:W1:Y:S01]  /*6d60*/  @P0 LDS.128 R32, [R10] ;  /* 0x000000000a200984 */ /* 0x000e620000000c00 */
[----:B-----5:R-:W-:Y:S03]  /*6d70*/  CS2R R28, SRZ ;  /* 0x00000000001c7805 */ /* 0x020fe6000001ff00 */
[----:B------:R-:W-:Y:S01]  /*6d80*/  @P0 LDS.128 R12, [R4] ;  /* 0x00000000040c0984 */ /* 0x000fe20000000c00 */
[----:B------:R-:W-:Y:S03]  /*6d90*/  CS2R R30, SRZ ;  /* 0x00000000001e7805 */ /* 0x000fe6000001ff00 */
[----:B------:R-:W-:Y:S04]  /*6da0*/  STL.64 [R1+0x20], R40 ;  /* 0x0000202801007387 */ /* 0x000fe80000100a00 */
[----:B------:R-:W2:Y:S04]  /*6db0*/  @P0 LDS.128 R28, [R9] ;  /* 0x00000000091c0984 */ /* 0x000ea80000000c00 */
[----:B------:R-:W-:Y:S04]  /*6dc0*/  STL.64 [R1+0x28], R42 ;  /* 0x0000282a01007387 */ /* 0x000fe80000100a00 */
[----:B------:R3:W-:Y:S04]  /*6dd0*/  STL.64 [R1+0x40], R36 ;  /* 0x0000402401007387 */ /* 0x0007e80000100a00 */
[----:B------:R4:W-:Y:S04]  /*6de0*/  STL.64 [R1+0x48], R38 ;  /* 0x0000482601007387 */ /* 0x0009e80000100a00 */
[----:B-1----:R1:W-:Y:S04]  /*6df0*/  STL.64 [R1+0x70], R32 ;  /* 0x0000702001007387 */ /* 0x0023e80000100a00 */
[----:B------:R5:W-:Y:S01]  /*6e00*/  STL.64 [R1+0x78], R34 ;  /* 0x0000782201007387 */ /* 0x000be20000100a00 */
[----:B---3--:R-:W-:Y:S02]  /*6e10*/  CS2R R36, SRZ ;  /* 0x0000000000247805 */ /* 0x008fe4000001ff00 */
[----:B----4-:R-:W-:Y:S01]  /*6e20*/  CS2R R38, SRZ ;  /* 0x0000000000267805 */ /* 0x010fe2000001ff00 */
[----:B--2---:R2:W-:Y:S04]  /*6e30*/  STL.64 [R1+0x90], R28 ;  /* 0x0000901c01007387 */ /* 0x0045e80000100a00 */
[----:B------:R3:W-:Y:S04]  /*6e40*/  STL.64 [R1+0x98], R30 ;  /* 0x0000981e01007387 */ /* 0x0007e80000100a00 */
[----:B------:R-:W4:Y:S01]  /*6e50*/  @P0 LDS.128 R36, [R8] ;  /* 0x0000000008240984 */ /* 0x000f220000000c00 */
[----:B-1----:R-:W-:Y:S02]  /*6e60*/  CS2R R32, SRZ ;  /* 0x0000000000207805 */ /* 0x002fe4000001ff00 */
[----:B-----5:R-:W-:Y:S06]  /*6e70*/  CS2R R34, SRZ ;  /* 0x0000000000227805 */ /* 0x020fec000001ff00 */
[----:B------:R-:W1:Y:S01]  /*6e80*/  @P0 LDS.128 R32, [R7] ;  /* 0x0000000007200984 */ /* 0x000e620000000c00 */
[----:B--2---:R-:W-:Y:S02]  /*6e90*/  CS2R R28, SRZ ;  /* 0x00000000001c7805 */ /* 0x004fe4000001ff00 */
[----:B---3--:R-:W-:Y:S06]  /*6ea0*/  CS2R R30, SRZ ;  /* 0x00000000001e7805 */ /* 0x008fec000001ff00 */
[----:B------:R-:W-:Y:S04]  /*6eb0*/  @P0 LDS.128 R28, [R6] ;  /* 0x00000000061c0984 */ /* 0x000fe80000000c00 */
[----:B----4-:R-:W-:Y:S04]  /*6ec0*/  STL.64 [R1+0xb0], R36 ;  /* 0x0000b02401007387 */ /* 0x010fe80000100a00 */
[----:B------:R-:W-:Y:S04]  /*6ed0*/  STL.64 [R1+0xb8], R38 ;  /* 0x0000b82601007387 */ /* 0x000fe80000100a00 */
[----:B-1----:R-:W-:Y:S04]  /*6ee0*/  STL.64 [R1+0xd0], R32 ;  /* 0x0000d02001007387 */ /* 0x002fe80000100a00 */
[----:B------:R-:W-:Y:S04]  /*6ef0*/  STL.64 [R1+0xd8], R34 ;  /* 0x0000d82201007387 */ /* 0x000fe80000100a00 */
[----:B------:R-:W1:Y:S04]  /*6f00*/  @P0 LDS.128 R24, [R3] ;  /* 0x0000000003180984 */ /* 0x000e680000000c00 */
[----:B-1----:R1:W-:Y:S04]  /*6f10*/  STL.64 [R1+0x120], R24 ;  /* 0x0001201801007387 */ /* 0x0023e80000100a00 */
[----:B------:R1:W-:Y:S04]  /*6f20*/  STL.64 [R1+0xf0], R28 ;  /* 0x0000f01c01007387 */ /* 0x0003e80000100a00 */
[----:B------:R1:W-:Y:S04]  /*6f30*/  STL.64 [R1+0xf8], R30 ;  /* 0x0000f81e01007387 */ /* 0x0003e80000100a00 */
[----:B------:R1:W-:Y:S04]  /*6f40*/  STL.64 [R1+0x128], R26 ;  /* 0x0001281a01007387 */ /* 0x0003e80000100a00 */
[----:B------:R1:W-:Y:S04]  /*6f50*/  STL.64 [R1+0x110], R12 ;  /* 0x0001100c01007387 */ /* 0x0003e80000100a00 */
[----:B------:R1:W-:Y:S02]  /*6f60*/  STL.64 [R1+0x118], R14 ;  /* 0x0001180e01007387 */ /* 0x0003e40000100a00 */
.L_x_81:
[----:B------:R-:W-:Y:S05]  /*6f70*/  BSYNC B1 ;  /* 0x0000000000017941 */ /* 0x000fea0003800000 */
.L_x_80:
[----:B------:R-:W-:Y:S01]  /*6f80*/  SHF.R.U32.HI R22, RZ, 0x5, R22 ;  /* 0x00000005ff167819 */ /* 0x000fe20000011616 */
[----:B------:R-:W-:Y:S04]  /*6f90*/  IMAD.U32 R3, RZ, RZ, UR44 ;  /* 0x0000002cff037e24 */ /* 0x000fe8000f8e00ff */
[----:B------:R-:W-:Y:S05]  /*6fa0*/  IMAD R249, R3, 0xf0, R2 ;  /* 0x000000f003f97824 */ /* 0x000fea00078e0202 */
[----:B------:R-:W-:Y:S04]  /*6fb0*/  SHF.R.U32.HI R7, RZ, 0x15, R249 ;  /* 0x00000015ff077819 */ /* 0x000fe800000116f9 */
[----:B------:R-:W-:Y:S01]  /*6fc0*/  LOP3.LUT P0, RZ, R7, 0x3, R22, 0x48, !PT ;  /* 0x0000000307ff7812 */ /* 0x000fe20007804816 */
[----:B------:R-:W-:Y:S01]  /*6fd0*/  @!UPT UIADD3 URZ, UPT, UPT, URZ, URZ, URZ ;  /* 0x000000fffffff290 */ /* 0x000fe2000fffe0ff */
[----:B------:R-:W-:Y:S11]  /*6fe0*/  @P4 BRA `(.L_x_85) ;  /* 0x0000000000084947 */ /* 0x000ff60003800000 */
[----:B------:R-:W4:Y:S02]  /*6ff0*/  SYNCS.PHASECHK.TRANS64.TRYWAIT P1, [R0+URZ+0x70], R5 ;  /* 0x00007005000075a7 */ /* 0x000f2400080211ff */
[----:B----4-:R-:W-:Y:S05]  /*7000*/  @!P1 BRA `(.L_x_86) ;  /* 0x0000007800309947 */ /* 0x010fea0003800000 */
.L_x_85:
[----:B------:R-:W-:Y:S05]  /*7010*/  @!P0 BRA `(.L_x_87) ;  /* 0x0000000000408947 */ /* 0x000fea0003800000 */
[----:B------:R-:W2:Y:S01]  /*7020*/  LDCU.64 UR8, c[0x4][0x70] ;  /* 0x01000e00ff0877ac */ /* 0x000ea20008000a00 */
[----:B-1----:R-:W-:Y:S01]  /*7030*/  MOV R15, 0x0 ;  /* 0x00000000000f7802 */ /* 0x002fe20000000f00 */
[----:B------:R-:W-:Y:S02]  /*7040*/  HFMA2 R12, -RZ, RZ, 0, 5.9604644775390625e-08 ;  /* 0x00000001ff0c7431 */ /* 0x000fe400000001ff */
[----:B------:R-:W-:Y:S02]  /*7050*/  IMAD.MOV.U32 R8, RZ, RZ, 0x192 ;  /* 0x00000192ff087424 */ /* 0x000fe400078e00ff */
[----:B------:R-:W-:Y:S01]  /*7060*/  IMAD.MOV.U32 R13, RZ, RZ, RZ ;  /* 0x000000ffff0d7224 */ /* 0x000fe200078e00ff */
[----:B------:R-:W1:Y:S01]  /*7070*/  LDCU.64 UR6, c[0x4][0x78] ;  /* 0x01000f00ff0677ac */ /* 0x000e620008000a00 */
[----:B------:R-:W3:Y:S01]  /*7080*/  LDC.64 R14, c[0x4][R15] ;  /* 0x010000000f0e7b82 */ /* 0x000ee20000000a00 */
[----:B------:R-:W5:Y:S01]  /*7090*/  LDCU.64 UR4, c[0x4][0x10] ;  /* 0x01000200ff0477ac */ /* 0x000f620008000a00 */
[----:B--2-4-:R-:W-:Y:S01]  /*70a0*/  MOV R5, UR9 ;  /* 0x0000000900057c02 */ /* 0x014fe20008000f00 */
[----:B------:R-:W-:Y:S01]  /*70b0*/  IMAD.U32 R4, RZ, RZ, UR8 ;  /* 0x00000008ff047e24 */ /* 0x000fe2000f8e00ff */
[----:B-1----:R-:W-:Y:S01]  /*70c0*/  MOV R7, UR7 ;  /* 0x0000000700077c02 */ /* 0x002fe20008000f00 */
[----:B------:R-:W-:Y:S01]  /*70d0*/  IMAD.U32 R6, RZ, RZ, UR6 ;  /* 0x00000006ff067e24 */ /* 0x000fe2000f8e00ff */
[----:B-----5:R-:W-:Y:S01]  /*70e0*/  MOV R11, UR5 ;  /* 0x00000005000b7c02 */ /* 0x020fe20008000f00 */
[----:B------:R-:W-:Y:S02]  /*70f0*/  IMAD.U32 R10, RZ, RZ, UR4 ;  /* 0x00000004ff0a7e24 */ /* 0x000fe4000f8e00ff */
[----:B------:R-:W-:Y:S07]  /*7100*/  LEPC R20, `(.L_x_87) ;  /* 0x000000001014794e */ /* 0x000fee0000000000 */
[----:B---3--:R-:W-:Y:S05]  /*7110*/  CALL.ABS.NOINC R14 ;  /* 0x000000000e007343 */ /* 0x008fea0003c00000 */
.L_x_87:
[----:B------:R-:W-:Y:S05]  /*7120*/  WARPSYNC.ALL ;  /* 0x0000000000007948 */ /* 0x000fea0003800000 */
[C---:B------:R-:W-:Y:S01]  /*7130*/  R2UR UR4, R249.reuse ;  /* 0x00000000f90472ca */ /* 0x040fe200000e0000 */
[----:B------:R-:W-:Y:S05]  /*7140*/  VIADD R3, R249, 0x10 ;  /* 0x00000010f9037836 */ /* 0x000fea0000000000 */
[----:B------:R-:W-:Y:S04]  /*7150*/  SHF.R.U32.HI R3, RZ, 0x15, R3 ;  /* 0x00000015ff037819 */ /* 0x000fe80000011603 */
[----:B------:R-:W-:Y:S03]  /*7160*/  LOP3.LUT P0, RZ, R3, 0x3, R22, 0x48, !PT ;  /* 0x0000000303ff7812 */ /* 0x000fe60007804816 */
[----:B------:R-:W1:Y:S10]  /*7170*/  LDTM.x16 R232, tmem[UR4] ;  /* 0x0000000400e879ee */ /* 0x000e740008240000 */
[----:B-1----:R-:W-:Y:S05]  /*7180*/  @!P0 BRA `(.L_x_88) ;  /* 0x0000000000408947 */ /* 0x002fea0003800000 */
[----:B------:R-:W2:Y:S01]  /*7190*/  LDCU.64 UR8, c[0x4][0x70] ;  /* 0x01000e00ff0877ac */ /* 0x000ea20008000a00 */
[----:B------:R-:W-:Y:S01]  /*71a0*/  MOV R15, 0x0 ;  /* 0x00000000000f7802 */ /* 0x000fe20000000f00 */
        /* <DEDUP_REMOVED lines=14> */
.L_x_88:
[----:B------:R-:W-:Y:S05]  /*7290*/  WARPSYNC.ALL ;  /* 0x0000000000007948 */ /* 0x000fea0003800000 */
[C---:B------:R-:W-:Y:S01]  /*72a0*/  R2UR UR4, R249.reuse ;  /* 0x00000000f90472ca */ /* 0x040fe200000e0000 */
[----:B------:R-:W-:Y:S05]  /*72b0*/  VIADD R3, R249, 0x20 ;  /* 0x00000020f9037836 */ /* 0x000fea0000000000 */
[----:B------:R-:W-:Y:S04]  /*72c0*/  SHF.R.U32.HI R3, RZ, 0x15, R3 ;  /* 0x00000015ff037819 */ /* 0x000fe80000011603 */
[----:B------:R-:W-:Y:S03]  /*72d0*/  LOP3.LUT P0, RZ, R3, 0x3, R22, 0x48, !PT ;  /* 0x0000000303ff7812 */ /* 0x000fe60007804816 */
[----:B------:R-:W1:Y:S10]  /*72e0*/  LDTM.x16 R216, tmem[UR4+0x10] ;  /* 0x0000100400d879ee */ /* 0x000e740008240000 */
        /* <DEDUP_REMOVED lines=17> */
.L_x_89:
        /* <DEDUP_REMOVED lines=23> */
.L_x_90:
        /* <DEDUP_REMOVED lines=23> */
.L_x_91:
        /* <DEDUP_REMOVED lines=23> */
.L_x_92:
        /* <DEDUP_REMOVED lines=23> */
.L_x_93:
        /* <DEDUP_REMOVED lines=23> */
.L_x_94:
[----:B--2-4-:R-:W1:Y:S01]  /*7b30*/  S2R R0, SR_TID.X ;  /* 0x0000000000007919 */ /* 0x014e620000002100 */
[----:B------:R-:W-:Y:S05]  /*7b40*/  WARPSYNC.ALL ;  /* 0x0000000000007948 */ /* 0x000fea0003800000 */
[C---:B------:R-:W-:Y:S01]  /*7b50*/  R2UR UR4, R249.reuse ;  /* 0x00000000f90472ca */ /* 0x040fe200000e0000 */
[----:B------:R-:W-:Y:S05]  /*7b60*/  VIADD R3, R249, 0x80 ;  /* 0x00000080f9037836 */ /* 0x000fea0000000000 */
[----:B------:R-:W-:Y:S07]  /*7b70*/  SHF.R.U32.HI R3, RZ, 0x15, R3 ;  /* 0x00000015ff037819 */ /* 0x000fee0000011603 */
[----:B------:R-:W2:Y:S01]  /*7b80*/  LDTM.x16 R120, tmem[UR4+0x70] ;  /* 0x00007004007879ee */ /* 0x000ea20008240000 */
[----:B-1----:R-:W-:Y:S04]  /*7b90*/  SHF.R.U32.HI R0, RZ, 0x5, R0 ;  /* 0x00000005ff007819 */ /* 0x002fe80000011600 */
[----:B------:R-:W-:Y:S11]  /*7ba0*/  LOP3.LUT P0, RZ, R3, 0x3, R0, 0x48, !PT ;  /* 0x0000000303ff7812 */ /* 0x000ff60007804800 */
[----:B------:R-:W-:Y:S02]  /*7bb0*/  @!UPT UIADD3 URZ, UPT, UPT, URZ, URZ, URZ ;  /* 0x000000fffffff290 */ /* 0x000fe4000fffe0ff */
[----:B--2---:R-:W-:Y:S05]  /*7bc0*/  @!P0 BRA `(.L_x_95) ;  /* 0x0000000000408947 */ /* 0x004fea0003800000 */
[----:B------:R-:W1:Y:S01]  /*7bd0*/  LDCU.64 UR8, c[0x4][0x70] ;  /* 0x01000e00ff0877ac */ /* 0x000e620008000a00 */
[----:B------:R-:W-:Y:S01]  /*7be0*/  MOV R15, 0x0 ;  /* 0x00000000000f7802 */ /* 0x000fe20000000f00 */
[----:B------:R-:W-:Y:S02]  /*7bf0*/  HFMA2 R12, -RZ, RZ, 0, 5.9604644775390625e-08 ;  /* 0x00000001ff0c7431 */ /* 0x000fe400000001ff */
[----:B------:R-:W-:Y:S02]  /*7c00*/  IMAD.MOV.U32 R8, RZ, RZ, 0x192 ;  /* 0x00000192ff087424 */ /* 0x000fe400078e00ff */
[----:B------:R-:W-:Y:S01]  /*7c10*/  IMAD.MOV.U32 R13, RZ, RZ, RZ ;  /* 0x000000ffff0d7224 */ /* 0x000fe200078e00ff */
[----:B------:R-:W2:Y:S01]  /*7c20*/  LDCU.64 UR6, c[0x4][0x78] ;  /* 0x01000f00ff0677ac */ /* 0x000ea20008000a00 */
[----:B------:R-:W4:Y:S01]  /*7c30*/  LDC.64 R14, c[0x4][R15] ;  /* 0x010000000f0e7b82 */ /* 0x000f220000000a00 */
[----:B------:R-:W5:Y:S01]  /*7c40*/  LDCU.64 UR4, c[0x4][0x10] ;  /* 0x01000200ff0477ac */ /* 0x000f620008000a00 */
[----:B-1----:R-:W-:Y:S01]  /*7c50*/  MOV R5, UR9 ;  /* 0x0000000900057c02 */ /* 0x002fe20008000f00 */
[----:B------:R-:W-:Y:S01]  /*7c60*/  IMAD.U32 R4, RZ, RZ, UR8 ;  /* 0x00000008ff047e24 */ /* 0x000fe2000f8e00ff */
[----:B--2---:R-:W-:Y:S01]  /*7c70*/  MOV R7, UR7 ;  /* 0x0000000700077c02 */ /* 0x004fe20008000f00 */
[----:B------:R-:W-:Y:S01]  /*7c80*/  IMAD.U32 R6, RZ, RZ, UR6 ;  /* 0x00000006ff067e24 */ /* 0x000fe2000f8e00ff */
[----:B-----5:R-:W-:Y:S01]  /*7c90*/  MOV R11, UR5 ;  /* 0x00000005000b7c02 */ /* 0x020fe20008000f00 */
[----:B------:R-:W-:Y:S02]  /*7ca0*/  IMAD.U32 R10, RZ, RZ, UR4 ;  /* 0x00000004ff0a7e24 */ /* 0x000fe4000f8e00ff */
[----:B------:R-:W-:Y:S07]  /*7cb0*/  LEPC R20, `(.L_x_95) ;  /* 0x000000001014794e */ /* 0x000fee0000000000 */
[----:B---34-:R-:W-:Y:S05]  /*7cc0*/  CALL.ABS.NOINC R14 ;  /* 0x000000000e007343 */ /* 0x018fea0003c00000 */
.L_x_95:
[----:B------:R-:W1:Y:S01]  /*7cd0*/  S2R R0, SR_TID.X ;  /* 0x0000000000007919 */ /* 0x000e620000002100 */
        /* <DEDUP_REMOVED lines=25> */
.L_x_96:
        /* <DEDUP_REMOVED lines=26> */
.L_x_97:
        /* <DEDUP_REMOVED lines=26> */
.L_x_98:
        /* <DEDUP_REMOVED lines=26> */
.L_x_99:
        /* <DEDUP_REMOVED lines=26> */
.L_x_100:
        /* <DEDUP_REMOVED lines=26> */
.L_x_101:
[----:B------:R-:W1:Y:S01]  /*8690*/  S2R R21, SR_TID.X ;  /* 0x0000000000157919 */ /* 0x000e620000002100 */
[----:B------:R-:W-:Y:S05]  /*86a0*/  WARPSYNC.ALL ;  /* 0x0000000000007948 */ /* 0x000fea0003800000 */
[----:B-1----:R-:W-:Y:S01]  /*86b0*/  LOP3.LUT P2, R20, R21, 0x60, RZ, 0xc0, !PT ;  /* 0x0000006015147812 */ /* 0x002fe2000784c0ff */
[----:B------:R-:W2:Y:S01]  /*86c0*/  LDL.LU R23, [R1+0x1bc] ;  /* 0x0001bc0001177983 */ /* 0x000ea20000300800 */
[----:B------:R-:W-:Y:S01]  /*86d0*/  R2UR UR5, R249 ;  /* 0x00000000f90572ca */ /* 0x000fe200000e0000 */
[C---:B---3--:R-:W-:Y:S01]  /*86e0*/  FMUL R126, R248.reuse, R126 ;  /* 0x0000007ef87e7220 */ /* 0x048fe20000400000 */
[C---:B------:R-:W-:Y:S01]  /*86f0*/  FMUL R127, R248.reuse, R127 ;  /* 0x0000007ff87f7220 */ /* 0x040fe20000400000 */
[----:B------:R1:W-:Y:S01]  /*8700*/  STL [R1+0x288], R31 ;  /* 0x0002881f01007387 */ /* 0x0003e20000100800 */
[C---:B------:R-:W-:Y:S01]  /*8710*/  FMUL R124, R248.reuse, R124 ;  /* 0x0000007cf87c7220 */ /* 0x040fe20000400000 */
[C---:B------:R-:W-:Y:S01]  /*8720*/  FMUL R125, R248.reuse, R125 ;  /* 0x0000007df87d7220 */ /* 0x040fe20000400000 */
[C---:B------:R-:W-:Y:S01]  /*8730*/  FMUL R130, R248.reuse, R130 ;  /* 0x00000082f8827220 */ /* 0x040fe20000400000 */
[C---:B------:R-:W-:Y:S01]  /*8740*/  FMUL R131, R248.reuse, R131 ;  /* 0x00000083f8837220 */ /* 0x040fe20000400000 */
[C---:B------:R-:W-:Y:S01]  /*8750*/  FMUL R128, R248.reuse, R128 ;  /* 0x00000080f8807220 */ /* 0x040fe20000400000 */
[C---:B------:R-:W-:Y:S01]  /*8760*/  FMUL R129, R248.reuse, R129 ;  /* 0x00000081f8817220 */ /* 0x040fe20000400000 */
[C---:B------:R-:W-:Y:S01]  /*8770*/  FMUL R55, R248.reuse, R55 ;  /* 0x00000037f8377220 */ /* 0x040fe20000400000 */
[--C-:B------:R-:W-:Y:S02]  /*8780*/  HADD2.F32 R251, -RZ, R16.reuse.H0_H0 ;  /* 0x20000010fffb7230 */ /* 0x100fe40000004100 */
[C---:B------:R-:W-:Y:S01]  /*8790*/  FMUL R0, R248.reuse, R232 ;  /* 0x000000e8f8007220 */ /* 0x040fe20000400000 */
[----:B------:R-:W-:Y:S02]  /*87a0*/  HADD2.F32 R252, -RZ, R16.H1_H1 ;  /* 0x30000010fffc7230 */ /* 0x000fe40000004100 */
[C---:B------:R-:W-:Y:S01]  /*87b0*/  FMUL R3, R248.reuse, R233 ;  /* 0x000000e9f8037220 */ /* 0x040fe20000400000 */
[----:B------:R-:W-:Y:S01]  /*87c0*/  FMUL R4, R248, R234 ;  /* 0x000000eaf8047220 */ /* 0x000fe20000400000 */
[C---:B------:R-:W-:Y:S01]  /*87d0*/  FFMA R0, R250.reuse, R251, R0 ;  /* 0x000000fbfa007223 */ /* 0x040fe20000000000 */
[--C-:B------:R-:W-:Y:S02]  /*87e0*/  HADD2.F32 R251, -RZ, R17.reuse.H0_H0 ;  /* 0x20000011fffb7230 */ /* 0x100fe40000004100 */
[----:B------:R-:W-:Y:S01]  /*87f0*/  FFMA R3, R250, R252, R3 ;  /* 0x000000fcfa037223 */ /* 0x000fe20000000003 */
[----:B------:R-:W-:Y:S02]  /*8800*/  HADD2.F32 R252, -RZ, R17.H1_H1 ;  /* 0x30000011fffc7230 */ /* 0x000fe40000004100 */
[C---:B------:R-:W-:Y:S01]  /*8810*/  FMUL R5, R248.reuse, R235 ;  /* 0x000000ebf8057220 */ /* 0x040fe20000400000 */
[----:B------:R-:W-:Y:S01]  /*8820*/  FMUL R6, R248, R236 ;  /* 0x000000ecf8067220 */ /* 0x000fe20000400000 */
[C---:B------:R-:W-:Y:S01]  /*8830*/  FFMA R4, R250.reuse, R251, R4 ;  /* 0x000000fbfa047223 */ /* 0x040fe20000000004 */
[--C-:B------:R-:W-:Y:S02]  /*8840*/  HADD2.F32 R251, -RZ, R18.reuse.H0_H0 ;  /* 0x20000012fffb7230 */ /* 0x100fe40000004100 */
[----:B------:R-:W-:Y:S01]  /*8850*/  FFMA R5, R250, R252, R5 ;  /* 0x000000fcfa057223 */ /* 0x000fe20000000005 */
[C---:B------:R-:W-:Y:S01]  /*8860*/  SHF.L.U32 R232, R21.reuse, 0x4, RZ ;  /* 0x0000000415e87819 */ /* 0x040fe200000006ff */
[----:B------:R-:W-:Y:S02]  /*8870*/  HADD2.F32 R252, -RZ, R18.H1_H1 ;  /* 0x30000012fffc7230 */ /* 0x000fe40000004100 */
[----:B------:R-:W-:Y:S01]  /*8880*/  FMUL R7, R248, R237 ;  /* 0x000000edf8077220 */ /* 0x000fe20000400000 */
[----:B-1----:R-:W3:Y:S01]  /*8890*/  LDL.LU R31, [R1+0x1b8] ;  /* 0x0001b800011f7983 */ /* 0x002ee20000300800 */
[C---:B------:R-:W-:Y:S01]  /*88a0*/  FFMA R6, R250.reuse, R251, R6 ;  /* 0x000000fbfa067223 */ /* 0x040fe20000000006 */
[--C-:B------:R-:W-:Y:S02]  /*88b0*/  HADD2.F32 R251, -RZ, R19.reuse.H0_H0 ;  /* 0x20000013fffb7230 */ /* 0x100fe40000004100 */
[----:B------:R-:W-:Y:S01]  /*88c0*/  FFMA R7, R250, R252, R7 ;  /* 0x000000fcfa077223 */ /* 0x000fe20000000007 */
[----:B------:R1:W-:Y:S01]  /*88d0*/  STL [R1+0x284], R32 ;  /* 0x0002842001007387 */ /* 0x0003e20000100800 */
[----:B------:R-:W-:Y:S01]  /*88e0*/  SHF.L.U32 R21, R21, 0x1, RZ ;  /* 0x0000000115157819 */ /* 0x000fe200000006ff */
[----:B------:R-:W-:Y:S01]  /*88f0*/  FMUL R8, R248, R238 ;  /* 0x000000eef8087220 */ /* 0x000fe20000400000 */
[----:B------:R-:W-:Y:S01]  /*8900*/  LOP3.LUT R22, R232, 0x40, RZ, 0xc0, !PT ;  /* 0x00000040e8167812 */ /* 0x000fe200078ec0ff */
[----:B------:R-:W-:Y:S02]  /*8910*/  HADD2.F32 R234, -RZ, R19.H1_H1 ;  /* 0x30000013ffea7230 */ /* 0x000fe40000004100 */
[----:B------:R-:W-:Y:S01]  /*8920*/  FMUL R9, R248, R239 ;  /* 0x000000eff8097220 */ /* 0x000fe20000400000 */
[----:B------:R-:W-:Y:S01]  /*8930*/  FFMA R8, R250, R251, R8 ;  /* 0x000000fbfa087223 */ /* 0x000fe20000000008 */
[----:B------:R-:W-:Y:S01]  /*8940*/  LOP3.LUT R249, R22, 0x8, R21, 0xf8, !PT ;  /* 0x0000000816f97812 */ /* 0x000fe200078ef815 */
[----:B------:R-:W-:Y:S01]  /*8950*/  FMUL R10, R248, R240 ;  /* 0x000000f0f80a7220 */ /* 0x000fe20000400000 */
[----:B------:R-:W-:Y:S01]  /*8960*/  FFMA R9, R250, R234, R9 ;  /* 0x000000eafa097223 */ /* 0x000fe20000000009 */
[----:B------:R-:W-:Y:S01]  /*8970*/  ISETP.NE.AND P0, PT, R20, RZ, PT ;  /* 0x000000ff1400720c */ /* 0x000fe20003f05270 */
[C---:B------:R-:W-:Y:S01]  /*8980*/  FMUL R11, R248.reuse, R241 ;  /* 0x000000f1f80b7220 */ /* 0x040fe20000400000 */
[C---:B------:R-:W-:Y:S01]  /*8990*/  FMUL R12, R248.reuse, R242 ;  /* 0x000000f2f80c7220 */ /* 0x040fe20000400000 */
[C---:B------:R-:W-:Y:S01]  /*89a0*/  FMUL R13, R248.reuse, R243 ;  /* 0x000000f3f80d7220 */ /* 0x040fe20000400000 */
[C---:B------:R-:W-:Y:S01]  /*89b0*/  FMUL R14, R248.reuse, R244 ;  /* 0x000000f4f80e7220 */ /* 0x040fe20000400000 */
[----:B------:R-:W-:Y:S01]  /*89c0*/  F2FP.F16.F32.PACK_AB R244, R3, R0 ;  /* 0x0000000003f4723e */ /* 0x000fe200000000ff */
[C---:B------:R-:W-:Y:S01]  /*89d0*/  FMUL R15, R248.reuse, R245 ;  /* 0x000000f5f80f7220 */ /* 0x040fe20000400000 */
[----:B------:R-:W-:Y:S01]  /*89e0*/  F2FP.F16.F32.PACK_AB R245, R5, R4 ;  /* 0x0000000405f5723e */ /* 0x000fe200000000ff */
[----:B------:R-:W4:Y:S01]  /*89f0*/  S2UR UR6, SR_CgaCtaId ;  /* 0x00000000000679c3 */ /* 0x000f220000008800 */
[C---:B------:R-:W-:Y:S01]  /*8a00*/  FMUL R16, R248.reuse, R246 ;  /* 0x000000f6f8107220 */ /* 0x040fe20000400000 */
[----:B------:R-:W-:Y:S01]  /*8a10*/  F2FP.F16.F32.PACK_AB R246, R7, R6 ;  /* 0x0000000607f6723e */ /* 0x000fe200000000ff */
[C---:B------:R-:W-:Y:S01]  /*8a20*/  FMUL R17, R248.reuse, R247 ;  /* 0x000000f7f8117220 */ /* 0x040fe20000400000 */
[----:B------:R-:W-:Y:S01]  /*8a30*/  F2FP.F16.F32.PACK_AB R247, R9, R8 ;  /* 0x0000000809f7723e */ /* 0x000fe200000000ff */
[----:B------:R-:W-:Y:S01]  /*8a40*/  FMUL R192, R248, R192 ;  /* 0x000000c0f8c07220 */ /* 0x000fe20000400000 */
[----:B------:R-:W-:Y:S01]  /*8a50*/  LOP3.LUT P1, RZ, R232, 0x40, RZ, 0xc0, !PT ;  /* 0x00000040e8ff7812 */ /* 0x000fe2000782c0ff */
[----:B-1----:R-:W2:Y:S01]  /*8a60*/  LDL.LU R32, [R1+0x1cc] ;  /* 0x0001cc0001207983 */ /* 0x002ea20000300800 */
[----:B------:R-:W-:Y:S01]  /*8a70*/  LOP3.LUT R249, R249, 0x7b0, R232, 0xf8, !PT ;  /* 0x000007b0f9f97812 */ /* 0x000fe200078ef8e8 */
[C---:B------:R-:W-:Y:S01]  /*8a80*/  FMUL R193, R248.reuse, R193 ;  /* 0x000000c1f8c17220 */ /* 0x040fe20000400000 */
[----:B------:R-:W-:Y:S01]  /*8a90*/  MOV R242, UR43 ;  /* 0x0000002b00f27c02 */ /* 0x000fe20008000f00 */
[----:B------:R1:W-:Y:S01]  /*8aa0*/  STL [R1+0x280], R33 ;  /* 0x0002802101007387 */ /* 0x0003e20000100800 */
[C---:B------:R-:W-:Y:S01]  /*8ab0*/  FMUL R195, R248.reuse, R195 ;  /* 0x000000c3f8c37220 */ /* 0x040fe20000400000 */
[C---:B------:R-:W-:Y:S01]  /*8ac0*/  FMUL R164, R248.reuse, R164 ;  /* 0x000000a4f8a47220 */ /* 0x040fe20000400000 */
[----:B------:R-:W-:Y:S01]  /*8ad0*/  FMUL R165, R248, R165 ;  /* 0x000000a5f8a57220 */ /* 0x000fe20000400000 */
[----:B------:R-:W-:Y:S02]  /*8ae0*/  IMAD R249, R242, 0x7800, R249 ;  /* 0x00007800f2f97824 */ /* 0x000fe400078e02f9 */
[C---:B------:R-:W-:Y:S01]  /*8af0*/  FMUL R166, R248.reuse, R166 ;  /* 0x000000a6f8a67220 */ /* 0x040fe20000400000 */
        /* <DEDUP_REMOVED lines=19> */
[----:B-1----:R-:W3:Y:S01]  /*8c30*/  LDL.LU R33, [R1+0x1c8] ;  /* 0x0001c80001217983 */ /* 0x002ee20000300800 */
[C---:B------:R-:W-:Y:S01]  /*8c40*/  FMUL R118, R248.reuse, R118 ;  /* 0x00000076f8767220 */ /* 0x040fe20000400000 */
[C---:B------:R-:W-:Y:S01]  /*8c50*/  FMUL R119, R248.reuse, R119 ;  /* 0x00000077f8777220 */ /* 0x040fe20000400000 */
        /* <DEDUP_REMOVED lines=26> */
[----:B-1----:R-:W2:Y:S01]  /*8e00*/  LDL.LU R34, [R1+0x1b4] ;  /* 0x0001b40001227983 */ /* 0x002ea20000300800 */
        /* <DEDUP_REMOVED lines=16> */
[----:B------:R-:W-:Y:S01]  /*8f10*/  UMOV UR4, 0x400 ;  /* 0x0000040000047882 */ /* 0x000fe20000000000 */
        /* <DEDUP_REMOVED lines=69> */
[----:B-1----:R-:W4:Y:S01]  /*9370*/  LDL.LU R37, [R1+0x1c0] ;  /* 0x0001c00001257983 */ /* 0x002f220000300800 */
[C---:B------:R-:W-:Y:S01]  /*9380*/  FMUL R75, R248.reuse, R75 ;  /* 0x0000004bf84b7220 */ /* 0x040fe20000400000 */
[C---:B------:R-:W-:Y:S01]  /*9390*/  FMUL R80, R248.reuse, R80 ;  /* 0x00000050f8507220 */ /* 0x040fe20000400000 */
[C---:B------:R-:W-:Y:S01]  /*93a0*/  FMUL R81, R248.reuse, R81 ;  /* 0x00000051f8517220 */ /* 0x040fe20000400000 */
[----:B------:R-:W-:Y:S01]  /*93b0*/  STL [R1+0x26c], R38 ;  /* 0x00026c2601007387 */ /* 0x000fe20000100800 */
[C---:B------:R-:W-:Y:S01]  /*93c0*/  FMUL R82, R248.reuse, R82 ;  /* 0x00000052f8527220 */ /* 0x040fe20000400000 */
[C---:B------:R-:W-:Y:S01]  /*93d0*/  FMUL R83, R248.reuse, R83 ;  /* 0x00000053f8537220 */ /* 0x040fe20000400000 */
[C---:B------:R-:W-:Y:S01]  /*93e0*/  FMUL R56, R248.reuse, R56 ;  /* 0x00000038f8387220 */ /* 0x040fe20000400000 */
[----:B------:R-:W-:Y:S01]  /*93f0*/  STL [R1+0x268], R39 ;  /* 0x0002682701007387 */ /* 0x000fe20000100800 */
        /* <DEDUP_REMOVED lines=14> */
[----:B------:R-:W-:Y:S01]  /*94e0*/  FMUL R30, R248, R30 ;  /* 0x0000001ef81e7220 */ /* 0x000fe20000400000 */
[----:B------:R-:W-:Y:S01]  /*94f0*/  BSSY.RECONVERGENT B0, `(.L_x_102) ;  /* 0x0000473000007945 */ /* 0x000fe20003800200 */
[----:B----4-:R-:W-:Y:S01]  /*9500*/  HADD2.F32 R252, -RZ, R37.H0_H0 ;  /* 0x20000025fffc7230 */ /* 0x010fe20000004100 */
[----:B------:R-:W-:Y:S01]  /*9510*/  ULEA UR4, UR6, UR4, 0x18 ;  /* 0x0000000406047291 */ /* 0x000fe2000f8ec0ff */
[--C-:B---3--:R-:W-:Y:S02]  /*9520*/  HADD2.F32 R21, -RZ, R33.reuse.H0_H0 ;  /* 0x20000021ff157230 */ /* 0x108fe40000004100 */
[----:B------:R-:W-:Y:S02]  /*9530*/  HADD2.F32 R251, -RZ, R33.H1_H1 ;  /* 0x30000021fffb7230 */ /* 0x000fe40000004100 */
[C---:B------:R-:W-:Y:S01]  /*9540*/  FFMA R10, R250.reuse, R252, R10 ;  /* 0x000000fcfa0a7223 */ /* 0x040fe2000000000a */
[----:B------:R-:W3:Y:S01]  /*9550*/  LDL.LU R33, [R1+0x1a0] ;  /* 0x0001a00001217983 */ /* 0x000ee20000300800 */
[--C-:B--2---:R-:W-:Y:S01]  /*9560*/  HADD2.F32 R233, -RZ, R32.reuse.H0_H0 ;  /* 0x20000020ffe97230 */ /* 0x104fe20000004100 */
[----:B------:R-:W-:Y:S01]  /*9570*/  ULEA UR7, UR44, UR4, 0x3 ;  /* 0x000000042c077291 */ /* 0x000fe2000f8e18ff */
[----:B------:R-:W-:Y:S01]  /*9580*/  HADD2.F32 R252, -RZ, R32.H1_H1 ;  /* 0x30000020fffc7230 */ /* 0x000fe20000004100 */
[----:B------:R-:W-:Y:S01]  /*9590*/  UIADD3 UR44, UPT, UPT, UR44, 0x1, URZ ;  /* 0x000000012c2c7890 */ /* 0x000fe2000fffe0ff */
[----:B------:R-:W2:Y:S01]  /*95a0*/  LDL.LU R32, [R1+0x1a4] ;  /* 0x0001a40001207983 */ /* 0x000ea20000300800 */
[--C-:B------:R-:W-:Y:S01]  /*95b0*/  HADD2.F32 R239, -RZ, R31.reuse.H0_H0 ;  /* 0x2000001fffef7230 */ /* 0x100fe20000004100 */
[----:B------:R-:W-:Y:S01]  /*95c0*/  UIADD3 UR7, UPT, UPT, UR7, 0x80, URZ ;  /* 0x0000008007077890 */ /* 0x000fe2000fffe0ff */
[----:B------:R-:W-:Y:S02]  /*95d0*/  HADD2.F32 R238, -RZ, R31.H1_H1 ;  /* 0x3000001fffee7230 */ /* 0x000fe40000004100 */
[----:B------:R-:W4:Y:S01]  /*95e0*/  LDL.LU R31, [R1+0x1a8] ;  /* 0x0001a800011f7983 */ /* 0x000f220000300800 */
[--C-:B------:R-:W-:Y:S01]  /*95f0*/  HADD2.F32 R19, -RZ, R36.reuse.H0_H0 ;  /* 0x20000024ff137230 */ /* 0x100fe20000004100 */
[----:B------:R-:W-:Y:S01]  /*9600*/  UPRMT UR7, UR6, 0x654, UR7 ;  /* 0x0000065406077896 */ /* 0x000fe20008000007 */
[----:B------:R-:W-:Y:S01]  /*9610*/  HADD2.F32 R20, -RZ, R36.H1_H1 ;  /* 0x30000024ff147230 */ /* 0x000fe20000004100 */
[----:B-1----:R-:W4:Y:S01]  /*9620*/  LDL.LU R2, [R1+0x1ac] ;  /* 0x0001ac0001027983 */ /* 0x002f220000300800 */
[----:B------:R-:W-:Y:S02]  /*9630*/  HADD2.F32 R18, -RZ, R37.H1_H1 ;  /* 0x30000025ff127230 */ /* 0x000fe40000004100 */
[--C-:B------:R-:W-:Y:S02]  /*9640*/  HADD2.F32 R235, -RZ, R35.reuse.H0_H0 ;  /* 0x20000023ffeb7230 */ /* 0x100fe40000004100 */
[----:B------:R-:W-:Y:S02]  /*9650*/  HADD2.F32 R234, -RZ, R35.H1_H1 ;  /* 0x30000023ffea7230 */ /* 0x000fe40000004100 */
[C---:B------:R-:W-:Y:S01]  /*9660*/  FFMA R11, R250.reuse, R18, R11 ;  /* 0x00000012fa0b7223 */ /* 0x040fe2000000000b */
[C---:B------:R-:W-:Y:S01]  /*9670*/  FFMA R12, R250.reuse, R19, R12 ;  /* 0x00000013fa0c7223 */ /* 0x040fe2000000000c */
[C---:B------:R-:W-:Y:S01]  /*9680*/  FFMA R13, R250.reuse, R20, R13 ;  /* 0x00000014fa0d7223 */ /* 0x040fe2000000000d */
[----:B------:R-:W-:Y:S01]  /*9690*/  FFMA R14, R250, R21, R14 ;  /* 0x00000015fa0e7223 */ /* 0x000fe2000000000e */
[----:B------:R-:W-:Y:S01]  /*96a0*/  FMUL R18, R248, R216 ;  /* 0x000000d8f8127220 */ /* 0x000fe20000400000 */
[----:B------:R-:W-:Y:S01]  /*96b0*/  FFMA R15, R250, R251, R15 ;  /* 0x000000fbfa0f7223 */ /* 0x000fe2000000000f */
[----:B------:R-:W-:Y:S01]  /*96c0*/  FMUL R19, R248, R217 ;  /* 0x000000d9f8137220 */ /* 0x000fe20000400000 */
[C---:B------:R-:W-:Y:S01]  /*96d0*/  FFMA R16, R250.reuse, R233, R16 ;  /* 0x000000e9fa107223 */ /* 0x040fe20000000010 */
[C---:B------:R-:W-:Y:S01]  /*96e0*/  FFMA R17, R250.reuse, R252, R17 ;  /* 0x000000fcfa117223 */ /* 0x040fe20000000011 */
[C---:B------:R-:W-:Y:S01]  /*96f0*/  FFMA R18, R250.reuse, R235, R18 ;  /* 0x000000ebfa127223 */ /* 0x040fe20000000012 */
[----:B------:R-:W-:Y:S01]  /*9700*/  FFMA R19, R250, R234, R19 ;  /* 0x000000eafa137223 */ /* 0x000fe20000000013 */
[C---:B------:R-:W-:Y:S01]  /*9710*/  FMUL R216, R248.reuse, R222 ;  /* 0x000000def8d87220 */ /* 0x040fe20000400000 */
[C---:B------:R-:W-:Y:S01]  /*9720*/  FMUL R217, R248.reuse, R223 ;  /* 0x000000dff8d97220 */ /* 0x040fe20000400000 */
[C---:B------:R-:W-:Y:S01]  /*9730*/  FMUL R222, R248.reuse, R228 ;  /* 0x000000e4f8de7220 */ /* 0x040fe20000400000 */
[C---:B------:R-:W-:Y:S01]  /*9740*/  FMUL R223, R248.reuse, R229 ;  /* 0x000000e5f8df7220 */ /* 0x040fe20000400000 */
[----:B------:R-:W-:Y:S01]  /*9750*/  F2FP.F16.F32.PACK_AB R232, R11, R10 ;  /* 0x0000000a0be8723e */ /* 0x000fe200000000ff */
[--C-:B------:R-:W-:Y:S01]  /*9760*/  HADD2.F32 R237, -RZ, R34.reuse.H0_H0 ;  /* 0x20000022ffed7230 */ /* 0x100fe20000004100 */
[----:B------:R-:W-:Y:S01]  /*9770*/  F2FP.F16.F32.PACK_AB R233, R13, R12 ;  /* 0x0000000c0de9723e */ /* 0x000fe200000000ff */
[----:B------:R-:W-:Y:S01]  /*9780*/  HADD2.F32 R236, -RZ, R34.H1_H1 ;  /* 0x30000022ffec7230 */ /* 0x000fe20000004100 */
[----:B------:R-:W-:Y:S01]  /*9790*/  F2FP.F16.F32.PACK_AB R234, R15, R14 ;  /* 0x0000000e0fea723e */ /* 0x000fe200000000ff */
[C---:B------:R-:W-:Y:S01]  /*97a0*/  FMUL R20, R248.reuse, R218 ;  /* 0x000000daf8147220 */ /* 0x040fe20000400000 */
[----:B------:R-:W-:Y:S01]  /*97b0*/  F2FP.F16.F32.PACK_AB R235, R17, R16 ;  /* 0x0000001011eb723e */ /* 0x000fe200000000ff */
[----:B------:R-:W-:Y:S01]  /*97c0*/  FMUL R21, R248, R219 ;  /* 0x000000dbf8157220 */ /* 0x000fe20000400000 */
[--C-:B------:R-:W-:Y:S02]  /*97d0*/  HADD2.F32 R241, -RZ, R23.reuse.H0_H0 ;  /* 0x20000017fff17230 */ /* 0x100fe40000004100 */
[----:B------:R-:W-:Y:S01]  /*97e0*/  FFMA R20, R250, R237, R20 ;  /* 0x000000edfa147223 */ /* 0x000fe20000000014 */
[----:B------:R-:W-:Y:S02]  /*97f0*/  HADD2.F32 R240, -RZ, R23.H1_H1 ;  /* 0x30000017fff07230 */ /* 0x000fe40000004100 */
[----:B------:R-:W-:Y:S01]  /*9800*/  FMUL R23, R248, R221 ;  /* 0x000000ddf8177220 */ /* 0x000fe20000400000 */
[C---:B------:R-:W-:Y:S01]  /*9810*/  FFMA R21, R250.reuse, R236, R21 ;  /* 0x000000ecfa157223 */ /* 0x040fe20000000015 */
[----:B------:R-:W-:Y:S01]  /*9820*/  FFMA R22, R250, R239, R22 ;  /* 0x000000effa167223 */ /* 0x000fe20000000016 */
[----:B------:R-:W-:Y:S01]  /*9830*/  FMUL R221, R248, R227 ;  /* 0x000000e3f8dd7220 */ /* 0x000fe20000400000 */
[C---:B------:R-:W-:Y:S01]  /*9840*/  FFMA R23, R250.reuse, R238, R23 ;  /* 0x000000eefa177223 */ /* 0x040fe20000000017 */
[C---:B------:R-:W-:Y:S01]  /*9850*/  FFMA R216, R250.reuse, R241, R216 ;  /* 0x000000f1fad87223 */ /* 0x040fe200000000d8 */
[----:B------:R-:W-:Y:S01]  /*9860*/  FFMA R217, R250, R240, R217 ;  /* 0x000000f0fad97223 */ /* 0x000fe200000000d9 */
[C---:B------:R-:W-:Y:S01]  /*9870*/  FMUL R218, R248.reuse, R224 ;  /* 0x000000e0f8da7220 */ /* 0x040fe20000400000 */
[C---:B------:R-:W-:Y:S01]  /*9880*/  FMUL R219, R248.reuse, R225 ;  /* 0x000000e1f8db7220 */ /* 0x040fe20000400000 */
[----:B------:R-:W-:Y:S01]  /*9890*/  F2FP.F16.F32.PACK_AB R34, R23, R22 ;  /* 0x000000161722723e */ /* 0x000fe200000000ff */
[C---:B------:R-:W-:Y:S01]  /*98a0*/  FMUL R224, R248.reuse, R230 ;  /* 0x000000e6f8e07220 */ /* 0x040fe20000400000 */
[----:B------:R-:W-:Y:S01]  /*98b0*/  F2FP.F16.F32.PACK_AB R35, R217, R216 ;  /* 0x000000d8d923723e */ /* 0x000fe200000000ff */
[----:B------:R-:W-:Y:S01]  /*98c0*/  FMUL R225, R248, R231 ;  /* 0x000000e7f8e17220 */ /* 0x000fe20000400000 */
[--C-:B---3--:R-:W-:Y:S02]  /*98d0*/  HADD2.F32 R227, -RZ, R33.reuse.H0_H0 ;  /* 0x20000021ffe37230 */ /* 0x108fe40000004100 */
[----:B------:R-:W-:Y:S01]  /*98e0*/  HADD2.F32 R226, -RZ, R33.H1_H1 ;  /* 0x30000021ffe27230 */ /* 0x000fe20000004100 */
[----:B------:R-:W-:Y:S01]  /*98f0*/  F2FP.F16.F32.PACK_AB R33, R21, R20 ;  /* 0x000000141521723e */ /* 0x000fe200000000ff */
[--C-:B--2---:R-:W-:Y:S02]  /*9900*/  HADD2.F32 R229, -RZ, R32.reuse.H0_H0 ;  /* 0x20000020ffe57230 */ /* 0x104fe40000004100 */
[C---:B------:R-:W-:Y:S01]  /*9910*/  FFMA R218, R250.reuse, R227, R218 ;  /* 0x000000e3fada7223 */ /* 0x040fe200000000da */
[----:B------:R-:W-:Y:S01]  /*9920*/  HADD2.F32 R228, -RZ, R32.H1_H1 ;  /* 0x30000020ffe47230 */ /* 0x000fe20000004100 */
[----:B------:R-:W-:Y:S01]  /*9930*/  F2FP.F16.F32.PACK_AB R32, R19, R18 ;  /* 0x000000121320723e */ /* 0x000fe200000000ff */
[C---:B------:R-:W-:Y:S01]  /*9940*/  FFMA R219, R250.reuse, R226, R219 ;  /* 0x000000e2fadb7223 */ /* 0x040fe200000000db */
[----:B------:R-:W1:Y:S01]  /*9950*/  LDTM.x16 R4, tmem[UR5+0xe0] ;  /* 0x0000e005000479ee */ /* 0x000e620008240000 */
[----:B------:R-:W-:Y:S01]  /*9960*/  NOP ;  /* 0x0000000000007918 */ /* 0x000fe20000000000 */
[----:B-1----:R-:W-:Y:S01]  /*9970*/  SYNCS.ARRIVE.TRANS64.RED.A1T0 RZ, [UR7], RZ ;  /* 0x000000ffffff79a7 */ /* 0x002fe20008100407 */
[--C-:B----4-:R-:W-:Y:S02]  /*9980*/  HADD2.F32 R231, -RZ, R31.reuse.H0_H0 ;  /* 0x2000001fffe77230 */ /* 0x110fe40000004100 */
[C---:B------:R-:W-:Y:S01]  /*9990*/  FFMA R220, R250.reuse, R229, R220 ;  /* 0x000000e5fadc7223 */ /* 0x040fe200000000dc */
[--C-:B------:R-:W-:Y:S02]  /*99a0*/  HADD2.F32 R251, -RZ, R2.reuse.H0_H0 ;  /* 0x20000002fffb7230 */ /* 0x100fe40000004100 */
[C---:B------:R-:W-:Y:S01]  /*99b0*/  FFMA R221, R250.reuse, R228, R221 ;  /* 0x000000e4fadd7223 */ /* 0x040fe200000000dd */
[----:B------:R-:W-:Y:S01]  /*99c0*/  HADD2.F32 R252, -RZ, R2.H1_H1 ;  /* 0x30000002fffc7230 */ /* 0x000fe20000004100 */
[----:B------:R-:W-:Y:S01]  /*99d0*/  LEA R2, R249, UR4, 0x1 ;  /* 0x00000004f9027c11 */ /* 0x000fe2000f8e08ff */
[----:B------:R-:W-:Y:S02]  /*99e0*/  HADD2.F32 R230, -RZ, R31.H1_H1 ;  /* 0x3000001fffe67230 */ /* 0x000fe40000004100 */
[----:B------:R-:W-:Y:S01]  /*99f0*/  FFMA R222, R250, R231, R222 ;  /* 0x000000e7fade7223 */ /* 0x000fe200000000de */
[----:B------:R-:W-:Y:S01]  /*9a00*/  UIADD3 UR7, UPT, UPT, UR43, 0x1, URZ ;  /* 0x000000012b077890 */ /* 0x000fe2000fffe0ff */
[C---:B------:R-:W-:Y:S01]  /*9a10*/  IADD3 R236, PT, PT, R2.reuse, 0x100, RZ ;  /* 0x0000010002ec7810 */ /* 0x040fe20007ffe0ff */
[----:B------:R-:W-:Y:S01]  /*9a20*/  STL [R1+0x1b0], R2 ;  /* 0x0001b00201007387 */ /* 0x000fe20000100800 */
[----:B------:R-:W-:Y:S01]  /*9a30*/  IADD3 R237, PT, PT, R2, 0x110, RZ ;  /* 0x0000011002ed7810 */ /* 0x000fe20007ffe0ff */
[----:B------:R-:W-:Y:S01]  /*9a40*/  FFMA R223, R250, R230, R223 ;  /* 0x000000e6fadf7223 */ /* 0x000fe200000000df */
[----:B------:R-:W-:Y:S01]  /*9a50*/  @P1 IADD3 R237, PT, PT, R236, -0x10, RZ ;  /* 0xfffffff0eced1810 */ /* 0x000fe20007ffe0ff */
[----:B------:R-:W-:Y:S01]  /*9a60*/  STS.128 [R2+0x100], R244 ;  /* 0x000100f402007388 */ /* 0x000fe20000000c00 */
[----:B------:R-:W-:Y:S01]  /*9a70*/  IADD3 R31, PT, PT, R2, 0x5110, RZ ;  /* 0x00005110021f7810 */ /* 0x000fe20007ffe0ff */
[----:B------:R-:W-:Y:S01]  /*9a80*/  FFMA R224, R250, R251, R224 ;  /* 0x000000fbfae07223 */ /* 0x000fe200000000e0 */
[----:B------:R-:W-:Y:S01]  /*9a90*/  @P1 IADD3 R31, PT, PT, R236, 0x4ff0, RZ ;  /* 0x00004ff0ec1f1810 */ /* 0x000fe20007ffe0ff */
[----:B------:R-:W-:Y:S01]  /*9aa0*/  STS.128 [R237], R232 ;  /* 0x000000e8ed007388 */ /* 0x000fe20000000c00 */
[----:B------:R-:W-:Y:S01]  /*9ab0*/  IADD3 R23, PT, PT, R2, 0x6110, RZ ;  /* 0x0000611002177810 */ /* 0x000fe20007ffe0ff */
[----:B------:R-:W-:Y:S01]  /*9ac0*/  FFMA R225, R250, R252, R225 ;  /* 0x000000fcfae17223 */ /* 0x000fe200000000e1 */
[----:B------:R-:W-:Y:S01]  /*9ad0*/  @P1 IADD3 R23, PT, PT, R236, 0x5ff0, RZ ;  /* 0x00005ff0ec171810 */ /* 0x000fe20007ffe0ff */
[----:B------:R-:W-:Y:S01]  /*9ae0*/  STL [R1+0x264], R14 ;  /* 0x0002640e01007387 */ /* 0x000fe20000100800 */
[----:B------:R-:W-:Y:S01]  /*9af0*/  IADD3 R22, PT, PT, R2, 0x7110, RZ ;  /* 0x0000711002167810 */ /* 0x000fe20007ffe0ff */
[----:B------:R-:W-:Y:S01]  /*9b00*/  FMUL R10, R248, R10 ;  /* 0x0000000af80a7220 */ /* 0x000fe20000400000 */
[----:B------:R-:W-:Y:S01]  /*9b10*/  @P1 IADD3 R22, PT, PT, R236, 0x6ff0, RZ ;  /* 0x00006ff0ec161810 */ /* 0x000fe20007ffe0ff */
[----:B------:R1:W-:Y:S01]  /*9b20*/  STL [R1+0x260], R15 ;  /* 0x0002600f01007387 */ /* 0x0003e20000100800 */
        /* <DEDUP_REMOVED lines=8> */
[----:B------:R-:W-:Y:S03]  /*9bb0*/  FMUL R13, R248, R13 ;  /* 0x0000000df80d7220 */ /* 0x000fe60000400000 */
[----:B------:R4:W-:Y:S04]  /*9bc0*/  STL [R1+0x254], R18 ;  /* 0x0002541201007387 */ /* 0x0009e80000100800 */
[----:B------:R4:W-:Y:S04]  /*9bd0*/  STL [R1+0x250], R19 ;  /* 0x0002501301007387 */ /* 0x0009e80000100800 */
[----:B------:R4:W-:Y:S04]  /*9be0*/  STS.128 [R2+0x1100], R32 ;  /* 0x0011002002007388 */ /* 0x0009e80000000c00 */
[----:B-1----:R-:W4:Y:S04]  /*9bf0*/  LDL.LU R15, [R1+0x190] ;  /* 0x00019000010f7983 */ /* 0x002f280000300800 */
[----:B------:R-:W4:Y:S01]  /*9c00*/  LDL.LU R14, [R1+0x194] ;  /* 0x00019400010e7983 */ /* 0x000f220000300800 */
[----:B--2---:R-:W-:Y:S02]  /*9c10*/  IADD3 R16, PT, PT, R2, 0xd110, RZ ;  /* 0x0000d11002107810 */ /* 0x004fe40007ffe0ff */
[----:B------:R-:W-:Y:S01]  /*9c20*/  @P1 IADD3 R16, PT, PT, R236, 0xcff0, RZ ;  /* 0x0000cff0ec101810 */ /* 0x000fe20007ffe0ff */
[----:B------:R-:W2:Y:S01]  /*9c30*/  LDL.LU R3, [R1+0x198] ;  /* 0x0001980001037983 */ /* 0x000ea20000300800 */
[----:B---3--:R-:W-:Y:S02]  /*9c40*/  IADD3 R17, PT, PT, R2, 0xc110, RZ ;  /* 0x0000c11002117810 */ /* 0x008fe40007ffe0ff */
[----:B------:R-:W-:Y:S01]  /*9c50*/  @P1 IADD3 R17, PT, PT, R236, 0xbff0, RZ ;  /* 0x0000bff0ec111810 */ /* 0x000fe20007ffe0ff */
[----:B------:R-:W3:Y:S01]  /*9c60*/  LDL.LU R0, [R1+0x19c] ;  /* 0x00019c0001007983 */ /* 0x000ee20000300800 */
[----:B----4-:R-:W-:Y:S02]  /*9c70*/  IADD3 R18, PT, PT, R2, 0xb110, RZ ;  /* 0x0000b11002127810 */ /* 0x010fe40007ffe0ff */
[----:B------:R-:W-:Y:S02]  /*9c80*/  @P1 IADD3 R18, PT, PT, R236, 0xaff0, RZ ;  /* 0x0000aff0ec121810 */ /* 0x000fe40007ffe0ff */
[----:B------:R-:W-:Y:S02]  /*9c90*/  IADD3 R19, PT, PT, R2, 0xa110, RZ ;  /* 0x0000a11002137810 */ /* 0x000fe40007ffe0ff */
[----:B------:R-:W-:Y:S02]  /*9ca0*/  @P1 IADD3 R19, PT, PT, R236, 0x9ff0, RZ ;  /* 0x00009ff0ec131810 */ /* 0x000fe40007ffe0ff */
[----:B------:R-:W-:Y:S02]  /*9cb0*/  IADD3 R35, PT, PT, R2, 0x1110, RZ ;  /* 0x0000111002237810 */ /* 0x000fe40007ffe0ff */
[----:B------:R-:W-:Y:S02]  /*9cc0*/  @P1 IADD3 R35, PT, PT, R236, 0xff0, RZ ;  /* 0x00000ff0ec231810 */ /* 0x000fe40007ffe0ff */
[----:B------:R-:W-:Y:S02]  /*9cd0*/  IADD3 R34, PT, PT, R2, 0x2110, RZ ;  /* 0x0000211002227810 */ /* 0x000fe40007ffe0ff */
[----:B------:R-:W-:Y:S01]  /*9ce0*/  @P1 IADD3 R34, PT, PT, R236, 0x1ff0, RZ ;  /* 0x00001ff0ec221810 */ /* 0x000fe20007ffe0ff */
[----:B------:R-:W-:Y:S01]  /*9cf0*/  STL [R1+0x208], R35 ;  /* 0x0002082301007387 */ /* 0x000fe20000100800 */
        /* <DEDUP_REMOVED lines=8> */
[----:B------:R-:W-:Y:S04]  /*9d80*/  STL [R1+0x1cc], R32 ;  /* 0x0001cc2001007387 */ /* 0x000fe80000100800 */
[----:B------:R-:W-:Y:S04]  /*9d90*/  STL [R1+0x1c8], R31 ;  /* 0x0001c81f01007387 */ /* 0x000fe80000100800 */
[----:B------:R1:W-:Y:S04]  /*9da0*/  STL [R1+0x1c4], R23 ;  /* 0x0001c41701007387 */ /* 0x0003e80000100800 */
[----:B------:R4:W-:Y:S04]  /*9db0*/  STL [R1+0x1c0], R22 ;  /* 0x0001c01601007387 */ /* 0x0009e80000100800 */
[----:B------:R4:W-:Y:S04]  /*9dc0*/  STL [R1+0x1bc], R21 ;  /* 0x0001bc1501007387 */ /* 0x0009e80000100800 */
[----:B------:R4:W-:Y:S04]  /*9dd0*/  STL [R1+0x1b8], R20 ;  /* 0x0001b81401007387 */ /* 0x0009e80000100800 */
[----:B------:R4:W-:Y:S01]  /*9de0*/  STL [R1+0x1b4], R19 ;  /* 0x0001b41301007387 */ /* 0x0009e20000100800 */
[C---:B-1----:R-:W-:Y:S01]  /*9df0*/  FMUL R23, R248.reuse, R203 ;  /* 0x000000cbf8177220 */ /* 0x042fe20000400000 */
[C---:B------:R-:W-:Y:S01]  /*9e00*/  FMUL R203, R248.reuse, R207 ;  /* 0x000000cff8cb7220 */ /* 0x040fe20000400000 */
[C---:B------:R-:W-:Y:S01]  /*9e10*/  FMUL R207, R248.reuse, R211 ;  /* 0x000000d3f8cf7220 */ /* 0x040fe20000400000 */
[C---:B------:R-:W-:Y:S01]  /*9e20*/  FMUL R211, R248.reuse, R215 ;  /* 0x000000d7f8d37220 */ /* 0x040fe20000400000 */
[C---:B----4-:R-:W-:Y:S01]  /*9e30*/  FMUL R22, R248.reuse, R202 ;  /* 0x000000caf8167220 */ /* 0x050fe20000400000 */
        /* <DEDUP_REMOVED lines=11> */
[----:B------:R-:W4:Y:S04]  /*9ef0*/  LDL.LU R19, [R1+0x180] ;  /* 0x0001800001137983 */ /* 0x000f280000300800 */
[----:B------:R1:W-:Y:S04]  /*9f00*/  STL [R1+0x1ac], R18 ;  /* 0x0001ac1201007387 */ /* 0x0003e80000100800 */
[----:B-1----:R-:W4:Y:S04]  /*9f10*/  LDL.LU R18, [R1+0x184] ;  /* 0x0001840001127983 */ /* 0x002f280000300800 */
[----:B------:R1:W-:Y:S04]  /*9f20*/  STL [R1+0x1a8], R17 ;  /* 0x0001a81101007387 */ /* 0x0003e80000100800 */
[----:B------:R1:W-:Y:S04]  /*9f30*/  STL [R1+0x1a4], R16 ;  /* 0x0001a41001007387 */ /* 0x0003e80000100800 */
[----:B------:R3:W-:Y:S04]  /*9f40*/  STL [R1+0x210], R2 ;  /* 0x0002100201007387 */ /* 0x0007e80000100800 */
[----:B-1----:R-:W4:Y:S01]  /*9f50*/  LDL.LU R17, [R1+0x188] ;  /* 0x0001880001117983 */ /* 0x002f220000300800 */
[----:B------:R-:W-:Y:S01]  /*9f60*/  F2FP.F16.F32.PACK_AB R16, R219, R218 ;  /* 0x000000dadb10723e */ /* 0x000fe200000000ff */
[--C-:B------:R-:W-:Y:S02]  /*9f70*/  HADD2.F32 R217, -RZ, R15.reuse.H0_H0 ;  /* 0x2000000fffd97230 */ /* 0x100fe40000004100 */
[----:B------:R-:W-:Y:S02]  /*9f80*/  HADD2.F32 R216, -RZ, R15.H1_H1 ;  /* 0x3000000fffd87230 */ /* 0x000fe40000004100 */
[----:B------:R-:W4:Y:S01]  /*9f90*/  LDL.LU R15, [R1+0x18c] ;  /* 0x00018c00010f7983 */ /* 0x000f220000300800 */
[--C-:B------:R-:W-:Y:S02]  /*9fa0*/  HADD2.F32 R227, -RZ, R14.reuse.H0_H0 ;  /* 0x2000000effe37230 */ /* 0x100fe40000004100 */
[C---:B------:R-:W-:Y:S01]  /*9fb0*/  FFMA R20, R250.reuse, R217, R20 ;  /* 0x000000d9fa147223 */ /* 0x040fe20000000014 */
[----:B------:R-:W-:Y:S02]  /*9fc0*/  HADD2.F32 R226, -RZ, R14.H1_H1 ;  /* 0x3000000effe27230 */ /* 0x000fe40000004100 */
[C---:B------:R-:W-:Y:S01]  /*9fd0*/  FFMA R21, R250.reuse, R216, R21 ;  /* 0x000000d8fa157223 */ /* 0x040fe20000000015 */
[----:B------:R-:W4:Y:S01]  /*9fe0*/  LDL.LU R14, [R1+0x170] ;  /* 0x00017000010e7983 */ /* 0x000f220000300800 */
[--C-:B--2---:R-:W-:Y:S02]  /*9ff0*/  HADD2.F32 R233, -RZ, R3.reuse.H0_H0 ;  /* 0x20000003ffe97230 */ /* 0x104fe40000004100 */
[C---:B------:R-:W-:Y:S01]  /*a000*/  FFMA R22, R250.reuse, R227, R22 ;  /* 0x000000e3fa167223 */ /* 0x040fe20000000016 */
[----:B------:R-:W-:Y:S02]  /*a010*/  HADD2.F32 R234, -RZ, R3.H1_H1 ;  /* 0x30000003ffea7230 */ /* 0x000fe40000004100 */
[C---:B------:R-:W-:Y:S01]  /*a020*/  FFMA R23, R250.reuse, R226, R23 ;  /* 0x000000e2fa177223 */ /* 0x040fe20000000017 */
[----:B------:R-:W2:Y:S01]  /*a030*/  LDL.LU R3, [R1+0x174] ;  /* 0x0001740001037983 */ /* 0x000ea20000300800 */
[--C-:B---3--:R-:W-:Y:S02]  /*a040*/  HADD2.F32 R235, -RZ, R0.reuse.H0_H0 ;  /* 0x20000000ffeb7230 */ /* 0x108fe40000004100 */
[C---:B------:R-:W-:Y:S01]  /*a050*/  FFMA R200, R250.reuse, R233, R200 ;  /* 0x000000e9fac87223 */ /* 0x040fe200000000c8 */
[----:B------:R-:W-:Y:S01]  /*a060*/  HADD2.F32 R236, -RZ, R0.H1_H1 ;  /* 0x30000000ffec7230 */ /* 0x000fe20000004100 */
[----:B------:R-:W3:Y:S01]  /*a070*/  LDL.LU R2, [R1+0x178] ;  /* 0x0001780001027983 */ /* 0x000ee20000300800 */
[C---:B------:R-:W-:Y:S01]  /*a080*/  FFMA R201, R250.reuse, R234, R201 ;  /* 0x000000eafac97223 */ /* 0x040fe200000000c9 */
[C---:B------:R-:W-:Y:S02]  /*a090*/  FFMA R202, R250.reuse, R235, R202 ;  /* 0x000000ebfaca7223 */ /* 0x040fe400000000ca */
[----:B------:R-:W3:Y:S01]  /*a0a0*/  LDL.LU R0, [R1+0x17c] ;  /* 0x00017c0001007983 */ /* 0x000ee20000300800 */
[C---:B------:R-:W-:Y:S03]  /*a0b0*/  FFMA R203, R250.reuse, R236, R203 ;  /* 0x000000ecfacb7223 */ /* 0x040fe600000000cb */
[----:B------:R-:W3:Y:S04]  /*a0c0*/  LDL.LU R33, [R1+0x160] ;  /* 0x0001600001217983 */ /* 0x000ee80000300800 */
[----:B------:R-:W3:Y:S04]  /*a0d0*/  LDL.LU R32, [R1+0x164] ;  /* 0x0001640001207983 */ /* 0x000ee80000300800 */
[----:B------:R-:W3:Y:S01]  /*a0e0*/  LDL.LU R31, [R1+0x168] ;  /* 0x00016800011f7983 */ /* 0x000ee20000300800 */
[--C-:B----4-:R-:W-:Y:S02]  /*a0f0*/  HADD2.F32 R213, -RZ, R19.reuse.H0_H0 ;  /* 0x20000013ffd57230 */ /* 0x110fe40000004100 */
[----:B------:R-:W-:Y:S01]  /*a100*/  HADD2.F32 R212, -RZ, R19.H1_H1 ;  /* 0x30000013ffd47230 */ /* 0x000fe20000004100 */
[----:B------:R-:W-:Y:S02]  /*a110*/  F2FP.F16.F32.PACK_AB R19, R225, R224 ;  /* 0x000000e0e113723e */ /* 0x000fe400000000ff */
[C---:B------:R-:W-:Y:S02]  /*a120*/  FFMA R204, R250.reuse, R213, R204 ;  /* 0x000000d5facc7223 */ /* 0x040fe400000000cc */
[C---:B------:R-:W-:Y:S01]  /*a130*/  FFMA R205, R250.reuse, R212, R205 ;  /* 0x000000d4facd7223 */ /* 0x040fe200000000cd */
[--C-:B------:R-:W-:Y:S02]  /*a140*/  HADD2.F32 R215, -RZ, R18.reuse.H0_H0 ;  /* 0x20000012ffd77230 */ /* 0x100fe40000004100 */
        /* <DEDUP_REMOVED lines=10> */
[----:B------:R-:W-:Y:S02]  /*a1f0*/  HADD2.F32 R228, -RZ, R15.H1_H1 ;  /* 0x3000000fffe47230 */ /* 0x000fe40000004100 */
[--C-:B------:R-:W-:Y:S02]  /*a200*/  HADD2.F32 R221, -RZ, R14.reuse.H0_H0 ;  /* 0x2000000effdd7230 */ /* 0x100fe40000004100 */
[C---:B------:R-:W-:Y:S01]  /*a210*/  FFMA R210, R250.reuse, R229, R210 ;  /* 0x000000e5fad27223 */ /* 0x040fe200000000d2 */
[----:B------:R-:W-:Y:S02]  /*a220*/  HADD2.F32 R220, -RZ, R14.H1_H1 ;  /* 0x3000000effdc7230 */ /* 0x000fe40000004100 */
[C---:B------:R-:W-:Y:S01]  /*a230*/  FFMA R211, R250.reuse, R228, R211 ;  /* 0x000000e4fad37223 */ /* 0x040fe200000000d3 */
[--C-:B--2---:R-:W-:Y:S02]  /*a240*/  HADD2.F32 R231, -RZ, R3.reuse.H0_H0 ;  /* 0x20000003ffe77230 */ /* 0x104fe40000004100 */
[C---:B------:R-:W-:Y:S01]  /*a250*/  FFMA R184, R250.reuse, R221, R184 ;  /* 0x000000ddfab87223 */ /* 0x040fe200000000b8 */
[----:B------:R-:W-:Y:S02]  /*a260*/  HADD2.F32 R230, -RZ, R3.H1_H1 ;  /* 0x30000003ffe67230 */ /* 0x000fe40000004100 */
[C---:B------:R-:W-:Y:S01]  /*a270*/  FFMA R185, R250.reuse, R220, R185 ;  /* 0x000000dcfab97223 */ /* 0x040fe200000000b9 */
[--C-:B---3--:R-:W-:Y:S02]  /*a280*/  HADD2.F32 R251, -RZ, R2.reuse.H0_H0 ;  /* 0x20000002fffb7230 */ /* 0x108fe40000004100 */
[C---:B------:R-:W-:Y:S01]  /*a290*/  FFMA R186, R250.reuse, R231, R186 ;  /* 0x000000e7faba7223 */ /* 0x040fe200000000ba */
[----:B------:R-:W-:Y:S02]  /*a2a0*/  HADD2.F32 R252, -RZ, R2.H1_H1 ;  /* 0x30000002fffc7230 */ /* 0x000fe40000004100 */
[C---:B------:R-:W-:Y:S01]  /*a2b0*/  FFMA R187, R250.reuse, R230, R187 ;  /* 0x000000e6fabb7223 */ /* 0x040fe200000000bb */
[----:B------:R-:W2:Y:S01]  /*a2c0*/  LDL.LU R2, [R1+0x16c] ;  /* 0x00016c0001027983 */ /* 0x000ea20000300800 */
[--C-:B------:R-:W-:Y:S02]  /*a2d0*/  HADD2.F32 R237, -RZ, R0.reuse.H0_H0 ;  /* 0x20000000ffed7230 */ /* 0x100fe40000004100 */
[C---:B------:R-:W-:Y:S01]  /*a2e0*/  FFMA R188, R250.reuse, R251, R188 ;  /* 0x000000fbfabc7223 */ /* 0x040fe200000000bc */
[----:B------:R-:W-:Y:S01]  /*a2f0*/  HADD2.F32 R238, -RZ, R0.H1_H1 ;  /* 0x30000000ffee7230 */ /* 0x000fe20000004100 */
[----:B------:R-:W3:Y:S01]  /*a300*/  LDL.LU R15, [R1+0x150] ;  /* 0x00015000010f7983 */ /* 0x000ee20000300800 */
[--C-:B------:R-:W-:Y:S02]  /*a310*/  HADD2.F32 R217, -RZ, R33.reuse.H0_H0 ;  /* 0x20000021ffd97230 */ /* 0x100fe40000004100 */
[C---:B------:R-:W-:Y:S01]  /*a320*/  FFMA R189, R250.reuse, R252, R189 ;  /* 0x000000fcfabd7223 */ /* 0x040fe200000000bd */
[----:B------:R-:W-:Y:S01]  /*a330*/  HADD2.F32 R216, -RZ, R33.H1_H1 ;  /* 0x30000021ffd87230 */ /* 0x000fe20000004100 */
[----:B------:R-:W4:Y:S01]  /*a340*/  LDL.LU R14, [R1+0x154] ;  /* 0x00015400010e7983 */ /* 0x000f220000300800 */
        /* <DEDUP_REMOVED lines=8> */
[C---:B------:R-:W-:Y:S01]  /*a3d0*/  FFMA R192, R250.reuse, R217, R192 ;  /* 0x000000d9fac07223 */ /* 0x040fe200000000c0 */
[C---:B------:R-:W-:Y:S01]  /*a3e0*/  FFMA R193, R250.reuse, R216, R193 ;  /* 0x000000d8fac17223 */ /* 0x040fe200000000c1 */
[----:B------:R-:W-:Y:S01]  /*a3f0*/  F2FP.F16.F32.PACK_AB R191, R191, R190 ;  /* 0x000000bebfbf723e */ /* 0x000fe200000000ff */
[----:B------:R-:W4:Y:S01]  /*a400*/  LDL.LU R34, [R1+0x140] ;  /* 0x0001400001227983 */ /* 0x000f220000300800 */
[C---:B------:R-:W-:Y:S01]  /*a410*/  FFMA R194, R250.reuse, R223, R194 ;  /* 0x000000dffac27223 */ /* 0x040fe200000000c2 */
[C---:B------:R-:W-:Y:S01]  /*a420*/  FFMA R195, R250.reuse, R222, R195 ;  /* 0x000000defac37223 */ /* 0x040fe200000000c3 */
[C---:B------:R-:W-:Y:S01]  /*a430*/  FFMA R196, R250.reuse, R225, R196 ;  /* 0x000000e1fac47223 */ /* 0x040fe200000000c4 */
[----:B------:R-:W4:Y:S01]  /*a440*/  LDL.LU R33, [R1+0x144] ;  /* 0x0001440001217983 */ /* 0x000f220000300800 */
[----:B------:R-:W-:Y:S03]  /*a450*/  FFMA R197, R250, R224, R197 ;  /* 0x000000e0fac57223 */ /* 0x000fe600000000c5 */
[----:B------:R-:W4:Y:S04]  /*a460*/  LDL.LU R32, [R1+0x148] ;  /* 0x0001480001207983 */ /* 0x000f280000300800 */
[----:B------:R-:W4:Y:S01]  /*a470*/  LDL.LU R31, [R1+0x14c] ;  /* 0x00014c00011f7983 */ /* 0x000f220000300800 */
[--C-:B--2---:R-:W-:Y:S02]  /*a480*/  HADD2.F32 R239, -RZ, R2.reuse.H0_H0 ;  /* 0x20000002ffef7230 */ /* 0x104fe40000004100 */
[----:B------:R-:W-:Y:S01]  /*a490*/  HADD2.F32 R240, -RZ, R2.H1_H1 ;  /* 0x30000002fff07230 */ /* 0x000fe20000004100 */
[----:B------:R-:W-:Y:S01]  /*a4a0*/  F2FP.F16.F32.PACK_AB R2, R21, R20 ;  /* 0x000000141502723e */ /* 0x000fe200000000ff */
[--C-:B---3--:R-:W-:Y:S02]  /*a4b0*/  HADD2.F32 R227, -RZ, R15.reuse.H0_H0 ;  /* 0x2000000fffe37230 */ /* 0x108fe40000004100 */
[----:B------:R-:W-:Y:S01]  /*a4c0*/  FMUL R20, R248, R168 ;  /* 0x000000a8f8147220 */ /* 0x000fe20000400000 */
[----:B------:R-:W-:Y:S02]  /*a4d0*/  HADD2.F32 R226, -RZ, R15.H1_H1 ;  /* 0x3000000fffe27230 */ /* 0x000fe40000004100 */
[----:B------:R-:W-:Y:S01]  /*a4e0*/  FFMA R198, R250, R239, R198 ;  /* 0x000000effac67223 */ /* 0x000fe200000000c6 */
[----:B------:R-:W2:Y:S01]  /*a4f0*/  LDL.LU R15, [R1+0x60] ;  /* 0x00006000010f7983 */ /* 0x000ea20000300800 */
[--C-:B----4-:R-:W-:Y:S02]  /*a500*/  HADD2.F32 R233, -RZ, R14.reuse.H0_H0 ;  /* 0x2000000effe97230 */ /* 0x110fe40000004100 */
[C---:B------:R-:W-:Y:S01]  /*a510*/  FMUL R21, R248.reuse, R169 ;  /* 0x000000a9f8157220 */ /* 0x040fe20000400000 */
[----:B------:R-:W-:Y:S02]  /*a520*/  HADD2.F32 R242, -RZ, R14.H1_H1 ;  /* 0x3000000efff27230 */ /* 0x000fe40000004100 */
[C---:B------:R-:W-:Y:S01]  /*a530*/  FMUL R168, R248.reuse, R172 ;  /* 0x000000acf8a87220 */ /* 0x040fe20000400000 */
[--C-:B------:R-:W-:Y:S02]  /*a540*/  HADD2.F32 R241, -RZ, R3.reuse.H0_H0 ;  /* 0x20000003fff17230 */ /* 0x100fe40000004100 */
[C---:B------:R-:W-:Y:S01]  /*a550*/  FMUL R169, R248.reuse, R173 ;  /* 0x000000adf8a97220 */ /* 0x040fe20000400000 */
[----:B------:R-:W-:Y:S02]  /*a560*/  HADD2.F32 R243, -RZ, R3.H1_H1 ;  /* 0x30000003fff37230 */ /* 0x000fe40000004100 */
[C---:B------:R-:W-:Y:S01]  /*a570*/  FMUL R172, R248.reuse, R176 ;  /* 0x000000b0f8ac7220 */ /* 0x040fe20000400000 */
[----:B------:R-:W3:Y:S01]  /*a580*/  LDL.LU R3, [R1+0x64] ;  /* 0x0000640001037983 */ /* 0x000ee20000300800 */
[--C-:B------:R-:W-:Y:S02]  /*a590*/  HADD2.F32 R245, -RZ, R0.reuse.H0_H0 ;  /* 0x20000000fff57230 */ /* 0x100fe40000004100 */
[C---:B------:R-:W-:Y:S01]  /*a5a0*/  FMUL R173, R248.reuse, R177 ;  /* 0x000000b1f8ad7220 */ /* 0x040fe20000400000 */
[----:B------:R-:W-:Y:S02]  /*a5b0*/  HADD2.F32 R244, -RZ, R0.H1_H1 ;  /* 0x30000000fff47230 */ /* 0x000fe40000004100 */
[C---:B------:R-:W-:Y:S01]  /*a5c0*/  FMUL R176, R248.reuse, R180 ;  /* 0x000000b4f8b07220 */ /* 0x040fe20000400000 */
[----:B------:R-:W4:Y:S01]  /*a5d0*/  LDL.LU R0, [R1+0x68] ;  /* 0x0000680001007983 */ /* 0x000f220000300800 */
[----:B------:R-:W-:Y:S02]  /*a5e0*/  HADD2.F32 R180, -RZ, R34.H1_H1 ;  /* 0x30000022ffb47230 */ /* 0x000fe40000004100 */
[----:B------:R-:W-:Y:S01]  /*a5f0*/  FMUL R177, R248, R181 ;  /* 0x000000b5f8b17220 */ /* 0x000fe20000400000 */
[--C-:B------:R-:W-:Y:S01]  /*a600*/  HADD2.F32 R213, -RZ, R33.reuse.H0_H0 ;  /* 0x20000021ffd57230 */ /* 0x100fe20000004100 */
[----:B------:R-:W4:Y:S01]  /*a610*/  LDL.LU R14, [R1+0x6c] ;  /* 0x00006c00010e7983 */ /* 0x000f220000300800 */
[----:B------:R-:W-:Y:S02]  /*a620*/  HADD2.F32 R234, -RZ, R33.H1_H1 ;  /* 0x30000021ffea7230 */ /* 0x000fe40000004100 */
[C---:B------:R-:W-:Y:S01]  /*a630*/  FFMA R199, R250.reuse, R240, R199 ;  /* 0x000000f0fac77223 */ /* 0x040fe200000000c7 */
[--C-:B------:R-:W-:Y:S01]  /*a640*/  HADD2.F32 R235, -RZ, R32.reuse.H0_H0 ;  /* 0x20000020ffeb7230 */ /* 0x100fe20000004100 */
[----:B------:R-:W4:Y:S01]  /*a650*/  LDL.LU R33, [R1] ;  /* 0x0000000001217983 */ /* 0x000f220000300800 */
[----:B------:R-:W-:Y:S02]  /*a660*/  HADD2.F32 R236, -RZ, R32.H1_H1 ;  /* 0x30000020ffec7230 */ /* 0x000fe40000004100 */
[C---:B------:R-:W-:Y:S01]  /*a670*/  FFMA R20, R250.reuse, R227, R20 ;  /* 0x000000e3fa147223 */ /* 0x040fe20000000014 */
[--C-:B------:R-:W-:Y:S02]  /*a680*/  HADD2.F32 R247, -RZ, R31.reuse.H0_H0 ;  /* 0x2000001ffff77230 */ /* 0x100fe40000004100 */
[C---:B------:R-:W-:Y:S01]  /*a690*/  FFMA R21, R250.reuse, R226, R21 ;  /* 0x000000e2fa157223 */ /* 0x040fe20000000015 */
[----:B------:R-:W-:Y:S02]  /*a6a0*/  HADD2.F32 R246, -RZ, R31.H1_H1 ;  /* 0x3000001ffff67230 */ /* 0x000fe40000004100 */
[C---:B------:R-:W-:Y:S01]  /*a6b0*/  FFMA R170, R250.reuse, R233, R170 ;  /* 0x000000e9faaa7223 */ /* 0x040fe200000000aa */
[----:B------:R-:W4:Y:S01]  /*a6c0*/  LDL.LU R31, [R1+0x4] ;  /* 0x00000400011f7983 */ /* 0x000f220000300800 */
[----:B------:R-:W-:Y:S02]  /*a6d0*/  HADD2.F32 R181, -RZ, R34.H0_H0 ;  /* 0x20000022ffb57230 */ /* 0x000fe40000004100 */
[C---:B------:R-:W-:Y:S01]  /*a6e0*/  FFMA R171, R250.reuse, R242, R171 ;  /* 0x000000f2faab7223 */ /* 0x040fe200000000ab */
[C---:B------:R-:W-:Y:S01]  /*a6f0*/  FFMA R168, R250.reuse, R241, R168 ;  /* 0x000000f1faa87223 */ /* 0x040fe200000000a8 */
[----:B------:R-:W4:Y:S01]  /*a700*/  LDL.LU R32, [R1+0x8] ;  /* 0x0000080001207983 */ /* 0x000f220000300800 */
[C---:B------:R-:W-:Y:S01]  /*a710*/  FFMA R169, R250.reuse, R243, R169 ;  /* 0x000000f3faa97223 */ /* 0x040fe200000000a9 */
        /* <DEDUP_REMOVED lines=14> */
[----:B------:R-:W-:Y:S01]  /*a800*/  F2FP.F16.F32.PACK_AB R173, R179, R178 ;  /* 0x000000b2b3ad723e */ /* 0x000fe200000000ff */
[--C-:B--2---:R-:W-:Y:S02]  /*a810*/  HADD2.F32 R215, -RZ, R15.reuse.H0_H0 ;  /* 0x2000000fffd77230 */ /* 0x104fe40000004100 */
[----:B------:R-:W-:Y:S02]  /*a820*/  HADD2.F32 R212, -RZ, R15.H1_H1 ;  /* 0x3000000fffd47230 */ /* 0x000fe40000004100 */
[----:B------:R-:W2:Y:S01]  /*a830*/  LDL.LU R15, [R1+0x18] ;  /* 0x00001800010f7983 */ /* 0x000ea20000300800 */
[C---:B------:R-:W-:Y:S02]  /*a840*/  FFMA R152, R250.reuse, R215, R152 ;  /* 0x000000d7fa987223 */ /* 0x040fe40000000098 */
[C---:B------:R-:W-:Y:S01]  /*a850*/  FFMA R153, R250.reuse, R212, R153 ;  /* 0x000000d4fa997223 */ /* 0x040fe20000000099 */
[--C-:B---3--:R-:W-:Y:S02]  /*a860*/  HADD2.F32 R219, -RZ, R3.reuse.H0_H0 ;  /* 0x20000003ffdb7230 */ /* 0x108fe40000004100 */
[----:B------:R-:W-:Y:S02]  /*a870*/  HADD2.F32 R214, -RZ, R3.H1_H1 ;  /* 0x30000003ffd67230 */ /* 0x000fe40000004100 */
[----:B------:R-:W-:Y:S01]  /*a880*/  F2FP.F16.F32.PACK_AB R152, R153, R152 ;  /* 0x000000989998723e */ /* 0x000fe200000000ff */
[--C-:B----4-:R-:W-:Y:S02]  /*a890*/  HADD2.F32 R249, -RZ, R0.reuse.H0_H0 ;  /* 0x20000000fff97230 */ /* 0x110fe40000004100 */
[C---:B------:R-:W-:Y:S01]  /*a8a0*/  FFMA R154, R250.reuse, R219, R154 ;  /* 0x000000dbfa9a7223 */ /* 0x040fe2000000009a */
[C---:B------:R-:W-:Y:S01]  /*a8b0*/  FFMA R155, R250.reuse, R214, R155 ;  /* 0x000000d6fa9b7223 */ /* 0x040fe2000000009b */
[----:B------:R-:W-:Y:S02]  /*a8c0*/  HADD2.F32 R0, -RZ, R0.H1_H1 ;  /* 0x30000000ff007230 */ /* 0x000fe40000004100 */
[--C-:B------:R-:W-:Y:S02]  /*a8d0*/  HADD2.F32 R3, -RZ, R14.reuse.H0_H0 ;  /* 0x2000000eff037230 */ /* 0x100fe40000004100 */
[C---:B------:R-:W-:Y:S01]  /*a8e0*/  FFMA R156, R250.reuse, R249, R156 ;  /* 0x000000f9fa9c7223 */ /* 0x040fe2000000009c */
[----:B------:R-:W-:Y:S01]  /*a8f0*/  HADD2.F32 R232, -RZ, R14.H1_H1 ;  /* 0x3000000effe87230 */ /* 0x000fe20000004100 */
[----:B------:R-:W-:Y:S01]  /*a900*/  F2FP.F16.F32.PACK_AB R153, R155, R154 ;  /* 0x0000009a9b99723e */ /* 0x000fe200000000ff */
[----:B------:R-:W3:Y:S01]  /*a910*/  LDL.LU R14, [R1+0x1c] ;  /* 0x00001c00010e7983 */ /* 0x000ee20000300800 */
[--C-:B------:R-:W-:Y:S02]  /*a920*/  HADD2.F32 R221, -RZ, R33.reuse.H0_H0 ;  /* 0x20000021ffdd7230 */ /* 0x100fe40000004100 */
[C---:B------:R-:W-:Y:S01]  /*a930*/  FFMA R157, R250.reuse, R0, R157 ;  /* 0x00000000fa9d7223 */ /* 0x040fe2000000009d */
[C---:B------:R-:W-:Y:S01]  /*a940*/  FFMA R158, R250.reuse, R3, R158 ;  /* 0x00000003fa9e7223 */ /* 0x040fe2000000009e */
[----:B------:R-:W4:Y:S01]  /*a950*/  LDL.LU R39, [R1+0x20] ;  /* 0x0000200001277983 */ /* 0x000f220000300800 */
[C---:B------:R-:W-:Y:S01]  /*a960*/  FFMA R159, R250.reuse, R232, R159 ;  /* 0x000000e8fa9f7223 */ /* 0x040fe2000000009f */
[C---:B------:R-:W-:Y:S01]  /*a970*/  FFMA R160, R250.reuse, R221, R160 ;  /* 0x000000ddfaa07223 */ /* 0x040fe200000000a0 */
[----:B------:R-:W-:Y:S01]  /*a980*/  HADD2.F32 R218, -RZ, R33.H1_H1 ;  /* 0x30000021ffda7230 */ /* 0x000fe20000004100 */
[----:B------:R-:W-:Y:S01]  /*a990*/  F2FP.F16.F32.PACK_AB R154, R157, R156 ;  /* 0x0000009c9d9a723e */ /* 0x000fe200000000ff */
[--C-:B------:R-:W-:Y:S01]  /*a9a0*/  HADD2.F32 R229, -RZ, R31.reuse.H0_H0 ;  /* 0x2000001fffe57230 */ /* 0x100fe20000004100 */
[----:B------:R-:W-:Y:S01]  /*a9b0*/  F2FP.F16.F32.PACK_AB R155, R159, R158 ;  /* 0x0000009e9f9b723e */ /* 0x000fe200000000ff */
[----:B------:R-:W-:Y:S02]  /*a9c0*/  HADD2.F32 R228, -RZ, R31.H1_H1 ;  /* 0x3000001fffe47230 */ /* 0x000fe40000004100 */
[C---:B------:R-:W-:Y:S01]  /*a9d0*/  FFMA R161, R250.reuse, R218, R161 ;  /* 0x000000dafaa17223 */ /* 0x040fe200000000a1 */
[--C-:B------:R-:W-:Y:S02]  /*a9e0*/  HADD2.F32 R31, -RZ, R32.reuse.H0_H0 ;  /* 0x20000020ff1f7230 */ /* 0x100fe40000004100 */
[C---:B------:R-:W-:Y:S01]  /*a9f0*/  FFMA R162, R250.reuse, R229, R162 ;  /* 0x000000e5faa27223 */ /* 0x040fe200000000a2 */
[----:B------:R-:W-:Y:S02]  /*aa00*/  HADD2.F32 R32, -RZ, R32.H1_H1 ;  /* 0x30000020ff207230 */ /* 0x000fe40000004100 */
[C---:B------:R-:W-:Y:S01]  /*aa10*/  FFMA R163, R250.reuse, R228, R163 ;  /* 0x000000e4faa37223 */ /* 0x040fe200000000a3 */
[----:B------:R-:W-:Y:S02]  /*aa20*/  HADD2.F32 R33, -RZ, R34.H0_H0 ;  /* 0x20000022ff217230 */ /* 0x000fe40000004100 */
[C---:B------:R-:W-:Y:S01]  /*aa30*/  FFMA R164, R250.reuse, R31, R164 ;  /* 0x0000001ffaa47223 */ /* 0x040fe200000000a4 */
[--C-:B------:R-:W-:Y:S02]  /*aa40*/  HADD2.F32 R231, -RZ, R36.reuse.H0_H0 ;  /* 0x20000024ffe77230 */ /* 0x100fe40000004100 */
[C---:B------:R-:W-:Y:S01]  /*aa50*/  FFMA R165, R250.reuse, R32, R165 ;  /* 0x00000020faa57223 */ /* 0x040fe200000000a5 */
[----:B------:R-:W-:Y:S02]  /*aa60*/  HADD2.F32 R220, -RZ, R36.H1_H1 ;  /* 0x30000024ffdc7230 */ /* 0x000fe40000004100 */
[C---:B------:R-:W-:Y:S01]  /*aa70*/  FFMA R166, R250.reuse, R33, R166 ;  /* 0x00000021faa67223 */ /* 0x040fe200000000a6 */
[--C-:B------:R-:W-:Y:S01]  /*aa80*/  HADD2.F32 R251, -RZ, R35.reuse.H0_H0 ;  /* 0x20000023fffb7230 */ /* 0x100fe20000004100 */
[----:B------:R-:W-:Y:S01]  /*aa90*/  F2FP.F16.F32.PACK_AB R160, R161, R160 ;  /* 0x000000a0a1a0723e */ /* 0x000fe200000000ff */
[----:B------:R-:W-:Y:S01]  /*aaa0*/  HADD2.F32 R230, -RZ, R35.H1_H1 ;  /* 0x30000023ffe67230 */ /* 0x000fe20000004100 */
[----:B------:R-:W-:Y:S01]  /*aab0*/  F2FP.F16.F32.PACK_AB R161, R163, R162 ;  /* 0x000000a2a3a1723e */ /* 0x000fe200000000ff */
[----:B------:R-:W-:Y:S01]  /*aac0*/  HADD2.F32 R34, -RZ, R34.H1_H1 ;  /* 0x30000022ff227230 */ /* 0x000fe20000004100 */
[----:B------:R-:W-:Y:S04]  /*aad0*/  F2FP.F16.F32.PACK_AB R162, R165, R164 ;  /* 0x000000a4a5a2723e */ /* 0x000fe800000000ff */
[C---:B------:R-:W-:Y:S01]  /*aae0*/  FFMA R167, R250.reuse, R34, R167 ;  /* 0x00000022faa77223 */ /* 0x040fe200000000a7 */
[C---:B------:R-:W-:Y:S01]  /*aaf0*/  FFMA R136, R250.reuse, R231, R136 ;  /* 0x000000e7fa887223 */ /* 0x040fe20000000088 */
[C---:B------:R-:W-:Y:S01]  /*ab00*/  FFMA R137, R250.reuse, R220, R137 ;  /* 0x000000dcfa897223 */ /* 0x040fe20000000089 */
[C---:B------:R-:W-:Y:S01]  /*ab10*/  FFMA R138, R250.reuse, R251, R138 ;  /* 0x000000fbfa8a7223 */ /* 0x040fe2000000008a */
[C---:B------:R-:W-:Y:S01]  /*ab20*/  FFMA R139, R250.reuse, R230, R139 ;  /* 0x000000e6fa8b7223 */ /* 0x040fe2000000008b */
[----:B------:R-:W-:Y:S02]  /*ab30*/  F2FP.F16.F32.PACK_AB R163, R167, R166 ;  /* 0x000000a6a7a3723e */ /* 0x000fe400000000ff */
[----:B------:R-:W-:Y:S02]  /*ab40*/  F2FP.F16.F32.PACK_AB R136, R137, R136 ;  /* 0x000000888988723e */ /* 0x000fe400000000ff */
[----:B------:R-:W-:Y:S01]  /*ab50*/  F2FP.F16.F32.PACK_AB R137, R139, R138 ;  /* 0x0000008a8b89723e */ /* 0x000fe200000000ff */
[--C-:B--2---:R-:W-:Y:S02]  /*ab60*/  HADD2.F32 R35, -RZ, R15.reuse.H0_H0 ;  /* 0x2000000fff237230 */ /* 0x104fe40000004100 */
[----:B------:R-:W-:Y:S02]  /*ab70*/  HADD2.F32 R36, -RZ, R15.H1_H1 ;  /* 0x3000000fff247230 */ /* 0x000fe40000004100 */
[----:B------:R-:W2:Y:S01]  /*ab80*/  LDL.LU R15, [R1+0x24] ;  /* 0x00002400010f7983 */ /* 0x000ea20000300800 */
[C---:B------:R-:W-:Y:S02]  /*ab90*/  FFMA R140, R250.reuse, R35, R140 ;  /* 0x00000023fa8c7223 */ /* 0x040fe4000000008c */
[C---:B------:R-:W-:Y:S05]  /*aba0*/  FFMA R141, R250.reuse, R36, R141 ;  /* 0x00000024fa8d7223 */ /* 0x040fea000000008d */
[----:B------:R-:W-:Y:S01]  /*abb0*/  F2FP.F16.F32.PACK_AB R138, R141, R140 ;  /* 0x0000008c8d8a723e */ /* 0x000fe200000000ff */
[--C-:B---3--:R-:W-:Y:S02]  /*abc0*/  HADD2.F32 R37, -RZ, R14.reuse.H0_H0 ;  /* 0x2000000eff257230 */ /* 0x108fe40000004100 */
[----:B------:R-:W-:Y:S02]  /*abd0*/  HADD2.F32 R38, -RZ, R14.H1_H1 ;  /* 0x3000000eff267230 */ /* 0x000fe40000004100 */
[----:B------:R-:W3:Y:S01]  /*abe0*/  LDL.LU R14, [R1+0x28] ;  /* 0x00002800010e7983 */ /* 0x000ee20000300800 */
[C---:B------:R-:W-:Y:S01]  /*abf0*/  FFMA R142, R250.reuse, R37, R142 ;  /* 0x00000025fa8e7223 */ /* 0x040fe2000000008e */
[--C-:B----4-:R-:W-:Y:S02]  /*ac00*/  HADD2.F32 R217, -RZ, R39.reuse.H0_H0 ;  /* 0x20000027ffd97230 */ /* 0x110fe40000004100 */
[C---:B------:R-:W-:Y:S01]  /*ac10*/  FFMA R143, R250.reuse, R38, R143 ;  /* 0x00000026fa8f7223 */ /* 0x040fe2000000008f */
[----:B------:R1:W-:Y:S01]  /*ac20*/  STL [R1+0x24c], R192 ;  /* 0x00024cc001007387 */ /* 0x0003e20000100800 */
[----:B------:R-:W-:Y:S02]  /*ac30*/  HADD2.F32 R252, -RZ, R39.H1_H1 ;  /* 0x30000027fffc7230 */ /* 0x000fe40000004100 */
[C---:B------:R-:W-:Y:S01]  /*ac40*/  FFMA R144, R250.reuse, R217, R144 ;  /* 0x000000d9fa907223 */ /* 0x040fe20000000090 */
[----:B------:R-:W-:Y:S02]  /*ac50*/  F2FP.F16.F32.PACK_AB R139, R143, R142 ;  /* 0x0000008e8f8b723e */ /* 0x000fe400000000ff */
[C---:B------:R-:W-:Y:S05]  /*ac60*/  FFMA R145, R250.reuse, R252, R145 ;  /* 0x000000fcfa917223 */ /* 0x040fea0000000091 */
[----:B------:R-:W-:Y:S01]  /*ac70*/  F2FP.F16.F32.PACK_AB R144, R145, R144 ;  /* 0x000000909190723e */ /* 0x000fe200000000ff */
[----:B-1----:R-:W4:Y:S04]  /*ac80*/  LDL.LU R192, [R1+0x2c] ;  /* 0x00002c0001c07983 */ /* 0x002f280000300800 */
[----:B------:R-:W4:Y:S04]  /*ac90*/  LDL.LU R216, [R1+0x30] ;  /* 0x0000300001d87983 */ /* 0x000f280000300800 */
[----:B------:R-:W4:Y:S01]  /*aca0*/  LDL.LU R222, [R1+0x34] ;  /* 0x0000340001de7983 */ /* 0x000f220000300800 */
[--C-:B--2---:R-:W-:Y:S02]  /*acb0*/  HADD2.F32 R237, -RZ, R15.reuse.H0_H0 ;  /* 0x2000000fffed7230 */ /* 0x104fe40000004100 */
[----:B------:R-:W-:Y:S03]  /*acc0*/  HADD2.F32 R238, -RZ, R15.H1_H1 ;  /* 0x3000000fffee7230 */ /* 0x000fe60000004100 */
[C---:B------:R-:W-:Y:S02]  /*acd0*/  FFMA R146, R250.reuse, R237, R146 ;  /* 0x000000edfa927223 */ /* 0x040fe40000000092 */
[C---:B------:R-:W-:Y:S05]  /*ace0*/  FFMA R147, R250.reuse, R238, R147 ;  /* 0x000000eefa937223 */ /* 0x040fea0000000093 */
[----:B------:R-:W-:Y:S01]  /*acf0*/  F2FP.F16.F32.PACK_AB R145, R147, R146 ;  /* 0x000000929391723e */ /* 0x000fe200000000ff */
[--C-:B---3--:R-:W-:Y:S02]  /*ad00*/  HADD2.F32 R39, -RZ, R14.reuse.H0_H0 ;  /* 0x2000000eff277230 */ /* 0x108fe40000004100 */
[----:B------:R-:W-:Y:S03]  /*ad10*/  HADD2.F32 R14, -RZ, R14.H1_H1 ;  /* 0x3000000eff0e7230 */ /* 0x000fe60000004100 */
[C---:B------:R-:W-:Y:S02]  /*ad20*/  FFMA R148, R250.reuse, R39, R148 ;  /* 0x00000027fa947223 */ /* 0x040fe40000000094 */
[C---:B------:R-:W-:Y:S05]  /*ad30*/  FFMA R149, R250.reuse, R14, R149 ;  /* 0x0000000efa957223 */ /* 0x040fea0000000095 */
[----:B------:R-:W-:Y:S01]  /*ad40*/  F2FP.F16.F32.PACK_AB R146, R149, R148 ;  /* 0x000000949592723e */ /* 0x000fe200000000ff */
[--C-:B----4-:R-:W-:Y:S02]  /*ad50*/  HADD2.F32 R15, -RZ, R192.reuse.H0_H0 ;  /* 0x200000c0ff0f7230 */ /* 0x110fe40000004100 */
[----:B------:R-:W-:Y:S02]  /*ad60*/  HADD2.F32 R192, -RZ, R192.H1_H1 ;  /* 0x300000c0ffc07230 */ /* 0x000fe40000004100 */
[--C-:B------:R-:W-:Y:S02]  /*ad70*/  HADD2.F32 R223, -RZ, R216.reuse.H0_H0 ;  /* 0x200000d8ffdf7230 */ /* 0x100fe40000004100 */
[C---:B------:R-:W-:Y:S01]  /*ad80*/  FFMA R150, R250.reuse, R15, R150 ;  /* 0x0000000ffa967223 */ /* 0x040fe20000000096 */
[----:B------:R-:W-:Y:S02]  /*ad90*/  HADD2.F32 R216, -RZ, R216.H1_H1 ;  /* 0x300000d8ffd87230 */ /* 0x000fe40000004100 */
[C---:B------:R-:W-:Y:S01]  /*ada0*/  FFMA R151, R250.reuse, R192, R151 ;  /* 0x000000c0fa977223 */ /* 0x040fe20000000097 */
[--C-:B------:R-:W-:Y:S01]  /*adb0*/  HADD2.F32 R225, -RZ, R222.reuse.H0_H0 ;  /* 0x200000deffe17230 */ /* 0x100fe20000004100 */
[----:B------:R-:W-:Y:S01]  /*adc0*/  F2FP.F16.F32.PACK_AB R192, R205, R204 ;  /* 0x000000cccdc0723e */ /* 0x000fe200000000ff */
[----:B------:R-:W-:Y:S01]  /*add0*/  HADD2.F32 R222, -RZ, R222.H1_H1 ;  /* 0x300000deffde7230 */ /* 0x000fe20000004100 */
[----:B------:R1:W-:Y:S01]  /*ade0*/  STL [R1+0x240], R216 ;  /* 0x000240d801007387 */ /* 0x0003e20000100800 */
[----:B------:R-:W-:Y:S01]  /*adf0*/  F2FP.F16.F32.PACK_AB R147, R151, R150 ;  /* 0x000000969793723e */ /* 0x000fe200000000ff */
[----:B------:R-:W-:Y:S02]  /*ae00*/  FFMA R120, R250, R223, R120 ;  /* 0x000000dffa787223 */ /* 0x000fe40000000078 */
[----:B-1----:R-:W2:Y:S04]  /*ae10*/  LDL.LU R216, [R1+0x3c] ;  /* 0x00003c0001d87983 */ /* 0x002ea80000300800 */
[----:B------:R1:W-:Y:S04]  /*ae20*/  STL [R1+0x244], R225 ;  /* 0x000244e101007387 */ /* 0x0003e80000100800 */
[----:B-1----:R-:W3:Y:S04]  /*ae30*/  LDL.LU R225, [R1+0x38] ;  /* 0x0000380001e17983 */ /* 0x002ee80000300800 */
[----:B------:R3:W-:Y:S02]  /*ae40*/  STL [R1+0x248], R222 ;  /* 0x000248de01007387 */ /* 0x0007e40000100800 */
[--C-:B---3--:R-:W-:Y:S02]  /*ae50*/  HADD2.F32 R222, -RZ, R225.reuse.H0_H0 ;  /* 0x200000e1ffde7230 */ /* 0x108fe40000004100 */
[----:B------:R-:W-:Y:S03]  /*ae60*/  HADD2.F32 R225, -RZ, R225.H1_H1 ;  /* 0x300000e1ffe17230 */ /* 0x000fe60000004100 */
[----:B------:R2:W-:Y:S04]  /*ae70*/  STL [R1+0x30], R222 ;  /* 0x000030de01007387 */ /* 0x0005e80000100800 */
[----:B------:R1:W-:Y:S01]  /*ae80*/  STL [R1+0x34], R225 ;  /* 0x000034e101007387 */ /* 0x0003e20000100800 */
[--C-:B--2---:R-:W-:Y:S02]  /*ae90*/  HADD2.F32 R222, -RZ, R216.reuse.H0_H0 ;  /* 0x200000d8ffde7230 */ /* 0x104fe40000004100 */
[----:B------:R-:W-:Y:S01]  /*aea0*/  HADD2.F32 R216, -RZ, R216.H1_H1 ;  /* 0x300000d8ffd87230 */ /* 0x000fe20000004100 */
[----:B-1----:R-:W2:Y:S04]  /*aeb0*/  LDL.LU R225, [R1+0x54] ;  /* 0x0000540001e17983 */ /* 0x002ea80000300800 */
[----:B------:R1:W-:Y:S04]  /*aec0*/  STL [R1+0x38], R222 ;  /* 0x000038de01007387 */ /* 0x0003e80000100800 */
[----:B-1----:R-:W3:Y:S04]  /*aed0*/  LDL.LU R222, [R1+0x58] ;  /* 0x0000580001de7983 */ /* 0x002ee80000300800 */
[----:B------:R1:W-:Y:S04]  /*aee0*/  STL [R1+0x3c], R216 ;  /* 0x00003cd801007387 */ /* 0x0003e80000100800 */
[----:B-1----:R-:W4:Y:S04]  /*aef0*/  LDL.LU R216, [R1+0x5c] ;  /* 0x00005c0001d87983 */ /* 0x002f280000300800 */
[----:B------:R1:W-:Y:S04]  /*af00*/  STL.64 [R1+0x228], R126 ;  /* 0x0002287e01007387 */ /* 0x0003e80000100a00 */
[----:B-1----:R-:W3:Y:S04]  /*af10*/  LDL.LU R126, [R1+0x4c] ;  /* 0x00004c00017e7983 */ /* 0x002ee80000300800 */
[----:B------:R-:W4:Y:S04]  /*af20*/  LDL.LU R127, [R1+0x50] ;  /* 0x00005000017f7983 */ /* 0x000f280000300800 */
[----:B------:R1:W-:Y:S04]  /*af30*/  STL.64 [R1+0x220], R124 ;  /* 0x0002207c01007387 */ /* 0x0003e80000100a00 */
[----:B-1----:R-:W3:Y:S04]  /*af40*/  LDL.LU R124, [R1+0x44] ;  /* 0x00004400017c7983 */ /* 0x002ee80000300800 */
[----:B------:R-:W3:Y:S04]  /*af50*/  LDL.LU R125, [R1+0x48] ;  /* 0x00004800017d7983 */ /* 0x000ee80000300800 */
[----:B------:R1:W-:Y:S04]  /*af60*/  STL.64 [R1+0x238], R130 ;  /* 0x0002388201007387 */ /* 0x0003e80000100a00 */
[----:B-1----:R-:W3:Y:S04]  /*af70*/  LDL.LU R131, [R1+0x40] ;  /* 0x0000400001837983 */ /* 0x002ee80000300800 */
[----:B------:R1:W-:Y:S01]  /*af80*/  STL.64 [R1+0x230], R128 ;  /* 0x0002308001007387 */ /* 0x0003e20000100a00 */
[--C-:B--2---:R-:W-:Y:S02]  /*af90*/  HADD2.F32 R233, -RZ, R225.reuse.H0_H0 ;  /* 0x200000e1ffe97230 */ /* 0x104fe40000004100 */
[----:B------:R-:W-:Y:S01]  /*afa0*/  HADD2.F32 R241, -RZ, R225.H1_H1 ;  /* 0x300000e1fff17230 */ /* 0x000fe20000004100 */
[----:B------:R-:W-:Y:S01]  /*afb0*/  F2FP.F16.F32.PACK_AB R225, R209, R208 ;  /* 0x000000d0d1e1723e */ /* 0x000fe200000000ff */
[--C-:B----4-:R-:W-:Y:S02]  /*afc0*/  HADD2.F32 R226, -RZ, R127.reuse.H0_H0 ;  /* 0x2000007fffe27230 */ /* 0x110fe40000004100 */
[----:B------:R-:W-:Y:S02]  /*afd0*/  HADD2.F32 R242, -RZ, R127.H1_H1 ;  /* 0x3000007ffff27230 */ /* 0x000fe40000004100 */
[--C-:B---3--:R-:W-:Y:S02]  /*afe0*/  HADD2.F32 R239, -RZ, R124.reuse.H0_H0 ;  /* 0x2000007cffef7230 */ /* 0x108fe40000004100 */
[----:B------:R-:W-:Y:S02]  /*aff0*/  HADD2.F32 R240, -RZ, R124.H1_H1 ;  /* 0x3000007cfff07230 */ /* 0x000fe40000004100 */
[--C-:B------:R-:W-:Y:S02]  /*b000*/  HADD2.F32 R124, -RZ, R125.reuse.H0_H0 ;  /* 0x2000007dff7c7230 */ /* 0x100fe40000004100 */
[----:B-1----:R-:W-:Y:S02]  /*b010*/  HADD2.F32 R128, -RZ, R125.H1_H1 ;  /* 0x3000007dff807230 */ /* 0x002fe40000004100 */
[--C-:B------:R-:W-:Y:S01]  /*b020*/  HADD2.F32 R125, -RZ, R126.reuse.H0_H0 ;  /* 0x2000007eff7d7230 */ /* 0x100fe20000004100 */
[----:B------:R1:W-:Y:S04]  /*b030*/  STL [R1+0x40], R124 ;  /* 0x0000407c01007387 */ /* 0x0003e80000100800 */
[----:B------:R-:W-:Y:S04]  /*b040*/  STL [R1+0x44], R128 ;  /* 0x0000448001007387 */ /* 0x000fe80000100800 */
[----:B------:R2:W-:Y:S01]  /*b050*/  STL [R1+0x48], R125 ;  /* 0x0000487d01007387 */ /* 0x0005e20000100800 */
[----:B-1----:R-:W-:Y:S02]  /*b060*/  HADD2.F32 R124, -RZ, R126.H1_H1 ;  /* 0x3000007eff7c7230 */ /* 0x002fe40000004100 */
[----:B------:R-:W-:Y:S02]  /*b070*/  HADD2.F32 R126, -RZ, R216.H0_H0 ;  /* 0x200000d8ff7e7230 */ /* 0x000fe40000004100 */
[--C-:B------:R-:W-:Y:S01]  /*b080*/  HADD2.F32 R227, -RZ, R131.reuse.H0_H0 ;  /* 0x20000083ffe37230 */ /* 0x100fe20000004100 */
[----:B------:R1:W-:Y:S01]  /*b090*/  STL [R1+0x4c], R124 ;  /* 0x00004c7c01007387 */ /* 0x0003e20000100800 */
[----:B------:R-:W-:Y:S02]  /*b0a0*/  HADD2.F32 R224, -RZ, R131.H1_H1 ;  /* 0x30000083ffe07230 */ /* 0x000fe40000004100 */
[--C-:B--2---:R-:W-:Y:S01]  /*b0b0*/  HADD2.F32 R125, -RZ, R222.reuse.H0_H0 ;  /* 0x200000deff7d7230 */ /* 0x104fe20000004100 */
[----:B------:R-:W2:Y:S04]  /*b0c0*/  LDL.LU R130, [R1+0x70] ;  /* 0x0000700001827983 */ /* 0x000ea80000300800 */
[----:B------:R3:W-:Y:S01]  /*b0d0*/  STL [R1+0x50], R125 ;  /* 0x0000507d01007387 */ /* 0x0007e20000100800 */
[----:B-1----:R-:W-:Y:S01]  /*b0e0*/  HADD2.F32 R124, -RZ, R222.H1_H1 ;  /* 0x300000deff7c7230 */ /* 0x002fe20000004100 */
[----:B------:R-:W-:Y:S01]  /*b0f0*/  F2FP.F16.F32.PACK_AB R222, R185, R184 ;  /* 0x000000b8b9de723e */ /* 0x000fe200000000ff */
[C---:B------:R-:W-:Y:S03]  /*b100*/  FMUL R184, R248.reuse, R8 ;  /* 0x00000008f8b87220 */ /* 0x040fe60000400000 */
[----:B------:R1:W-:Y:S01]  /*b110*/  STL [R1+0x54], R124 ;  /* 0x0000547c01007387 */ /* 0x0003e20000100800 */
[----:B---3--:R-:W-:Y:S01]  /*b120*/  HADD2.F32 R125, -RZ, R216.H1_H1 ;  /* 0x300000d8ff7d7230 */ /* 0x008fe20000004100 */
[----:B------:R-:W-:Y:S02]  /*b130*/  MOV R216, R2 ;  /* 0x0000000200d87202 */ /* 0x000fe40000000f00 */
[----:B-1----:R-:W3:Y:S04]  /*b140*/  LDL.LU R124, [R1+0x74] ;  /* 0x00007400017c7983 */ /* 0x002ee80000300800 */
[----:B------:R1:W-:Y:S04]  /*b150*/  STL [R1+0x58], R126 ;  /* 0x0000587e01007387 */ /* 0x0003e80000100800 */
[----:B------:R-:W4:Y:S04]  /*b160*/  LDL.LU R129, [R1+0x78] ;  /* 0x0000780001817983 */ /* 0x000f280000300800 */
[----:B------:R1:W-:Y:S04]  /*b170*/  STL [R1+0x5c], R125 ;  /* 0x00005c7d01007387 */ /* 0x0003e80000100800 */
[----:B------:R-:W4:Y:S04]  /*b180*/  LDL.LU R128, [R1+0x7c] ;  /* 0x00007c0001807983 */ /* 0x000f280000300800 */
[----:B------:R-:W4:Y:S04]  /*b190*/  LDL.LU R127, [R1+0x80] ;  /* 0x00008000017f7983 */ /* 0x000f280000300800 */
[----:B-1----:R-:W4:Y:S04]  /*b1a0*/  LDL.LU R126, [R1+0x84] ;  /* 0x00008400017e7983 */ /* 0x002f280000300800 */
[----:B------:R-:W4:Y:S01]  /*b1b0*/  LDL.LU R125, [R1+0x88] ;  /* 0x00008800017d7983 */ /* 0x000f220000300800 */
[--C-:B--2---:R-:W-:Y:S02]  /*b1c0*/  HADD2.F32 R243, -RZ, R130.reuse.H0_H0 ;  /* 0x20000082fff37230 */ /* 0x104fe40000004100 */
[----:B------:R-:W-:Y:S02]  /*b1d0*/  HADD2.F32 R244, -RZ, R130.H1_H1 ;  /* 0x30000082fff47230 */ /* 0x000fe40000004100 */
[--C-:B---3--:R-:W-:Y:S02]  /*b1e0*/  HADD2.F32 R245, -RZ, R124.reuse.H0_H0 ;  /* 0x2000007cfff57230 */ /* 0x108fe40000004100 */
[----:B------:R-:W-:Y:S02]  /*b1f0*/  HADD2.F32 R130, -RZ, R124.H1_H1 ;  /* 0x3000007cff827230 */ /* 0x000fe40000004100 */
[----:B------:R-:W2:Y:S04]  /*b200*/  LDL.LU R124, [R1+0x8c] ;  /* 0x00008c00017c7983 */ /* 0x000ea80000300800 */
[----:B------:R1:W-:Y:S01]  /*b210*/  STL [R1+0x60], R130 ;  /* 0x0000608201007387 */ /* 0x0003e20000100800 */
[----:B----4-:R-:W-:Y:S05]  /*b220*/  HADD2.F32 R131, -RZ, R129.H0_H0 ;  /* 0x20000081ff837230 */ /* 0x010fea0000004100 */
[----:B------:R-:W-:Y:S01]  /*b230*/  STL [R1+0x64], R131 ;  /* 0x0000648301007387 */ /* 0x000fe20000100800 */
[--C-:B------:R-:W-:Y:S02]  /*b240*/  HADD2.F32 R213, -RZ, R127.reuse.H0_H0 ;  /* 0x2000007fffd57230 */ /* 0x100fe40000004100 */
[----:B------:R-:W-:Y:S02]  /*b250*/  HADD2.F32 R234, -RZ, R127.H1_H1 ;  /* 0x3000007fffea7230 */ /* 0x000fe40000004100 */
[----:B------:R-:W-:Y:S02]  /*b260*/  HADD2.F32 R235, -RZ, R126.H0_H0 ;  /* 0x2000007effeb7230 */ /* 0x000fe40000004100 */
[----:B-1----:R-:W-:Y:S02]  /*b270*/  HADD2.F32 R130, -RZ, R129.H1_H1 ;  /* 0x30000081ff827230 */ /* 0x002fe40000004100 */
[--C-:B------:R-:W-:Y:S02]  /*b280*/  HADD2.F32 R129, -RZ, R128.reuse.H0_H0 ;  /* 0x20000080ff817230 */ /* 0x100fe40000004100 */
[----:B------:R-:W-:Y:S01]  /*b290*/  HADD2.F32 R128, -RZ, R128.H1_H1 ;  /* 0x30000080ff807230 */ /* 0x000fe20000004100 */
[----:B------:R-:W-:Y:S01]  /*b2a0*/  STL [R1+0x68], R130 ;  /* 0x0000688201007387 */ /* 0x000fe20000100800 */
[--C-:B------:R-:W-:Y:S03]  /*b2b0*/  HADD2.F32 R127, -RZ, R125.reuse.H0_H0 ;  /* 0x2000007dff7f7230 */ /* 0x100fe60000004100 */
[----:B------:R-:W-:Y:S04]  /*b2c0*/  STL [R1+0x6c], R129 ;  /* 0x00006c8101007387 */ /* 0x000fe80000100800 */
[----:B------:R1:W-:Y:S02]  /*b2d0*/  STL [R1+0x70], R128 ;  /* 0x0000708001007387 */ /* 0x0003e40000100800 */
[----:B-1----:R-:W-:Y:S02]  /*b2e0*/  HADD2.F32 R128, -RZ, R126.H1_H1 ;  /* 0x3000007eff807230 */ /* 0x002fe40000004100 */
[----:B------:R-:W-:Y:S03]  /*b2f0*/  HADD2.F32 R126, -RZ, R125.H1_H1 ;  /* 0x3000007dff7e7230 */ /* 0x000fe60000004100 */
[----:B------:R1:W-:Y:S04]  /*b300*/  STL [R1+0x74], R128 ;  /* 0x0000748001007387 */ /* 0x0003e80000100800 */
[----:B------:R-:W3:Y:S04]  /*b310*/  LDL.LU R131, [R1+0x90] ;  /* 0x0000900001837983 */ /* 0x000ee80000300800 */
[----:B------:R4:W-:Y:S04]  /*b320*/  STL [R1+0x78], R127 ;  /* 0x0000787f01007387 */ /* 0x0009e80000100800 */
[----:B------:R4:W-:Y:S04]  /*b330*/  STL [R1+0x7c], R126 ;  /* 0x00007c7e01007387 */ /* 0x0009e80000100800 */
[----:B------:R-:W3:Y:S01]  /*b340*/  LDL.LU R130, [R1+0x94] ;  /* 0x0000940001827983 */ /* 0x000ee20000300800 */
[--C-:B--2---:R-:W-:Y:S02]  /*b350*/  HADD2.F32 R125, -RZ, R124.reuse.H0_H0 ;  /* 0x2000007cff7d7230 */ /* 0x104fe40000004100 */
[----:B------:R-:W-:Y:S03]  /*b360*/  HADD2.F32 R124, -RZ, R124.H1_H1 ;  /* 0x3000007cff7c7230 */ /* 0x000fe60000004100 */
[----:B------:R2:W-:Y:S04]  /*b370*/  STL [R1+0x80], R125 ;  /* 0x0000807d01007387 */ /* 0x0005e80000100800 */
[----:B------:R-:W3:Y:S04]  /*b380*/  LDL.LU R129, [R1+0x98] ;  /* 0x0000980001817983 */ /* 0x000ee80000300800 */
[----:B-1----:R-:W3:Y:S04]  /*b390*/  LDL.LU R128, [R1+0x9c] ;  /* 0x00009c0001807983 */ /* 0x002ee80000300800 */
[----:B------:R1:W-:Y:S04]  /*b3a0*/  STL [R1+0x84], R124 ;  /* 0x0000847c01007387 */ /* 0x0003e80000100800 */
[----:B----4-:R-:W4:Y:S04]  /*b3b0*/  LDL.LU R127, [R1+0xa0] ;  /* 0x0000a000017f7983 */ /* 0x010f280000300800 */
[----:B------:R-:W4:Y:S04]  /*b3c0*/  LDL.LU R126, [R1+0xa4] ;  /* 0x0000a400017e7983 */ /* 0x000f280000300800 */
[----:B--2---:R-:W2:Y:S04]  /*b3d0*/  LDL.LU R125, [R1+0xa8] ;  /* 0x0000a800017d7983 */ /* 0x004ea80000300800 */
[----:B-1----:R-:W2:Y:S01]  /*b3e0*/  LDL.LU R124, [R1+0xac] ;  /* 0x0000ac00017c7983 */ /* 0x002ea20000300800 */
[--C-:B---3--:R-:W-:Y:S02]  /*b3f0*/  HADD2.F32 R215, -RZ, R131.reuse.H0_H0 ;  /* 0x20000083ffd77230 */ /* 0x108fe40000004100 */
[----:B------:R-:W-:Y:S02]  /*b400*/  HADD2.F32 R236, -RZ, R131.H1_H1 ;  /* 0x30000083ffec7230 */ /* 0x000fe40000004100 */
[--C-:B------:R-:W-:Y:S02]  /*b410*/  HADD2.F32 R247, -RZ, R130.reuse.H0_H0 ;  /* 0x20000082fff77230 */ /* 0x100fe40000004100 */
[----:B------:R-:W-:Y:S02]  /*b420*/  HADD2.F32 R246, -RZ, R130.H1_H1 ;  /* 0x30000082fff67230 */ /* 0x000fe40000004100 */
[--C-:B------:R-:W-:Y:S02]  /*b430*/  HADD2.F32 R131, -RZ, R129.reuse.H0_H0 ;  /* 0x20000081ff837230 */ /* 0x100fe40000004100 */
[----:B------:R-:W-:Y:S02]  /*b440*/  HADD2.F32 R130, -RZ, R129.H1_H1 ;  /* 0x30000081ff827230 */ /* 0x000fe40000004100 */
[--C-:B------:R-:W-:Y:S01]  /*b450*/  HADD2.F32 R129, -RZ, R128.reuse.H0_H0 ;  /* 0x20000080ff817230 */ /* 0x100fe20000004100 */
[----:B------:R-:W-:Y:S01]  /*b460*/  STL [R1+0x88], R131 ;  /* 0x0000888301007387 */ /* 0x000fe20000100800 */
[----:B------:R-:W-:Y:S03]  /*b470*/  HADD2.F32 R128, -RZ, R128.H1_H1 ;  /* 0x30000080ff807230 */ /* 0x000fe60000004100 */
[----:B------:R1:W-:Y:S01]  /*b480*/  STL [R1+0x8c], R130 ;  /* 0x00008c8201007387 */ /* 0x0003e20000100800 */
[--C-:B----4-:R-:W-:Y:S03]  /*b490*/  HADD2.F32 R219, -RZ, R127.reuse.H0_H0 ;  /* 0x2000007fffdb7230 */ /* 0x110fe60000004100 */
[----:B------:R3:W-:Y:S01]  /*b4a0*/  STL [R1+0x90], R129 ;  /* 0x0000908101007387 */ /* 0x0007e20000100800 */
[----:B------:R-:W-:Y:S02]  /*b4b0*/  HADD2.F32 R212, -RZ, R127.H1_H1 ;  /* 0x3000007fffd47230 */ /* 0x000fe40000004100 */
[--C-:B------:R-:W-:Y:S01]  /*b4c0*/  HADD2.F32 R214, -RZ, R126.reuse.H0_H0 ;  /* 0x2000007effd67230 */ /* 0x100fe20000004100 */
[----:B------:R4:W-:Y:S01]  /*b4d0*/  STL [R1+0x94], R128 ;  /* 0x0000948001007387 */ /* 0x0009e20000100800 */
[----:B------:R-:W-:Y:S02]  /*b4e0*/  HADD2.F32 R249, -RZ, R126.H1_H1 ;  /* 0x3000007efff97230 */ /* 0x000fe40000004100 */
[--C-:B--2---:R-:W-:Y:S02]  /*b4f0*/  HADD2.F32 R127, -RZ, R125.reuse.H0_H0 ;  /* 0x2000007dff7f7230 */ /* 0x104fe40000004100 */
[----:B------:R-:W-:Y:S03]  /*b500*/  HADD2.F32 R126, -RZ, R125.H1_H1 ;  /* 0x3000007dff7e7230 */ /* 0x000fe60000004100 */
[----:B------:R2:W-:Y:S04]  /*b510*/  STL [R1+0x98], R127 ;  /* 0x0000987f01007387 */ /* 0x0005e80000100800 */
[----:B------:R2:W-:Y:S01]  /*b520*/  STL [R1+0x9c], R126 ;  /* 0x00009c7e01007387 */ /* 0x0005e20000100800 */
[--C-:B------:R-:W-:Y:S03]  /*b530*/  HADD2.F32 R125, -RZ, R124.reuse.H0_H0 ;  /* 0x2000007cff7d7230 */ /* 0x100fe60000004100 */
[----:B-1----:R-:W2:Y:S01]  /*b540*/  LDL.LU R130, [R1+0xb0] ;  /* 0x0000b00001827983 */ /* 0x002ea20000300800 */
[----:B------:R-:W-:Y:S03]  /*b550*/  HADD2.F32 R124, -RZ, R124.H1_H1 ;  /* 0x3000007cff7c7230 */ /* 0x000fe60000004100 */
[----:B------:R1:W-:Y:S04]  /*b560*/  STL [R1+0xa0], R125 ;  /* 0x0000a07d01007387 */ /* 0x0003e80000100800 */
[----:B---3--:R-:W3:Y:S04]  /*b570*/  LDL.LU R129, [R1+0xb4] ;  /* 0x0000b40001817983 */ /* 0x008ee80000300800 */
[----:B------:R1:W-:Y:S04]  /*b580*/  STL [R1+0xa4], R124 ;  /* 0x0000a47c01007387 */ /* 0x0003e80000100800 */
[----:B----4-:R-:W4:Y:S04]  /*b590*/  LDL.LU R128, [R1+0xb8] ;  /* 0x0000b80001807983 */ /* 0x010f280000300800 */
[----:B--2---:R-:W2:Y:S04]  /*b5a0*/  LDL.LU R127, [R1+0xbc] ;  /* 0x0000bc00017f7983 */ /* 0x004ea80000300800 */
[----:B------:R-:W2:Y:S04]  /*b5b0*/  LDL.LU R126, [R1+0xc0] ;  /* 0x0000c000017e7983 */ /* 0x000ea80000300800 */
[----:B-1----:R-:W2:Y:S04]  /*b5c0*/  LDL.LU R125, [R1+0xc4] ;  /* 0x0000c400017d7983 */ /* 0x002ea80000300800 */
[----:B------:R-:W2:Y:S04]  /*b5d0*/  LDL.LU R124, [R1+0xc8] ;  /* 0x0000c800017c7983 */ /* 0x000ea80000300800 */
[----:B------:R-:W2:Y:S01]  /*b5e0*/  LDL.LU R2, [R1+0xcc] ;  /* 0x0000cc0001027983 */ /* 0x000ea20000300800 */
[--C-:B------:R-:W-:Y:S02]  /*b5f0*/  HADD2.F32 R221, -RZ, R130.reuse.H0_H0 ;  /* 0x20000082ffdd7230 */ /* 0x100fe40000004100 */
[----:B------:R-:W-:Y:S02]  /*b600*/  HADD2.F32 R0, -RZ, R130.H1_H1 ;  /* 0x30000082ff007230 */ /* 0x000fe40000004100 */
[--C-:B---3--:R-:W-:Y:S02]  /*b610*/  HADD2.F32 R3, -RZ, R129.reuse.H0_H0 ;  /* 0x20000081ff037230 */ /* 0x108fe40000004100 */
[----:B------:R-:W-:Y:S02]  /*b620*/  HADD2.F32 R232, -RZ, R129.H1_H1 ;  /* 0x30000081ffe87230 */ /* 0x000fe40000004100 */
[--C-:B----4-:R-:W-:Y:S02]  /*b630*/  HADD2.F32 R130, -RZ, R128.reuse.H0_H0 ;  /* 0x20000080ff827230 */ /* 0x110fe40000004100 */
[----:B------:R-:W-:Y:S02]  /*b640*/  HADD2.F32 R129, -RZ, R128.H1_H1 ;  /* 0x30000080ff817230 */ /* 0x000fe40000004100 */
[--C-:B--2---:R-:W-:Y:S01]  /*b650*/  HADD2.F32 R128, -RZ, R127.reuse.H0_H0 ;  /* 0x2000007fff807230 */ /* 0x104fe20000004100 */
[----:B------:R-:W-:Y:S01]  /*b660*/  STL [R1+0xa8], R130 ;  /* 0x0000a88201007387 */ /* 0x000fe20000100800 */
[----:B------:R-:W-:Y:S02]  /*b670*/  HADD2.F32 R127, -RZ, R127.H1_H1 ;  /* 0x3000007fff7f7230 */ /* 0x000fe40000004100 */
[--C-:B------:R-:W-:Y:S01]  /*b680*/  HADD2.F32 R229, -RZ, R126.reuse.H0_H0 ;  /* 0x2000007effe57230 */ /* 0x100fe20000004100 */
[----:B------:R-:W-:Y:S01]  /*b690*/  STL [R1+0xac], R129 ;  /* 0x0000ac8101007387 */ /* 0x000fe20000100800 */
[----:B------:R-:W-:Y:S03]  /*b6a0*/  HADD2.F32 R218, -RZ, R126.H1_H1 ;  /* 0x3000007effda7230 */ /* 0x000fe60000004100 */
[----:B------:R-:W-:Y:S01]  /*b6b0*/  STL [R1+0xb0], R128 ;  /* 0x0000b08001007387 */ /* 0x000fe20000100800 */
[--C-:B------:R-:W-:Y:S02]  /*b6c0*/  HADD2.F32 R228, -RZ, R125.reuse.H0_H0 ;  /* 0x2000007dffe47230 */ /* 0x100fe40000004100 */
[----:B------:R-:W-:Y:S01]  /*b6d0*/  HADD2.F32 R125, -RZ, R125.H1_H1 ;  /* 0x3000007dff7d7230 */ /* 0x000fe20000004100 */
[----:B------:R1:W-:Y:S04]  /*b6e0*/  STL [R1+0xb4], R127 ;  /* 0x0000b47f01007387 */ /* 0x0003e80000100800 */
[----:B------:R-:W2:Y:S01]  /*b6f0*/  LDL.LU R31, [R1+0x288] ;  /* 0x00028800011f7983 */ /* 0x000ea20000300800 */
[--C-:B------:R-:W-:Y:S03]  /*b700*/  HADD2.F32 R126, -RZ, R124.reuse.H1_H1 ;  /* 0x3000007cff7e7230 */ /* 0x100fe60000004100 */
[----:B------:R3:W-:Y:S01]  /*b710*/  STL [R1], R125 ;  /* 0x0000007d01007387 */ /* 0x0007e20000100800 */
[----:B-1----:R-:W-:Y:S02]  /*b720*/  HADD2.F32 R127, -RZ, R124.H0_H0 ;  /* 0x2000007cff7f7230 */ /* 0x002fe40000004100 */
[--C-:B------:R-:W-:Y:S03]  /*b730*/  HADD2.F32 R124, -RZ, R2.reuse.H1_H1 ;  /* 0x30000002ff7c7230 */ /* 0x100fe60000004100 */
[----:B------:R1:W-:Y:S01]  /*b740*/  STL [R1+0xb8], R127 ;  /* 0x0000b87f01007387 */ /* 0x0003e20000100800 */
[----:B---3--:R-:W-:Y:S03]  /*b750*/  HADD2.F32 R125, -RZ, R2.H0_H0 ;  /* 0x20000002ff7d7230 */ /* 0x008fe60000004100 */
[----:B------:R3:W-:Y:S04]  /*b760*/  STL [R1+0xbc], R126 ;  /* 0x0000bc7e01007387 */ /* 0x0007e80000100800 */
[----:B------:R-:W4:Y:S04]  /*b770*/  LDL.LU R2, [R1+0xd0] ;  /* 0x0000d00001027983 */ /* 0x000f280000300800 */
[----:B------:R3:W-:Y:S04]  /*b780*/  STL [R1+0xc0], R125 ;  /* 0x0000c07d01007387 */ /* 0x0007e80000100800 */
[----:B------:R3:W-:Y:S04]  /*b790*/  STL [R1+0xc4], R124 ;  /* 0x0000c47c01007387 */ /* 0x0007e80000100800 */
[----:B------:R-:W4:Y:S04]  /*b7a0*/  LDL.LU R129, [R1+0xd4] ;  /* 0x0000d40001817983 */ /* 0x000f280000300800 */
[----:B------:R-:W4:Y:S04]  /*b7b0*/  LDL.LU R128, [R1+0xd8] ;  /* 0x0000d80001807983 */ /* 0x000f280000300800 */
[----:B-1----:R-:W4:Y:S04]  /*b7c0*/  LDL.LU R127, [R1+0xdc] ;  /* 0x0000dc00017f7983 */ /* 0x002f280000300800 */
[----:B------:R-:W4:Y:S04]  /*b7d0*/  LDL.LU R32, [R1+0x284] ;  /* 0x0002840001207983 */ /* 0x000f280000300800 */
[----:B------:R-:W4:Y:S04]  /*b7e0*/  LDL.LU R33, [R1+0x280] ;  /* 0x0002800001217983 */ /* 0x000f280000300800 */
[----:B------:R-:W4:Y:S04]  /*b7f0*/  LDL.LU R34, [R1+0x27c] ;  /* 0x00027c0001227983 */ /* 0x000f280000300800 */
[----:B---3--:R-:W3:Y:S04]  /*b800*/  LDL.LU R126, [R1+0xe0] ;  /* 0x0000e000017e7983 */ /* 0x008ee80000300800 */
[----:B------:R-:W3:Y:S04]  /*b810*/  LDL.LU R125, [R1+0xe4] ;  /* 0x0000e400017d7983 */ /* 0x000ee80000300800 */
[----:B------:R-:W3:Y:S01]  /*b820*/  LDL.LU R124, [R1+0xe8] ;  /* 0x0000e800017c7983 */ /* 0x000ee20000300800 */
[C---:B--2---:R-:W-:Y:S01]  /*b830*/  FMUL R31, R248.reuse, R31 ;  /* 0x0000001ff81f7220 */ /* 0x044fe20000400000 */
[--C-:B----4-:R-:W-:Y:S02]  /*b840*/  HADD2.F32 R231, -RZ, R2.reuse.H0_H0 ;  /* 0x20000002ffe77230 */ /* 0x110fe40000004100 */
[----:B------:R-:W-:Y:S05]  /*b850*/  HADD2.F32 R2, -RZ, R2.H1_H1 ;  /* 0x30000002ff027230 */ /* 0x000fea0000004100 */
[----:B------:R1:W-:Y:S01]  /*b860*/  STL [R1+0x4], R2 ;  /* 0x0000040201007387 */ /* 0x0003e20000100800 */
[--C-:B------:R-:W-:Y:S02]  /*b870*/  HADD2.F32 R130, -RZ, R129.reuse.H0_H0 ;  /* 0x20000081ff827230 */ /* 0x100fe40000004100 */
[----:B------:R-:W-:Y:S02]  /*b880*/  HADD2.F32 R131, -RZ, R129.H1_H1 ;  /* 0x30000081ff837230 */ /* 0x000fe40000004100 */
[----:B------:R-:W-:Y:S02]  /*b890*/  HADD2.F32 R129, -RZ, R128.H1_H1 ;  /* 0x30000080ff817230 */ /* 0x000fe40000004100 */
[C---:B------:R-:W-:Y:S01]  /*b8a0*/  FMUL R32, R248.reuse, R32 ;  /* 0x00000020f8207220 */ /* 0x040fe20000400000 */
[C---:B------:R-:W-:Y:S01]  /*b8b0*/  FMUL R33, R248.reuse, R33 ;  /* 0x00000021f8217220 */ /* 0x040fe20000400000 */
[----:B-1----:R-:W2:Y:S01]  /*b8c0*/  LDL.LU R2, [R1+0xec] ;  /* 0x0000ec0001027983 */ /* 0x002ea20000300800 */
[C---:B------:R-:W-:Y:S03]  /*b8d0*/  FMUL R34, R248.reuse, R34 ;  /* 0x00000022f8227220 */ /* 0x040fe60000400000 */
[----:B------:R1:W-:Y:S01]  /*b8e0*/  STL [R1+0x8], R130 ;  /* 0x0000088201007387 */ /* 0x0003e20000100800 */
[--C-:B---3--:R-:W-:Y:S02]  /*b8f0*/  HADD2.F32 R251, -RZ, R126.reuse.H0_H0 ;  /* 0x2000007efffb7230 */ /* 0x108fe40000004100 */
[----:B------:R-:W-:Y:S01]  /*b900*/  HADD2.F32 R220, -RZ, R126.H1_H1 ;  /* 0x3000007effdc7230 */ /* 0x000fe20000004100 */
[----:B------:R-:W-:Y:S01]  /*b910*/  STL [R1+0xc], R131 ;  /* 0x00000c8301007387 */ /* 0x000fe20000100800 */
[--C-:B------:R-:W-:Y:S02]  /*b920*/  HADD2.F32 R126, -RZ, R125.reuse.H1_H1 ;  /* 0x3000007dff7e7230 */ /* 0x100fe40000004100 */
[----:B------:R-:W-:Y:S02]  /*b930*/  HADD2.F32 R230, -RZ, R125.H0_H0 ;  /* 0x2000007dffe67230 */ /* 0x000fe40000004100 */
[--C-:B------:R-:W-:Y:S02]  /*b940*/  HADD2.F32 R125, -RZ, R124.reuse.H0_H0 ;  /* 0x2000007cff7d7230 */ /* 0x100fe40000004100 */
[----:B------:R-:W-:Y:S02]  /*b950*/  HADD2.F32 R124, -RZ, R124.H1_H1 ;  /* 0x3000007cff7c7230 */ /* 0x000fe40000004100 */
[----:B-1----:R-:W-:Y:S02]  /*b960*/  HADD2.F32 R130, -RZ, R128.H0_H0 ;  /* 0x20000080ff827230 */ /* 0x002fe40000004100 */
[--C-:B------:R-:W-:Y:S02]  /*b970*/  HADD2.F32 R128, -RZ, R127.reuse.H0_H0 ;  /* 0x2000007fff807230 */ /* 0x100fe40000004100 */
[----:B------:R-:W-:Y:S01]  /*b980*/  HADD2.F32 R127, -RZ, R127.H1_H1 ;  /* 0x3000007fff7f7230 */ /* 0x000fe20000004100 */
[----:B------:R-:W-:Y:S04]  /*b990*/  STL [R1+0xc8], R130 ;  /* 0x0000c88201007387 */ /* 0x000fe80000100800 */
[----:B------:R-:W-:Y:S04]  /*b9a0*/  STL [R1+0xcc], R129 ;  /* 0x0000cc8101007387 */ /* 0x000fe80000100800 */
[----:B------:R-:W-:Y:S04]  /*b9b0*/  STL [R1+0xd0], R128 ;  /* 0x0000d08001007387 */ /* 0x000fe80000100800 */
[----:B------:R-:W-:Y:S04]  /*b9c0*/  STL [R1+0xd4], R127 ;  /* 0x0000d47f01007387 */ /* 0x000fe80000100800 */
[----:B------:R-:W3:Y:S04]  /*b9d0*/  LDL.LU R35, [R1+0x278] ;  /* 0x0002780001237983 */ /* 0x000ee80000300800 */
[----:B------:R-:W-:Y:S04]  /*b9e0*/  STL [R1+0x10], R126 ;  /* 0x0000107e01007387 */ /* 0x000fe80000100800 */
[----:B------:R-:W-:Y:S04]  /*b9f0*/  STL [R1+0xd8], R125 ;  /* 0x0000d87d01007387 */ /* 0x000fe80000100800 */
[----:B------:R1:W-:Y:S04]  /*ba00*/  STL [R1+0xdc], R124 ;  /* 0x0000dc7c01007387 */ /* 0x0003e80000100800 */
[----:B-1----:R-:W4:Y:S01]  /*ba10*/  LDL.LU R124, [R1+0xf0] ;  /* 0x0000f000017c7983 */ /* 0x002f220000300800 */
[--C-:B--2---:R-:W-:Y:S02]  /*ba20*/  HADD2.F32 R126, -RZ, R2.reuse.H0_H0 ;  /* 0x20000002ff7e7230 */ /* 0x104fe40000004100 */
[----:B------:R-:W-:Y:S03]  /*ba30*/  HADD2.F32 R125, -RZ, R2.H1_H1 ;  /* 0x30000002ff7d7230 */ /* 0x000fe60000004100 */
[----:B------:R1:W-:Y:S04]  /*ba40*/  STL [R1+0xe0], R126 ;  /* 0x0000e07e01007387 */ /* 0x0003e80000100800 */
[----:B------:R-:W2:Y:S04]  /*ba50*/  LDL.LU R2, [R1+0xf4] ;  /* 0x0000f40001027983 */ /* 0x000ea80000300800 */
[----:B------:R1:W-:Y:S04]  /*ba60*/  STL [R1+0xe4], R125 ;  /* 0x0000e47d01007387 */ /* 0x0003e80000100800 */
[----:B------:R-:W2:Y:S04]  /*ba70*/  LDL.LU R128, [R1+0xf8] ;  /* 0x0000f80001807983 */ /* 0x000ea80000300800 */
[----:B------:R-:W2:Y:S04]  /*ba80*/  LDL.LU R127, [R1+0xfc] ;  /* 0x0000fc00017f7983 */ /* 0x000ea80000300800 */
[----:B------:R4:W-:Y:S04]  /*ba90*/  STL [R1+0x218], R55 ;  /* 0x0002183701007387 */ /* 0x0009e80000100800 */
[----:B------:R-:W2:Y:S04]  /*baa0*/  LDL.LU R36, [R1+0x274] ;  /* 0x0002740001247983 */ /* 0x000ea80000300800 */
[----:B------:R-:W2:Y:S04]  /*bab0*/  LDL.LU R37, [R1+0x270] ;  /* 0x0002700001257983 */ /* 0x000ea80000300800 */
[----:B-1----:R-:W2:Y:S04]  /*bac0*/  LDL.LU R126, [R1+0x100] ;  /* 0x00010000017e7983 */ /* 0x002ea80000300800 */
[----:B------:R-:W2:Y:S04]  /*bad0*/  LDL.LU R125, [R1+0x104] ;  /* 0x00010400017d7983 */ /* 0x000ea80000300800 */
[----:B------:R-:W2:Y:S01]  /*bae0*/  LDL.LU R38, [R1+0x26c] ;  /* 0x00026c0001267983 */ /* 0x000ea20000300800 */
[C---:B---3--:R-:W-:Y:S01]  /*baf0*/  FMUL R35, R248.reuse, R35 ;  /* 0x00000023f8237220 */ /* 0x048fe20000400000 */
[--C-:B----4-:R-:W-:Y:S02]  /*bb00*/  HADD2.F32 R217, -RZ, R124.reuse.H0_H0 ;  /* 0x2000007cffd97230 */ /* 0x110fe40000004100 */
[----:B------:R-:W-:Y:S02]  /*bb10*/  HADD2.F32 R55, -RZ, R124.H1_H1 ;  /* 0x3000007cff377230 */ /* 0x000fe40000004100 */
[----:B------:R-:W3:Y:S01]  /*bb20*/  LDL.LU R124, [R1+0x108] ;  /* 0x00010800017c7983 */ /* 0x000ee20000300800 */
[--C-:B--2---:R-:W-:Y:S02]  /*bb30*/  HADD2.F32 R130, -RZ, R2.reuse.H0_H0 ;  /* 0x20000002ff827230 */ /* 0x104fe40000004100 */
[----:B------:R-:W-:Y:S03]  /*bb40*/  HADD2.F32 R129, -RZ, R2.H1_H1 ;  /* 0x30000002ff817230 */ /* 0x000fe60000004100 */
[----:B------:R1:W-:Y:S04]  /*bb50*/  STL [R1+0x18], R130 ;  /* 0x0000188201007387 */ /* 0x0003e80000100800 */
[----:B------:R-:W2:Y:S04]  /*bb60*/  LDL.LU R2, [R1+0x10c] ;  /* 0x00010c0001027983 */ /* 0x000ea80000300800 */
[----:B------:R4:W-:Y:S01]  /*bb70*/  STL [R1+0x1c], R129 ;  /* 0x00001c8101007387 */ /* 0x0009e20000100800 */
[C---:B------:R-:W-:Y:S01]  /*bb80*/  FMUL R36, R248.reuse, R36 ;  /* 0x00000024f8247220 */ /* 0x040fe20000400000 */
[C---:B------:R-:W-:Y:S01]  /*bb90*/  FMUL R37, R248.reuse, R37 ;  /* 0x00000025f8257220 */ /* 0x040fe20000400000 */
[----:B------:R-:W-:Y:S02]  /*bba0*/  HADD2.F32 R252, -RZ, R126.H0_H0 ;  /* 0x2000007efffc7230 */ /* 0x000fe40000004100 */
[----:B-1----:R-:W-:Y:S02]  /*bbb0*/  HADD2.F32 R130, -RZ, R128.H0_H0 ;  /* 0x20000080ff827230 */ /* 0x002fe40000004100 */
[--C-:B------:R-:W-:Y:S02]  /*bbc0*/  HADD2.F32 R237, -RZ, R125.reuse.H0_H0 ;  /* 0x2000007dffed7230 */ /* 0x100fe40000004100 */
[----:B------:R-:W-:Y:S01]  /*bbd0*/  HADD2.F32 R125, -RZ, R125.H1_H1 ;  /* 0x3000007dff7d7230 */ /* 0x000fe20000004100 */
[----:B------:R-:W-:Y:S01]  /*bbe0*/  STL [R1+0xe8], R130 ;  /* 0x0000e88201007387 */ /* 0x000fe20000100800 */
[----:B------:R-:W-:Y:S02]  /*bbf0*/  HADD2.F32 R238, -RZ, R126.H1_H1 ;  /* 0x3000007effee7230 */ /* 0x000fe40000004100 */
[C---:B------:R-:W-:Y:S01]  /*bc00*/  FMUL R38, R248.reuse, R38 ;  /* 0x00000026f8267220 */ /* 0x040fe20000400000 */
[----:B----4-:R-:W-:Y:S02]  /*bc10*/  HADD2.F32 R129, -RZ, R128.H1_H1 ;  /* 0x30000080ff817230 */ /* 0x010fe40000004100 */
[--C-:B------:R-:W-:Y:S02]  /*bc20*/  HADD2.F32 R128, -RZ, R127.reuse.H0_H0 ;  /* 0x2000007fff807230 */ /* 0x100fe40000004100 */
[----:B------:R-:W-:Y:S01]  /*bc30*/  HADD2.F32 R127, -RZ, R127.H1_H1 ;  /* 0x3000007fff7f7230 */ /* 0x000fe20000004100 */
[----:B------:R-:W-:Y:S04]  /*bc40*/  STL [R1+0xec], R129 ;  /* 0x0000ec8101007387 */ /* 0x000fe80000100800 */
[----:B------:R-:W-:Y:S04]  /*bc50*/  STL [R1+0xf0], R128 ;  /* 0x0000f08001007387 */ /* 0x000fe80000100800 */
[----:B------:R1:W-:Y:S04]  /*bc60*/  STL [R1+0xf4], R127 ;  /* 0x0000f47f01007387 */ /* 0x0003e80000100800 */
[----:B------:R-:W4:Y:S04]  /*bc70*/  LDL.LU R39, [R1+0x268] ;  /* 0x0002680001277983 */ /* 0x000f280000300800 */
[----:B-1----:R-:W4:Y:S04]  /*bc80*/  LDL.LU R127, [R1+0x110] ;  /* 0x00011000017f7983 */ /* 0x002f280000300800 */
[----:B------:R2:W-:Y:S01]  /*bc90*/  STL [R1+0x20], R125 ;  /* 0x0000207d01007387 */ /* 0x0005e20000100800 */
[--C-:B---3--:R-:W-:Y:S02]  /*bca0*/  HADD2.F32 R128, -RZ, R124.reuse.H0_H0 ;  /* 0x2000007cff807230 */ /* 0x108fe40000004100 */
[----:B------:R-:W-:Y:S01]  /*bcb0*/  HADD2.F32 R126, -RZ, R124.H1_H1 ;  /* 0x3000007cff7e7230 */ /* 0x000fe20000004100 */
[----:B------:R-:W-:Y:S02]  /*bcc0*/  MOV R124, R216 ;  /* 0x000000d8007c7202 */ /* 0x000fe40000000f00 */
[----:B------:R-:W-:Y:S04]  /*bcd0*/  STL [R1+0xf8], R128 ;  /* 0x0000f88001007387 */ /* 0x000fe80000100800 */
[----:B------:R1:W-:Y:S01]  /*bce0*/  STL [R1+0xfc], R126 ;  /* 0x0000fc7e01007387 */ /* 0x0003e20000100800 */
[--C-:B--2---:R-:W-:Y:S02]  /*bcf0*/  HADD2.F32 R125, -RZ, R2.reuse.H0_H0 ;  /* 0x20000002ff7d7230 */ /* 0x104fe40000004100 */
[----:B------:R-:W-:Y:S03]  /*bd00*/  HADD2.F32 R2, -RZ, R2.H1_H1 ;  /* 0x30000002ff027230 */ /* 0x000fe60000004100 */
[----:B------:R2:W-:Y:S04]  /*bd10*/  STL [R1+0x100], R125 ;  /* 0x0001007d01007387 */ /* 0x0005e80000100800 */
[----:B-1----:R-:W3:Y:S04]  /*bd20*/  LDL.LU R126, [R1+0x114] ;  /* 0x00011400017e7983 */ /* 0x002ee80000300800 */
[----:B--2---:R-:W2:Y:S04]  /*bd30*/  LDL.LU R125, [R1+0x118] ;  /* 0x00011800017d7983 */ /* 0x004ea80000300800 */
[----:B------:R1:W-:Y:S01]  /*bd40*/  STL [R1+0x104], R2 ;  /* 0x0001040201007387 */ /* 0x0003e20000100800 */
[C---:B----4-:R-:W-:Y:S03]  /*bd50*/  FMUL R39, R248.reuse, R39 ;  /* 0x00000027f8277220 */ /* 0x050fe60000400000 */
[----:B-1----:R-:W4:Y:S04]  /*bd60*/  LDL.LU R2, [R1+0x11c] ;  /* 0x00011c0001027983 */ /* 0x002f280000300800 */
[----:B------:R1:W-:Y:S04]  /*bd70*/  STL [R1+0x214], R39 ;  /* 0x0002142701007387 */ /* 0x0003e80000100800 */
[----:B------:R-:W4:Y:S01]  /*bd80*/  LDL.LU R14, [R1+0x264] ;  /* 0x00026400010e7983 */ /* 0x000f220000300800 */
[--C-:B------:R-:W-:Y:S03]  /*bd90*/  HADD2.F32 R223, -RZ, R127.reuse.H0_H0 ;  /* 0x2000007fffdf7230 */ /* 0x100fe60000004100 */
[----:B------:R-:W4:Y:S04]  /*bda0*/  LDL.LU R15, [R1+0x260] ;  /* 0x00026000010f7983 */ /* 0x000f280000300800 */
[----:B------:R-:W4:Y:S01]  /*bdb0*/  LDL.LU R216, [R1+0x130] ;  /* 0x0001300001d87983 */ /* 0x000f220000300800 */
[----:B-1----:R-:W-:Y:S02]  /*bdc0*/  HADD2.F32 R39, -RZ, R127.H1_H1 ;  /* 0x3000007fff277230 */ /* 0x002fe40000004100 */
[--C-:B---3--:R-:W-:Y:S02]  /*bdd0*/  HADD2.F32 R128, -RZ, R126.reuse.H0_H0 ;  /* 0x2000007eff807230 */ /* 0x108fe40000004100 */
[----:B------:R-:W-:Y:S03]  /*bde0*/  HADD2.F32 R127, -RZ, R126.H1_H1 ;  /* 0x3000007eff7f7230 */ /* 0x000fe60000004100 */
[----:B------:R-:W-:Y:S04]  /*bdf0*/  STL [R1+0x28], R128 ;  /* 0x0000288001007387 */ /* 0x000fe80000100800 */
[----:B------:R1:W-:Y:S04]  /*be00*/  STL [R1+0x2c], R127 ;  /* 0x00002c7f01007387 */ /* 0x0003e80000100800 */
[----:B------:R-:W3:Y:S01]  /*be10*/  LDL.LU R181, [R1+0x134] ;  /* 0x0001340001b57983 */ /* 0x000ee20000300800 */
[--C-:B--2---:R-:W-:Y:S02]  /*be20*/  HADD2.F32 R126, -RZ, R125.reuse.H0_H0 ;  /* 0x2000007dff7e7230 */ /* 0x104fe40000004100 */
[----:B------:R-:W-:Y:S03]  /*be30*/  HADD2.F32 R125, -RZ, R125.H1_H1 ;  /* 0x3000007dff7d7230 */ /* 0x000fe60000004100 */
[----:B------:R2:W-:Y:S04]  /*be40*/  STL [R1+0x108], R126 ;  /* 0x0001087e01007387 */ /* 0x0005e80000100800 */
[----:B------:R-:W3:Y:S04]  /*be50*/  LDL.LU R180, [R1+0x138] ;  /* 0x0001380001b47983 */ /* 0x000ee80000300800 */
[----:B------:R-:W3:Y:S01]  /*be60*/  LDL.LU R131, [R1+0x13c] ;  /* 0x00013c0001837983 */ /* 0x000ee20000300800 */
[----:B-1----:R-:W-:Y:S03]  /*be70*/  F2FP.F16.F32.PACK_AB R127, R203, R202 ;  /* 0x000000cacb7f723e */ /* 0x002fe600000000ff */
[----:B------:R1:W-:Y:S04]  /*be80*/  STL [R1+0x10c], R125 ;  /* 0x00010c7d01007387 */ /* 0x0003e80000100800 */
[----:B------:R-:W3:Y:S01]  /*be90*/  LDL.LU R130, [R1+0x120] ;  /* 0x0001200001827983 */ /* 0x000ee20000300800 */
[----:B--2---:R-:W-:Y:S01]  /*bea0*/  F2FP.F16.F32.PACK_AB R126, R201, R200 ;  /* 0x000000c8c97e723e */ /* 0x004fe200000000ff */
[C---:B----4-:R-:W-:Y:S01]  /*beb0*/  FMUL R14, R248.reuse, R14 ;  /* 0x0000000ef80e7220 */ /* 0x050fe20000400000 */
[C---:B------:R-:W-:Y:S01]  /*bec0*/  FMUL R15, R248.reuse, R15 ;  /* 0x0000000ff80f7220 */ /* 0x040fe20000400000 */
[--C-:B-1----:R-:W-:Y:S02]  /*bed0*/  HADD2.F32 R125, -RZ, R2.reuse.H0_H0 ;  /* 0x20000002ff7d7230 */ /* 0x102fe40000004100 */
[----:B------:R-:W-:Y:S02]  /*bee0*/  HADD2.F32 R2, -RZ, R2.H1_H1 ;  /* 0x30000002ff027230 */ /* 0x000fe40000004100 */
[--C-:B------:R-:W-:Y:S01]  /*bef0*/  HADD2.F32 R201, -RZ, R216.reuse.H0_H0 ;  /* 0x200000d8ffc97230 */ /* 0x100fe20000004100 */
[----:B------:R1:W-:Y:S01]  /*bf00*/  STL [R1+0x110], R125 ;  /* 0x0001107d01007387 */ /* 0x0003e20000100800 */
[----:B------:R-:W-:Y:S01]  /*bf10*/  HADD2.F32 R200, -RZ, R216.H1_H1 ;  /* 0x300000d8ffc87230 */ /* 0x000fe20000004100 */
[----:B------:R-:W-:Y:S02]  /*bf20*/  F2FP.F16.F32.PACK_AB R216, R207, R206 ;  /* 0x000000cecfd8723e */ /* 0x000fe400000000ff */
[----:B------:R-:W2:Y:S04]  /*bf30*/  LDL.LU R129, [R1+0x124] ;  /* 0x0001240001817983 */ /* 0x000ea80000300800 */
[----:B------:R4:W-:Y:S01]  /*bf40*/  STL [R1+0x114], R2 ;  /* 0x0001140201007387 */ /* 0x0009e20000100800 */
[----:B-1----:R-:W-:Y:S03]  /*bf50*/  F2FP.F16.F32.PACK_AB R125, R23, R22 ;  /* 0x00000016177d723e */ /* 0x002fe600000000ff */
[----:B----4-:R-:W4:Y:S04]  /*bf60*/  LDL.LU R2, [R1+0x128] ;  /* 0x0001280001027983 */ /* 0x010f280000300800 */
[----:B------:R-:W4:Y:S01]  /*bf70*/  LDL.LU R128, [R1+0x12c] ;  /* 0x00012c0001807983 */ /* 0x000f220000300800 */
[--C-:B---3--:R-:W-:Y:S02]  /*bf80*/  HADD2.F32 R203, -RZ, R181.reuse.H0_H0 ;  /* 0x200000b5ffcb7230 */ /* 0x108fe40000004100 */
[----:B------:R-:W-:Y:S02]  /*bf90*/  HADD2.F32 R202, -RZ, R181.H1_H1 ;  /* 0x300000b5ffca7230 */ /* 0x000fe40000004100 */
[C---:B------:R-:W-:Y:S01]  /*bfa0*/  FMUL R181, R248.reuse, R7 ;  /* 0x00000007f8b57220 */ /* 0x040fe20000400000 */
[--C-:B------:R-:W-:Y:S02]  /*bfb0*/  HADD2.F32 R205, -RZ, R180.reuse.H0_H0 ;  /* 0x200000b4ffcd7230 */ /* 0x100fe40000004100 */
[----:B------:R-:W-:Y:S02]  /*bfc0*/  HADD2.F32 R204, -RZ, R180.H1_H1 ;  /* 0x300000b4ffcc7230 */ /* 0x000fe40000004100 */
[C---:B------:R-:W-:Y:S01]  /*bfd0*/  FMUL R180, R248.reuse, R6 ;  /* 0x00000006f8b47220 */ /* 0x040fe20000400000 */
[--C-:B------:R-:W-:Y:S02]  /*bfe0*/  HADD2.F32 R23, -RZ, R131.reuse.H0_H0 ;  /* 0x20000083ff177230 */ /* 0x100fe40000004100 */
[----:B------:R-:W-:Y:S01]  /*bff0*/  HADD2.F32 R22, -RZ, R131.H1_H1 ;  /* 0x30000083ff167230 */ /* 0x000fe20000004100 */
[----:B------:R-:W-:Y:S02]  /*c000*/  MOV R131, R19 ;  /* 0x0000001300837202 */ /* 0x000fe40000000f00 */
[----:B------:R1:W-:Y:S01]  /*c010*/  STL [R1+0x118], R23 ;  /* 0x0001181701007387 */ /* 0x0003e20000100800 */
[--C-:B------:R-:W-:Y:S03]  /*c020*/  HADD2.F32 R207, -RZ, R130.reuse.H0_H0 ;  /* 0x20000082ffcf7230 */ /* 0x100fe60000004100 */
[----:B------:R3:W-:Y:S01]  /*c030*/  STL [R1+0x11c], R22 ;  /* 0x00011c1601007387 */ /* 0x0007e20000100800 */
[----:B------:R-:W-:Y:S01]  /*c040*/  HADD2.F32 R206, -RZ, R130.H1_H1 ;  /* 0x30000082ffce7230 */ /* 0x000fe20000004100 */
[----:B------:R-:W-:Y:S01]  /*c050*/  MOV R130, R18 ;  /* 0x0000001200827202 */ /* 0x000fe20000000f00 */
[C---:B-1----:R-:W-:Y:S01]  /*c060*/  FMUL R23, R248.reuse, R5 ;  /* 0x00000005f8177220 */ /* 0x042fe20000400000 */
[----:B---3--:R-:W-:Y:S04]  /*c070*/  F2FP.F16.F32.PACK_AB R22, R211, R210 ;  /* 0x000000d2d316723e */ /* 0x008fe800000000ff */
[----:B------:R-:W-:Y:S01]  /*c080*/  MOV R185, R22 ;  /* 0x0000001600b97202 */ /* 0x000fe20000000f00 */
[--C-:B--2---:R-:W-:Y:S02]  /*c090*/  HADD2.F32 R209, -RZ, R129.reuse.H0_H0 ;  /* 0x20000081ffd17230 */ /* 0x104fe40000004100 */
[----:B------:R-:W-:Y:S01]  /*c0a0*/  HADD2.F32 R208, -RZ, R129.H1_H1 ;  /* 0x30000081ffd07230 */ /* 0x000fe20000004100 */
[----:B------:R-:W-:Y:S02]  /*c0b0*/  MOV R129, R17 ;  /* 0x0000001100817202 */ /* 0x000fe40000000f00 */
[----:B------:R-:W-:Y:S01]  /*c0c0*/  MOV R8, R185 ;  /* 0x000000b900087202 */ /* 0x000fe20000000f00 */
[C---:B------:R-:W-:Y:S01]  /*c0d0*/  FMUL R185, R248.reuse, R9 ;  /* 0x00000009f8b97220 */ /* 0x040fe20000400000 */
[----:B------:R-:W-:Y:S02]  /*c0e0*/  MOV R9, R225 ;  /* 0x000000e100097202 */ /* 0x000fe40000000f00 */
[----:B------:R-:W-:Y:S02]  /*c0f0*/  F2FP.F16.F32.PACK_AB R225, R187, R186 ;  /* 0x000000babbe1723e */ /* 0x000fe400000000ff */
[----:B------:R-:W-:Y:S02]  /*c100*/  MOV R186, R192 ;  /* 0x000000c000ba7202 */ /* 0x000fe40000000f00 */
[----:B------:R-:W-:Y:S02]  /*c110*/  MOV R187, R216 ;  /* 0x000000d800bb7202 */ /* 0x000fe40000000f00 */
[----:B------:R-:W-:Y:S02]  /*c120*/  F2FP.F16.F32.PACK_AB R216, R189, R188 ;  /* 0x000000bcbdd8723e */ /* 0x000fe400000000ff */
[----:B------:R-:W-:Y:S02]  /*c130*/  MOV R188, R222 ;  /* 0x000000de00bc7202 */ /* 0x000fe40000000f00 */
[----:B------:R-:W-:Y:S02]  /*c140*/  MOV R189, R225 ;  /* 0x000000e100bd7202 */ /* 0x000fe40000000f00 */
[----:B------:R-:W-:Y:S01]  /*c150*/  MOV R190, R216 ;  /* 0x000000d800be7202 */ /* 0x000fe20000000f00 */
[--C-:B----4-:R-:W-:Y:S02]  /*c160*/  HADD2.F32 R211, -RZ, R2.reuse.H0_H0 ;  /* 0x20000002ffd37230 */ /* 0x110fe40000004100 */
[----:B------:R-:W-:Y:S02]  /*c170*/  HADD2.F32 R210, -RZ, R2.H1_H1 ;  /* 0x30000002ffd27230 */ /* 0x000fe40000004100 */
[--C-:B------:R-:W-:Y:S02]  /*c180*/  HADD2.F32 R2, -RZ, R128.reuse.H0_H0 ;  /* 0x20000080ff027230 */ /* 0x100fe40000004100 */
[----:B------:R-:W-:Y:S01]  /*c190*/  HADD2.F32 R22, -RZ, R128.H1_H1 ;  /* 0x30000080ff167230 */ /* 0x000fe20000004100 */
[----:B------:R-:W-:Y:S02]  /*c1a0*/  MOV R128, R16 ;  /* 0x0000001000807202 */ /* 0x000fe40000000f00 */
[----:B------:R-:W2:Y:S04]  /*c1b0*/  LDL.LU R16, [R1+0x25c] ;  /* 0x00025c0001107983 */ /* 0x000ea80000300800 */
[----:B------:R1:W-:Y:S04]  /*c1c0*/  STL [R1+0x124], R22 ;  /* 0x0001241601007387 */ /* 0x0003e80000100800 */
[----:B------:R-:W3:Y:S04]  /*c1d0*/  LDL.LU R17, [R1+0x258] ;  /* 0x0002580001117983 */ /* 0x000ee80000300800 */
[----:B------:R-:W4:Y:S04]  /*c1e0*/  LDL.LU R18, [R1+0x254] ;  /* 0x0002540001127983 */ /* 0x000f280000300800 */
[----:B------:R-:W4:Y:S01]  /*c1f0*/  LDL.LU R19, [R1+0x250] ;  /* 0x0002500001137983 */ /* 0x000f220000300800 */
[C---:B-1----:R-:W-:Y:S03]  /*c200*/  FMUL R22, R248.reuse, R4 ;  /* 0x00000004f8167220 */ /* 0x042fe60000400000 */
[----:B------:R-:W4:Y:S04]  /*c210*/  LDL.LU R4, [R1+0x1b0] ;  /* 0x0001b00001047983 */ /* 0x000f280000300800 */
[----:B------:R-:W4:Y:S04]  /*c220*/  LDL.LU R5, [R1+0x208] ;  /* 0x0002080001057983 */ /* 0x000f280000300800 */
[----:B------:R-:W4:Y:S04]  /*c230*/  LDL.LU R6, [R1+0x200] ;  /* 0x0002000001067983 */ /* 0x000f280000300800 */
[----:B------:R-:W4:Y:S04]  /*c240*/  LDL.LU R7, [R1+0x204] ;  /* 0x0002040001077983 */ /* 0x000f280000300800 */
[----:B------:R-:W4:Y:S04]  /*c250*/  LDL.LU R192, [R1+0x24c] ;  /* 0x00024c0001c07983 */ /* 0x000f280000300800 */
[----:B------:R-:W4:Y:S04]  /*c260*/  LDL.LU R222, [R1+0x248] ;  /* 0x0002480001de7983 */ /* 0x000f280000300800 */
[----:B------:R-:W4:Y:S04]  /*c270*/  LDL.LU R225, [R1+0x244] ;  /* 0x0002440001e17983 */ /* 0x000f280000300800 */
[----:B------:R-:W4:Y:S01]  /*c280*/  LDL.LU R216, [R1+0x240] ;  /* 0x0002400001d87983 */ /* 0x000f220000300800 */
[C---:B--2---:R-:W-:Y:S01]  /*c290*/  FMUL R16, R248.reuse, R16 ;  /* 0x00000010f8107220 */ /* 0x044fe20000400000 */
[C---:B---3--:R-:W-:Y:S01]  /*c2a0*/  FMUL R17, R248.reuse, R17 ;  /* 0x00000011f8117220 */ /* 0x048fe20000400000 */
[C---:B----4-:R-:W-:Y:S01]  /*c2b0*/  FMUL R18, R248.reuse, R18 ;  /* 0x00000012f8127220 */ /* 0x050fe20000400000 */
[----:B------:R-:W-:Y:S01]  /*c2c0*/  FMUL R19, R248, R19 ;  /* 0x00000013f8137220 */ /* 0x000fe20000400000 */
[----:B------:R1:W-:Y:S04]  /*c2d0*/  STS.128 [R5], R128 ;  /* 0x0000008005007388 */ /* 0x0003e80000000c00 */
[----:B------:R2:W-:Y:S01]  /*c2e0*/  STS.128 [R4+0x2100], R124 ;  /* 0x0021007c04007388 */ /* 0x0005e20000000c00 */
[----:B------:R-:W-:Y:S02]  /*c2f0*/  F2FP.F16.F32.PACK_AB R192, R193, R192 ;  /* 0x000000c0c1c0723e */ /* 0x000fe400000000ff */
[----:B------:R-:W-:Y:S02]  /*c300*/  F2FP.F16.F32.PACK_AB R193, R195, R194 ;  /* 0x000000c2c3c1723e */ /* 0x000fe400000000ff */
[----:B------:R-:W-:Y:S02]  /*c310*/  F2FP.F16.F32.PACK_AB R194, R197, R196 ;  /* 0x000000c4c5c2723e */ /* 0x000fe400000000ff */
[----:B------:R-:W-:Y:S02]  /*c320*/  F2FP.F16.F32.PACK_AB R195, R199, R198 ;  /* 0x000000c6c7c3723e */ /* 0x000fe400000000ff */
[----:B------:R-:W-:Y:S02]  /*c330*/  MOV R196, R186 ;  /* 0x000000ba00c47202 */ /* 0x000fe40000000f00 */
[----:B------:R-:W-:Y:S02]  /*c340*/  MOV R197, R187 ;  /* 0x000000bb00c57202 */ /* 0x000fe40000000f00 */
[----:B------:R-:W-:Y:S01]  /*c350*/  MOV R198, R9 ;  /* 0x0000000900c67202 */ /* 0x000fe20000000f00 */
[C---:B------:R-:W-:Y:S01]  /*c360*/  FFMA R121, R250.reuse, R216, R121 ;  /* 0x000000d8fa797223 */ /* 0x040fe20000000079 */
[----:B------:R-:W-:Y:S01]  /*c370*/  MOV R199, R8 ;  /* 0x0000000800c77202 */ /* 0x000fe20000000f00 */
[C---:B------:R-:W-:Y:S01]  /*c380*/  FFMA R122, R250.reuse, R225, R122 ;  /* 0x000000e1fa7a7223 */ /* 0x040fe2000000007a */
[C---:B------:R-:W-:Y:S02]  /*c390*/  FFMA R123, R250.reuse, R222, R123 ;  /* 0x000000defa7b7223 */ /* 0x040fe4000000007b */
[----:B------:R-:W-:Y:S01]  /*c3a0*/  F2FP.F16.F32.PACK_AB R120, R121, R120 ;  /* 0x000000787978723e */ /* 0x000fe200000000ff */
[----:B-1----:R-:W3:Y:S02]  /*c3b0*/  LDL.LU.64 R130, [R1+0x238] ;  /* 0x0002380001827983 */ /* 0x002ee40000300a00 */
[----:B------:R-:W-:Y:S02]  /*c3c0*/  F2FP.F16.F32.PACK_AB R121, R123, R122 ;  /* 0x0000007a7b79723e */ /* 0x000fe400000000ff */
[----:B------:R-:W4:Y:S04]  /*c3d0*/  LDL.LU.64 R128, [R1+0x230] ;  /* 0x0002300001807983 */ /* 0x000f280000300a00 */
[----:B--2---:R-:W2:Y:S04]  /*c3e0*/  LDL.LU.64 R126, [R1+0x228] ;  /* 0x00022800017e7983 */ /* 0x004ea80000300a00 */
[----:B------:R-:W3:Y:S04]  /*c3f0*/  LDL.LU.64 R124, [R1+0x220] ;  /* 0x00022000017c7983 */ /* 0x000ee80000300a00 */
[----:B------:R-:W4:Y:S04]  /*c400*/  LDL.LU R5, [R1+0x1cc] ;  /* 0x0001cc0001057983 */ /* 0x000f280000300800 */
[----:B------:R1:W-:Y:S04]  /*c410*/  STS.128 [R7], R196 ;  /* 0x000000c407007388 */ /* 0x0003e80000000c00 */
[----:B------:R1:W-:Y:S04]  /*c420*/  STS.128 [R4+0x3100], R188 ;  /* 0x003100bc04007388 */ /* 0x0003e80000000c00 */
[----:B------:R1:W-:Y:S04]  /*c430*/  STS.128 [R6], R192 ;  /* 0x000000c006007388 */ /* 0x0003e80000000c00 */
[----:B-1----:R-:W2:Y:S04]  /*c440*/  LDL.LU R199, [R1+0x1c8] ;  /* 0x0001c80001c77983 */ /* 0x002ea80000300800 */
[----:B------:R-:W3:Y:S01]  /*c450*/  LDL.LU R196, [R1+0x30] ;  /* 0x0000300001c47983 */ /* 0x000ee20000300800 */
[----:B------:R-:W-:Y:S02]  /*c460*/  F2FP.F16.F32.PACK_AB R188, R21, R20 ;  /* 0x0000001415bc723e */ /* 0x000fe400000000ff */
[----:B------:R-:W-:Y:S01]  /*c470*/  F2FP.F16.F32.PACK_AB R189, R171, R170 ;  /* 0x000000aaabbd723e */ /* 0x000fe200000000ff */
[----:B------:R-:W3:Y:S01]  /*c480*/  LDL.LU R197, [R1+0x34] ;  /* 0x0000340001c57983 */ /* 0x000ee20000300800 */
[----:B------:R-:W-:Y:S02]  /*c490*/  F2FP.F16.F32.PACK_AB R190, R169, R168 ;  /* 0x000000a8a9be723e */ /* 0x000fe400000000ff */
[----:B------:R-:W-:Y:S01]  /*c4a0*/  F2FP.F16.F32.PACK_AB R191, R175, R174 ;  /* 0x000000aeafbf723e */ /* 0x000fe200000000ff */
[----:B------:R-:W3:Y:S01]  /*c4b0*/  LDL.LU R8, [R1+0x38] ;  /* 0x0000380001087983 */ /* 0x000ee20000300800 */
[----:B------:R-:W-:Y:S02]  /*c4c0*/  F2FP.F16.F32.PACK_AB R174, R177, R176 ;  /* 0x000000b0b1ae723e */ /* 0x000fe400000000ff */
[----:B------:R-:W-:Y:S01]  /*c4d0*/  F2FP.F16.F32.PACK_AB R175, R183, R182 ;  /* 0x000000b6b7af723e */ /* 0x000fe200000000ff */
[----:B------:R-:W3:Y:S04]  /*c4e0*/  LDL.LU R7, [R1+0x3c] ;  /* 0x00003c0001077983 */ /* 0x000ee80000300800 */
[----:B------:R-:W3:Y:S04]  /*c4f0*/  LDL.LU R6, [R1+0x1c4] ;  /* 0x0001c40001067983 */ /* 0x000ee80000300800 */
[----:B------:R-:W3:Y:S04]  /*c500*/  LDL.LU R186, [R1+0x40] ;  /* 0x0000400001ba7983 */ /* 0x000ee80000300800 */
[----:B------:R-:W3:Y:S04]  /*c510*/  LDL.LU R187, [R1+0x44] ;  /* 0x0000440001bb7983 */ /* 0x000ee80000300800 */
[----:B------:R-:W3:Y:S04]  /*c520*/  LDL.LU R9, [R1+0x48] ;  /* 0x0000480001097983 */ /* 0x000ee80000300800 */
[----:B------:R-:W-:Y:S04]  /*c530*/  STS.128 [R4+0x4100], R188 ;  /* 0x004100bc04007388 */ /* 0x000fe80000000c00 */
[----:B----4-:R1:W-:Y:S04]  /*c540*/  STS.128 [R5], R172 ;  /* 0x000000ac05007388 */ /* 0x0103e80000000c00 */
[----:B------:R-:W-:Y:S04]  /*c550*/  STS.128 [R4+0x5100], R152 ;  /* 0x0051009804007388 */ /* 0x000fe80000000c00 */
[----:B-1----:R-:W4:Y:S04]  /*c560*/  LDL.LU R5, [R1+0x4c] ;  /* 0x00004c0001057983 */ /* 0x002f280000300800 */
[----:B--2---:R-:W-:Y:S04]  /*c570*/  STS.128 [R199], R160 ;  /* 0x000000a0c7007388 */ /* 0x004fe80000000c00 */
[----:B------:R-:W-:Y:S01]  /*c580*/  STS.128 [R4+0x6100], R136 ;  /* 0x0061008804007388 */ /* 0x000fe20000000c00 */
[C---:B---3--:R-:W-:Y:S01]  /*c590*/  FFMA R124, R250.reuse, R196, R124 ;  /* 0x000000c4fa7c7223 */ /* 0x048fe2000000007c */
[C---:B------:R-:W-:Y:S02]  /*c5a0*/  FFMA R125, R250.reuse, R197, R125 ;  /* 0x000000c5fa7d7223 */ /* 0x040fe4000000007d */
[----:B------:R-:W2:Y:S01]  /*c5b0*/  LDL.LU R197, [R1+0x50] ;  /* 0x0000500001c57983 */ /* 0x000ea20000300800 */
[C---:B------:R-:W-:Y:S02]  /*c5c0*/  FFMA R126, R250.reuse, R8, R126 ;  /* 0x00000008fa7e7223 */ /* 0x040fe4000000007e */
[----:B------:R-:W-:Y:S01]  /*c5d0*/  F2FP.F16.F32.PACK_AB R122, R125, R124 ;  /* 0x0000007c7d7a723e */ /* 0x000fe200000000ff */
[----:B------:R-:W3:Y:S01]  /*c5e0*/  LDL.LU R8, [R1+0x54] ;  /* 0x0000540001087983 */ /* 0x000ee20000300800 */
[C---:B------:R-:W-:Y:S01]  /*c5f0*/  FFMA R127, R250.reuse, R7, R127 ;  /* 0x00000007fa7f7223 */ /* 0x040fe2000000007f */
[C---:B------:R-:W-:Y:S02]  /*c600*/  FFMA R128, R250.reuse, R227, R128 ;  /* 0x000000e3fa807223 */ /* 0x040fe40000000080 */
[----:B------:R-:W3:Y:S01]  /*c610*/  LDL.LU R7, [R1+0x58] ;  /* 0x0000580001077983 */ /* 0x000ee20000300800 */
[C---:B------:R-:W-:Y:S01]  /*c620*/  FFMA R129, R250.reuse, R224, R129 ;  /* 0x000000e0fa817223 */ /* 0x040fe20000000081 */
[C---:B------:R-:W-:Y:S01]  /*c630*/  FFMA R130, R250.reuse, R239, R130 ;  /* 0x000000effa827223 */ /* 0x040fe20000000082 */
[----:B------:R-:W-:Y:S01]  /*c640*/  F2FP.F16.F32.PACK_AB R123, R127, R126 ;  /* 0x0000007e7f7b723e */ /* 0x000fe200000000ff */
[----:B------:R1:W-:Y:S01]  /*c650*/  STS.128 [R6], R144 ;  /* 0x0000009006007388 */ /* 0x0003e20000000c00 */
[C---:B------:R-:W-:Y:S01]  /*c660*/  FFMA R131, R250.reuse, R240, R131 ;  /* 0x000000f0fa837223 */ /* 0x040fe20000000083 */
[C---:B------:R-:W-:Y:S01]  /*c670*/  FFMA R132, R250.reuse, R186, R132 ;  /* 0x000000bafa847223 */ /* 0x040fe20000000084 */
[----:B------:R-:W-:Y:S01]  /*c680*/  F2FP.F16.F32.PACK_AB R128, R129, R128 ;  /* 0x000000808180723e */ /* 0x000fe200000000ff */
[----:B------:R-:W-:Y:S01]  /*c690*/  STS.128 [R4+0x7100], R120 ;  /* 0x0071007804007388 */ /* 0x000fe20000000c00 */
[C---:B------:R-:W-:Y:S01]  /*c6a0*/  FFMA R133, R250.reuse, R187, R133 ;  /* 0x000000bbfa857223 */ /* 0x040fe20000000085 */
[----:B------:R-:W-:Y:S01]  /*c6b0*/  F2FP.F16.F32.PACK_AB R129, R131, R130 ;  /* 0x000000828381723e */ /* 0x000fe200000000ff */
[C---:B------:R-:W-:Y:S03]  /*c6c0*/  FFMA R134, R250.reuse, R9, R134 ;  /* 0x00000009fa867223 */ /* 0x040fe60000000086 */
[----:B------:R-:W-:Y:S01]  /*c6d0*/  F2FP.F16.F32.PACK_AB R130, R133, R132 ;  /* 0x000000848582723e */ /* 0x000fe200000000ff */
[----:B-1----:R-:W3:Y:S04]  /*c6e0*/  LDL.LU R6, [R1+0x5c] ;  /* 0x00005c0001067983 */ /* 0x002ee80000300800 */
[----:B------:R-:W3:Y:S04]  /*c6f0*/  LDL.LU R199, [R1+0x1c0] ;  /* 0x0001c00001c77983 */ /* 0x000ee80000300800 */
[----:B------:R-:W3:Y:S04]  /*c700*/  LDL.LU R198, [R1+0x60] ;  /* 0x0000600001c67983 */ /* 0x000ee80000300800 */
[----:B------:R-:W3:Y:S04]  /*c710*/  LDL.LU R186, [R1+0x64] ;  /* 0x0000640001ba7983 */ /* 0x000ee80000300800 */
[----:B------:R-:W3:Y:S04]  /*c720*/  LDL.LU R187, [R1+0x68] ;  /* 0x0000680001bb7983 */ /* 0x000ee80000300800 */
[----:B------:R-:W3:Y:S01]  /*c730*/  LDL.LU R9, [R1+0x6c] ;  /* 0x00006c0001097983 */ /* 0x000ee20000300800 */
[C---:B----4-:R-:W-:Y:S01]  /*c740*/  FFMA R135, R250.reuse, R5, R135 ;  /* 0x00000005fa877223 */ /* 0x050fe20000000087 */
[C---:B------:R-:W-:Y:S02]  /*c750*/  FFMA R104, R250.reuse, R226, R104 ;  /* 0x000000e2fa687223 */ /* 0x040fe40000000068 */
[----:B------:R-:W4:Y:S01]  /*c760*/  LDL.LU R5, [R1+0x70] ;  /* 0x0000700001057983 */ /* 0x000f220000300800 */
[C---:B------:R-:W-:Y:S01]  /*c770*/  FFMA R105, R250.reuse, R242, R105 ;  /* 0x000000f2fa697223 */ /* 0x040fe20000000069 */
[C---:B------:R-:W-:Y:S01]  /*c780*/  FFMA R106, R250.reuse, R233, R106 ;  /* 0x000000e9fa6a7223 */ /* 0x040fe2000000006a */
[----:B------:R-:W-:Y:S01]  /*c790*/  F2FP.F16.F32.PACK_AB R131, R135, R134 ;  /* 0x000000868783723e */ /* 0x000fe200000000ff */
[----:B------:R-:W4:Y:S01]  /*c7a0*/  LDL.LU R196, [R1+0x74] ;  /* 0x0000740001c47983 */ /* 0x000f220000300800 */
[C---:B------:R-:W-:Y:S01]  /*c7b0*/  FFMA R107, R250.reuse, R241, R107 ;  /* 0x000000f1fa6b7223 */ /* 0x040fe2000000006b */
[----:B------:R-:W-:Y:S04]  /*c7c0*/  F2FP.F16.F32.PACK_AB R104, R105, R104 ;  /* 0x000000686968723e */ /* 0x000fe800000000ff */
[----:B------:R-:W-:Y:S01]  /*c7d0*/  F2FP.F16.F32.PACK_AB R105, R107, R106 ;  /* 0x0000006a6b69723e */ /* 0x000fe200000000ff */
[C---:B--2---:R-:W-:Y:S02]  /*c7e0*/  FFMA R108, R250.reuse, R197, R108 ;  /* 0x000000c5fa6c7223 */ /* 0x044fe4000000006c */
[----:B------:R-:W2:Y:S01]  /*c7f0*/  LDL.LU R197, [R1+0x78] ;  /* 0x0000780001c57983 */ /* 0x000ea20000300800 */
[C---:B---3--:R-:W-:Y:S03]  /*c800*/  FFMA R109, R250.reuse, R8, R109 ;  /* 0x00000008fa6d7223 */ /* 0x048fe6000000006d */
[----:B------:R-:W3:Y:S01]  /*c810*/  LDL.LU R8, [R1+0x7c] ;  /* 0x00007c0001087983 */ /* 0x000ee20000300800 */
[C---:B------:R-:W-:Y:S01]  /*c820*/  FFMA R110, R250.reuse, R7, R110 ;  /* 0x00000007fa6e7223 */ /* 0x040fe2000000006e */
[----:B------:R-:W-:Y:S02]  /*c830*/  F2FP.F16.F32.PACK_AB R106, R109, R108 ;  /* 0x0000006c6d6a723e */ /* 0x000fe400000000ff */
        /* <DEDUP_REMOVED lines=9> */
[----:B------:R-:W-:Y:S02]  /*c8d0*/  F2FP.F16.F32.PACK_AB R112, R113, R112 ;  /* 0x000000707170723e */ /* 0x000fe400000000ff */
[----:B------:R-:W-:Y:S01]  /*c8e0*/  STS.128 [R4+0x8100], R104 ;  /* 0x0081006804007388 */ /* 0x000fe20000000c00 */
[C---:B------:R-:W-:Y:S01]  /*c8f0*/  FFMA R116, R250.reuse, R186, R116 ;  /* 0x000000bafa747223 */ /* 0x040fe20000000074 */
[----:B------:R-:W-:Y:S01]  /*c900*/  F2FP.F16.F32.PACK_AB R113, R115, R114 ;  /* 0x000000727371723e */ /* 0x000fe200000000ff */
[C---:B------:R-:W-:Y:S01]  /*c910*/  FFMA R117, R250.reuse, R187, R117 ;  /* 0x000000bbfa757223 */ /* 0x040fe20000000075 */
[C---:B------:R-:W-:Y:S04]  /*c920*/  FFMA R118, R250.reuse, R9, R118 ;  /* 0x00000009fa767223 */ /* 0x040fe80000000076 */
[----:B------:R-:W-:Y:S01]  /*c930*/  F2FP.F16.F32.PACK_AB R114, R117, R116 ;  /* 0x000000747572723e */ /* 0x000fe200000000ff */
[----:B-1----:R-:W3:Y:S04]  /*c940*/  LDL.LU R199, [R1+0x1bc] ;  /* 0x0001bc0001c77983 */ /* 0x002ee80000300800 */
        /* <DEDUP_REMOVED lines=8> */
[C---:B------:R-:W-:Y:S01]  /*c9d0*/  FFMA R91, R250.reuse, R196, R91 ;  /* 0x000000c4fa5b7223 */ /* 0x040fe2000000005b */
[----:B------:R-:W-:Y:S01]  /*c9e0*/  F2FP.F16.F32.PACK_AB R115, R119, R118 ;  /* 0x000000767773723e */ /* 0x000fe200000000ff */
[----:B------:R-:W4:Y:S01]  /*c9f0*/  LDL.LU R196, [R1+0x98] ;  /* 0x0000980001c47983 */ /* 0x000f220000300800 */
[----:B------:R-:W-:Y:S02]  /*ca00*/  F2FP.F16.F32.PACK_AB R88, R89, R88 ;  /* 0x000000585958723e */ /* 0x000fe400000000ff */
        /* <DEDUP_REMOVED lines=14> */
[C---:B------:R-:W-:Y:S02]  /*caf0*/  FFMA R99, R250.reuse, R246, R99 ;  /* 0x000000f6fa637223 */ /* 0x040fe40000000063 */
[----:B------:R-:W-:Y:S03]  /*cb00*/  F2FP.F16.F32.PACK_AB R96, R97, R96 ;  /* 0x000000606160723e */ /* 0x000fe600000000ff */
[----:B------:R-:W-:Y:S01]  /*cb10*/  F2FP.F16.F32.PACK_AB R97, R99, R98 ;  /* 0x000000626361723e */ /* 0x000fe200000000ff */
[----:B------:R1:W-:Y:S04]  /*cb20*/  STS.128 [R199], R112 ;  /* 0x00000070c7007388 */ /* 0x0003e80000000c00 */
[----:B------:R-:W-:Y:S01]  /*cb30*/  STS.128 [R4+0x9100], R88 ;  /* 0x0091005804007388 */ /* 0x000fe20000000c00 */
[C---:B------:R-:W-:Y:S03]  /*cb40*/  FFMA R100, R250.reuse, R186, R100 ;  /* 0x000000bafa647223 */ /* 0x040fe60000000064 */
[----:B------:R-:W3:Y:S01]  /*cb50*/  LDL.LU R186, [R1+0xa8] ;  /* 0x0000a80001ba7983 */ /* 0x000ee20000300800 */
[C---:B------:R-:W-:Y:S03]  /*cb60*/  FFMA R101, R250.reuse, R187, R101 ;  /* 0x000000bbfa657223 */ /* 0x040fe60000000065 */
[----:B------:R-:W3:Y:S01]  /*cb70*/  LDL.LU R187, [R1+0xac] ;  /* 0x0000ac0001bb7983 */ /* 0x000ee20000300800 */
[C---:B------:R-:W-:Y:S01]  /*cb80*/  FFMA R102, R250.reuse, R9, R102 ;  /* 0x00000009fa667223 */ /* 0x040fe20000000066 */
[----:B------:R-:W-:Y:S02]  /*cb90*/  F2FP.F16.F32.PACK_AB R98, R101, R100 ;  /* 0x000000646562723e */ /* 0x000fe400000000ff */
[----:B------:R-:W3:Y:S01]  /*cba0*/  LDL.LU R9, [R1+0xb0] ;  /* 0x0000b00001097983 */ /* 0x000ee20000300800 */
[C---:B----4-:R-:W-:Y:S01]  /*cbb0*/  FFMA R103, R250.reuse, R5, R103 ;  /* 0x00000005fa677223 */ /* 0x050fe20000000067 */
[C---:B------:R-:W-:Y:S02]  /*cbc0*/  FFMA R72, R250.reuse, R219, R72 ;  /* 0x000000dbfa487223 */ /* 0x040fe40000000048 */
[----:B------:R-:W4:Y:S01]  /*cbd0*/  LDL.LU R5, [R1+0xb4] ;  /* 0x0000b40001057983 */ /* 0x000f220000300800 */
[C---:B------:R-:W-:Y:S01]  /*cbe0*/  FFMA R73, R250.reuse, R212, R73 ;  /* 0x000000d4fa497223 */ /* 0x040fe20000000049 */
[C---:B------:R-:W-:Y:S01]  /*cbf0*/  FFMA R74, R250.reuse, R214, R74 ;  /* 0x000000d6fa4a7223 */ /* 0x040fe2000000004a */
[----:B------:R-:W-:Y:S01]  /*cc00*/  F2FP.F16.F32.PACK_AB R99, R103, R102 ;  /* 0x000000666763723e */ /* 0x000fe200000000ff */
[----:B------:R-:W4:Y:S01]  /*cc10*/  LDL.LU R198, [R1] ;  /* 0x0000000001c67983 */ /* 0x000f220000300800 */
[C---:B------:R-:W-:Y:S01]  /*cc20*/  FFMA R75, R250.reuse, R249, R75 ;  /* 0x000000f9fa4b7223 */ /* 0x040fe2000000004b */
[C---:B------:R-:W-:Y:S01]  /*cc30*/  FFMA R76, R250.reuse, R196, R76 ;  /* 0x000000c4fa4c7223 */ /* 0x040fe2000000004c */
[----:B------:R-:W-:Y:S01]  /*cc40*/  F2FP.F16.F32.PACK_AB R72, R73, R72 ;  /* 0x000000484948723e */ /* 0x000fe200000000ff */
[----:B-1----:R-:W4:Y:S02]  /*cc50*/  LDL.LU R199, [R1+0xb8] ;  /* 0x0000b80001c77983 */ /* 0x002f240000300800 */
[----:B------:R-:W-:Y:S02]  /*cc60*/  F2FP.F16.F32.PACK_AB R73, R75, R74 ;  /* 0x0000004a4b49723e */ /* 0x000fe400000000ff */
[----:B------:R-:W4:Y:S01]  /*cc70*/  LDL.LU R196, [R1+0xbc] ;  /* 0x0000bc0001c47983 */ /* 0x000f220000300800 */
[C---:B--2---:R-:W-:Y:S01]  /*cc80*/  FFMA R77, R250.reuse, R197, R77 ;  /* 0x000000c5fa4d7223 */ /* 0x044fe2000000004d */
[C---:B---3--:R-:W-:Y:S02]  /*cc90*/  FFMA R78, R250.reuse, R8, R78 ;  /* 0x00000008fa4e7223 */ /* 0x048fe4000000004e */
[----:B------:R-:W2:Y:S02]  /*cca0*/  LDL.LU R8, [R1+0xc0] ;  /* 0x0000c00001087983 */ /* 0x000ea40000300800 */
[----:B------:R-:W-:Y:S01]  /*ccb0*/  F2FP.F16.F32.PACK_AB R74, R77, R76 ;  /* 0x0000004c4d4a723e */ /* 0x000fe200000000ff */
[C---:B------:R-:W-:Y:S01]  /*ccc0*/  FFMA R79, R250.reuse, R7, R79 ;  /* 0x00000007fa4f7223 */ /* 0x040fe2000000004f */
[C---:B------:R-:W-:Y:S01]  /*ccd0*/  FFMA R80, R250.reuse, R221, R80 ;  /* 0x000000ddfa507223 */ /* 0x040fe20000000050 */
        /* <DEDUP_REMOVED lines=8> */
[----:B------:R-:W-:Y:S04]  /*cd60*/  STS.128 [R4+0xa100], R72 ;  /* 0x00a1004804007388 */ /* 0x000fe80000000c00 */
[----:B-1----:R-:W3:Y:S04]  /*cd70*/  LDL.LU R6, [R1+0x1b4] ;  /* 0x0001b40001067983 */ /* 0x002ee80000300800 */
[----:B------:R-:W3:Y:S04]  /*cd80*/  LDL.LU R194, [R1+0x4] ;  /* 0x0000040001c27983 */ /* 0x000ee80000300800 */
[----:B------:R-:W3:Y:S01]  /*cd90*/  LDL.LU R195, [R1+0x8] ;  /* 0x0000080001c37983 */ /* 0x000ee20000300800 */
[C---:B------:R-:W-:Y:S03]  /*cda0*/  FFMA R84, R250.reuse, R186, R84 ;  /* 0x000000bafa547223 */ /* 0x040fe60000000054 */
[----:B------:R-:W3:Y:S01]  /*cdb0*/  LDL.LU R197, [R1+0xc] ;  /* 0x00000c0001c57983 */ /* 0x000ee20000300800 */
[C---:B------:R-:W-:Y:S03]  /*cdc0*/  FFMA R85, R250.reuse, R187, R85 ;  /* 0x000000bbfa557223 */ /* 0x040fe60000000055 */
[----:B------:R-:W3:Y:S01]  /*cdd0*/  LDL.LU R186, [R1+0xc8] ;  /* 0x0000c80001ba7983 */ /* 0x000ee20000300800 */
[C---:B------:R-:W-:Y:S01]  /*cde0*/  FFMA R86, R250.reuse, R9, R86 ;  /* 0x00000009fa567223 */ /* 0x040fe20000000056 */
[----:B------:R-:W-:Y:S02]  /*cdf0*/  F2FP.F16.F32.PACK_AB R82, R85, R84 ;  /* 0x000000545552723e */ /* 0x000fe400000000ff */
        /* <DEDUP_REMOVED lines=10> */
[C---:B------:R-:W-:Y:S01]  /*cea0*/  FFMA R60, R250.reuse, R199, R60 ;  /* 0x000000c7fa3c7223 */ /* 0x040fe2000000003c */
[----:B------:R-:W-:Y:S02]  /*ceb0*/  F2FP.F16.F32.PACK_AB R56, R57, R56 ;  /* 0x000000383938723e */ /* 0x000fe400000000ff */
[----:B------:R-:W4:Y:S01]  /*cec0*/  LDL.LU R199, [R1+0xd8] ;  /* 0x0000d80001c77983 */ /* 0x000f220000300800 */
[C---:B------:R-:W-:Y:S01]  /*ced0*/  FFMA R61, R250.reuse, R196, R61 ;  /* 0x000000c4fa3d7223 */ /* 0x040fe2000000003d */
[----:B------:R-:W-:Y:S02]  /*cee0*/  F2FP.F16.F32.PACK_AB R57, R59, R58 ;  /* 0x0000003a3b39723e */ /* 0x000fe400000000ff */
[----:B------:R-:W4:Y:S02]  /*cef0*/  LDL.LU R196, [R1+0xdc] ;  /* 0x0000dc0001c47983 */ /* 0x000f240000300800 */
[----:B------:R-:W-:Y:S01]  /*cf00*/  F2FP.F16.F32.PACK_AB R58, R61, R60 ;  /* 0x0000003c3d3a723e */ /* 0x000fe200000000ff */
[C---:B--2---:R-:W-:Y:S02]  /*cf10*/  FFMA R62, R250.reuse, R8, R62 ;  /* 0x00000008fa3e7223 */ /* 0x044fe4000000003e */
[----:B------:R-:W2:Y:S01]  /*cf20*/  LDL.LU R8, [R1+0xe0] ;  /* 0x0000e00001087983 */ /* 0x000ea20000300800 */
[C---:B---3--:R-:W-:Y:S01]  /*cf30*/  FFMA R63, R250.reuse, R7, R63 ;  /* 0x00000007fa3f7223 */ /* 0x048fe2000000003f */
[C---:B------:R-:W-:Y:S02]  /*cf40*/  FFMA R64, R250.reuse, R231, R64 ;  /* 0x000000e7fa407223 */ /* 0x040fe40000000040 */
[----:B------:R-:W3:Y:S02]  /*cf50*/  LDL.LU R7, [R1+0xe4] ;  /* 0x0000e40001077983 */ /* 0x000ee40000300800 */
[----:B------:R-:W-:Y:S02]  /*cf60*/  F2FP.F16.F32.PACK_AB R59, R63, R62 ;  /* 0x0000003e3f3b723e */ /* 0x000fe400000000ff */
[----:B------:R1:W-:Y:S04]  /*cf70*/  STS.128 [R6], R80 ;  /* 0x0000005006007388 */ /* 0x0003e80000000c00 */
[----:B------:R-:W-:Y:S01]  /*cf80*/  STS.128 [R4+0xb100], R56 ;  /* 0x00b1003804007388 */ /* 0x000fe20000000c00 */
[C---:B------:R-:W-:Y:S01]  /*cf90*/  FFMA R65, R250.reuse, R194, R65 ;  /* 0x000000c2fa417223 */ /* 0x040fe20000000041 */
[C---:B------:R-:W-:Y:S04]  /*cfa0*/  FFMA R66, R250.reuse, R195, R66 ;  /* 0x000000c3fa427223 */ /* 0x040fe80000000042 */
[----:B------:R-:W-:Y:S01]  /*cfb0*/  F2FP.F16.F32.PACK_AB R64, R65, R64 ;  /* 0x000000404140723e */ /* 0x000fe200000000ff */
[C---:B------:R-:W-:Y:S01]  /*cfc0*/  FFMA R67, R250.reuse, R197, R67 ;  /* 0x000000c5fa437223 */ /* 0x040fe20000000043 */
[C---:B------:R-:W-:Y:S04]  /*cfd0*/  FFMA R68, R250.reuse, R186, R68 ;  /* 0x000000bafa447223 */ /* 0x040fe80000000044 */
[----:B------:R-:W-:Y:S01]  /*cfe0*/  F2FP.F16.F32.PACK_AB R65, R67, R66 ;  /* 0x000000424341723e */ /* 0x000fe200000000ff */
[C---:B------:R-:W-:Y:S01]  /*cff0*/  FFMA R69, R250.reuse, R187, R69 ;  /* 0x000000bbfa457223 */ /* 0x040fe20000000045 */
[C---:B------:R-:W-:Y:S04]  /*d000*/  FFMA R70, R250.reuse, R9, R70 ;  /* 0x00000009fa467223 */ /* 0x040fe80000000046 */
[----:B------:R-:W-:Y:S01]  /*d010*/  F2FP.F16.F32.PACK_AB R66, R69, R68 ;  /* 0x000000444542723e */ /* 0x000fe200000000ff */
[----:B-1----:R-:W3:Y:S04]  /*d020*/  LDL.LU R6, [R1+0x1ac] ;  /* 0x0001ac0001067983 */ /* 0x002ee80000300800 */
        /* <DEDUP_REMOVED lines=8> */
[----:B------:R-:W4:Y:S01]  /*d0b0*/  LDL.LU R194, [R1+0xec] ;  /* 0x0000ec0001c27983 */ /* 0x000f220000300800 */
[----:B------:R-:W-:Y:S01]  /*d0c0*/  F2FP.F16.F32.PACK_AB R67, R71, R70 ;  /* 0x000000464743723e */ /* 0x000fe200000000ff */
[C---:B------:R-:W-:Y:S02]  /*d0d0*/  FFMA R44, R250.reuse, R199, R44 ;  /* 0x000000c7fa2c7223 */ /* 0x040fe4000000002c */
[----:B------:R-:W4:Y:S01]  /*d0e0*/  LDL.LU R187, [R1+0xf0] ;  /* 0x0000f00001bb7983 */ /* 0x000f220000300800 */
[----:B------:R-:W-:Y:S01]  /*d0f0*/  F2FP.F16.F32.PACK_AB R40, R41, R40 ;  /* 0x000000282928723e */ /* 0x000fe200000000ff */
[C---:B------:R-:W-:Y:S02]  /*d100*/  FFMA R45, R250.reuse, R196, R45 ;  /* 0x000000c4fa2d7223 */ /* 0x040fe4000000002d */
[----:B------:R-:W4:Y:S01]  /*d110*/  LDL.LU R9, [R1+0xf4] ;  /* 0x0000f40001097983 */ /* 0x000f220000300800 */
[----:B------:R-:W-:Y:S03]  /*d120*/  F2FP.F16.F32.PACK_AB R41, R43, R42 ;  /* 0x0000002a2b29723e */ /* 0x000fe600000000ff */
[----:B------:R-:W4:Y:S01]  /*d130*/  LDL.LU R195, [R1+0x20] ;  /* 0x0000200001c37983 */ /* 0x000f220000300800 */
[C---:B--2---:R-:W-:Y:S01]  /*d140*/  FFMA R46, R250.reuse, R8, R46 ;  /* 0x00000008fa2e7223 */ /* 0x044fe2000000002e */
[----:B------:R-:W-:Y:S02]  /*d150*/  F2FP.F16.F32.PACK_AB R42, R45, R44 ;  /* 0x0000002c2d2a723e */ /* 0x000fe400000000ff */
[----:B------:R-:W2:Y:S01]  /*d160*/  LDL.LU R198, [R1+0xf8] ;  /* 0x0000f80001c67983 */ /* 0x000ea20000300800 */
[C---:B---3--:R-:W-:Y:S01]  /*d170*/  FFMA R47, R250.reuse, R7, R47 ;  /* 0x00000007fa2f7223 */ /* 0x048fe2000000002f */
[C---:B------:R-:W-:Y:S01]  /*d180*/  FFMA R48, R250.reuse, R217, R48 ;  /* 0x000000d9fa307223 */ /* 0x040fe20000000030 */
[C---:B------:R-:W-:Y:S01]  /*d190*/  FFMA R49, R250.reuse, R55, R49 ;  /* 0x00000037fa317223 */ /* 0x040fe20000000031 */
[----:B------:R-:W3:Y:S02]  /*d1a0*/  LDL.LU R8, [R1+0xfc] ;  /* 0x0000fc0001087983 */ /* 0x000ee40000300800 */
[----:B------:R-:W-:Y:S02]  /*d1b0*/  F2FP.F16.F32.PACK_AB R43, R47, R46 ;  /* 0x0000002e2f2b723e */ /* 0x000fe400000000ff */
[----:B------:R-:W3:Y:S01]  /*d1c0*/  LDL.LU R7, [R1+0x1a8] ;  /* 0x0001a80001077983 */ /* 0x000ee20000300800 */
[----:B------:R-:W-:Y:S03]  /*d1d0*/  F2FP.F16.F32.PACK_AB R48, R49, R48 ;  /* 0x000000303130723e */ /* 0x000fe600000000ff */
[----:B------:R-:W3:Y:S04]  /*d1e0*/  LDL.LU R199, [R1+0x100] ;  /* 0x0001000001c77983 */ /* 0x000ee80000300800 */
[----:B------:R-:W2:Y:S04]  /*d1f0*/  LDL.LU R55, [R1+0x218] ;  /* 0x0002180001377983 */ /* 0x000ea80000300800 */
[----:B------:R1:W-:Y:S04]  /*d200*/  STS.128 [R6], R64 ;  /* 0x0000004006007388 */ /* 0x0003e80000000c00 */
[----:B------:R-:W-:Y:S01]  /*d210*/  STS.128 [R4+0xc100], R40 ;  /* 0x00c1002804007388 */ /* 0x000fe20000000c00 */
[C---:B------:R-:W-:Y:S01]  /*d220*/  FFMA R50, R250.reuse, R197, R50 ;  /* 0x000000c5fa327223 */ /* 0x040fe20000000032 */
[C---:B------:R-:W-:Y:S05]  /*d230*/  FFMA R51, R250.reuse, R186, R51 ;  /* 0x000000bafa337223 */ /* 0x040fea0000000033 */
[----:B------:R-:W-:Y:S01]  /*d240*/  F2FP.F16.F32.PACK_AB R49, R51, R50 ;  /* 0x000000323331723e */ /* 0x000fe200000000ff */
[----:B-1----:R-:W3:Y:S04]  /*d250*/  LDL.LU R6, [R1+0x104] ;  /* 0x0001040001067983 */ /* 0x002ee80000300800 */
[----:B------:R-:W3:Y:S04]  /*d260*/  LDL.LU R196, [R1+0x28] ;  /* 0x0000280001c47983 */ /* 0x000ee80000300800 */
[----:B------:R-:W3:Y:S04]  /*d270*/  LDL.LU R197, [R1+0x2c] ;  /* 0x00002c0001c57983 */ /* 0x000ee80000300800 */
[----:B------:R-:W3:Y:S01]  /*d280*/  LDL.LU R186, [R1+0x108] ;  /* 0x0001080001ba7983 */ /* 0x000ee20000300800 */
[C---:B----4-:R-:W-:Y:S03]  /*d290*/  FFMA R52, R250.reuse, R5, R52 ;  /* 0x00000005fa347223 */ /* 0x050fe60000000034 */
[----:B------:R-:W4:Y:S01]  /*d2a0*/  LDL.LU R5, [R1+0x10c] ;  /* 0x00010c0001057983 */ /* 0x000f220000300800 */
[C---:B------:R-:W-:Y:S01]  /*d2b0*/  FFMA R53, R250.reuse, R194, R53 ;  /* 0x000000c2fa357223 */ /* 0x040fe20000000035 */
[C---:B------:R-:W-:Y:S04]  /*d2c0*/  FFMA R54, R250.reuse, R187, R54 ;  /* 0x000000bbfa367223 */ /* 0x040fe80000000036 */
[----:B------:R-:W-:Y:S01]  /*d2d0*/  F2FP.F16.F32.PACK_AB R50, R53, R52 ;  /* 0x000000343532723e */ /* 0x000fe200000000ff */
[----:B------:R-:W4:Y:S01]  /*d2e0*/  LDL.LU R187, [R1+0x110] ;  /* 0x0001100001bb7983 */ /* 0x000f220000300800 */
[C---:B--2---:R-:W-:Y:S01]  /*d2f0*/  FFMA R55, R250.reuse, R9, R55 ;  /* 0x00000009fa377223 */ /* 0x044fe20000000037 */
[C---:B------:R-:W-:Y:S02]  /*d300*/  FFMA R24, R250.reuse, R252, R24 ;  /* 0x000000fcfa187223 */ /* 0x040fe40000000018 */
[----:B------:R-:W2:Y:S01]  /*d310*/  LDL.LU R9, [R1+0x114] ;  /* 0x0001140001097983 */ /* 0x000ea20000300800 */
[C---:B------:R-:W-:Y:S01]  /*d320*/  FFMA R25, R250.reuse, R238, R25 ;  /* 0x000000eefa197223 */ /* 0x040fe20000000019 */
[C---:B------:R-:W-:Y:S01]  /*d330*/  FFMA R26, R250.reuse, R237, R26 ;  /* 0x000000edfa1a7223 */ /* 0x040fe2000000001a */
[----:B------:R-:W-:Y:S01]  /*d340*/  F2FP.F16.F32.PACK_AB R51, R55, R54 ;  /* 0x000000363733723e */ /* 0x000fe200000000ff */
[C---:B------:R-:W-:Y:S01]  /*d350*/  FFMA R27, R250.reuse, R195, R27 ;  /* 0x000000c3fa1b7223 */ /* 0x040fe2000000001b */
[C---:B------:R-:W-:Y:S01]  /*d360*/  FFMA R28, R250.reuse, R198, R28 ;  /* 0x000000c6fa1c7223 */ /* 0x040fe2000000001c */
[C---:B---3--:R-:W-:Y:S01]  /*d370*/  FFMA R29, R250.reuse, R8, R29 ;  /* 0x00000008fa1d7223 */ /* 0x048fe2000000001d */
[----:B------:R-:W-:Y:S01]  /*d380*/  F2FP.F16.F32.PACK_AB R24, R25, R24 ;  /* 0x000000181918723e */ /* 0x000fe200000000ff */
[----:B------:R-:W3:Y:S01]  /*d390*/  LDL.LU R8, [R1+0x118] ;  /* 0x0001180001087983 */ /* 0x000ee20000300800 */
[----:B------:R-:W-:Y:S01]  /*d3a0*/  F2FP.F16.F32.PACK_AB R25, R27, R26 ;  /* 0x0000001a1b19723e */ /* 0x000fe200000000ff */
[C---:B------:R-:W-:Y:S01]  /*d3b0*/  FFMA R30, R250.reuse, R199, R30 ;  /* 0x000000c7fa1e7223 */ /* 0x040fe2000000001e */
[----:B------:R-:W-:Y:S01]  /*d3c0*/  F2FP.F16.F32.PACK_AB R26, R29, R28 ;  /* 0x0000001c1d1a723e */ /* 0x000fe200000000ff */
[----:B------:R1:W-:Y:S04]  /*d3d0*/  STS.128 [R7], R48 ;  /* 0x0000003007007388 */ /* 0x0003e80000000c00 */
[----:B-1----:R-:W3:Y:S01]  /*d3e0*/  LDL.LU R7, [R1+0x11c] ;  /* 0x00011c0001077983 */ /* 0x002ee20000300800 */
[C---:B------:R-:W-:Y:S01]  /*d3f0*/  FFMA R31, R250.reuse, R6, R31 ;  /* 0x00000006fa1f7223 */ /* 0x040fe2000000001f */
[C---:B------:R-:W-:Y:S01]  /*d400*/  FFMA R32, R250.reuse, R223, R32 ;  /* 0x000000dffa207223 */ /* 0x040fe20000000020 */
[C---:B------:R-:W-:Y:S02]  /*d410*/  FFMA R33, R250.reuse, R39, R33 ;  /* 0x00000027fa217223 */ /* 0x040fe40000000021 */
[----:B------:R-:W2:Y:S01]  /*d420*/  LDL.LU R39, [R1+0x214] ;  /* 0x0002140001277983 */ /* 0x000ea20000300800 */
[C---:B------:R-:W-:Y:S01]  /*d430*/  FFMA R34, R250.reuse, R196, R34 ;  /* 0x000000c4fa227223 */ /* 0x040fe20000000022 */
[----:B------:R-:W-:Y:S02]  /*d440*/  F2FP.F16.F32.PACK_AB R27, R31, R30 ;  /* 0x0000001e1f1b723e */ /* 0x000fe400000000ff */
[----:B------:R-:W3:Y:S01]  /*d450*/  LDL.LU R6, [R1+0x124] ;  /* 0x0001240001067983 */ /* 0x000ee20000300800 */
[C---:B------:R-:W-:Y:S01]  /*d460*/  FFMA R35, R250.reuse, R197, R35 ;  /* 0x000000c5fa237223 */ /* 0x040fe20000000023 */
[----:B------:R-:W-:Y:S02]  /*d470*/  F2FP.F16.F32.PACK_AB R32, R33, R32 ;  /* 0x000000202120723e */ /* 0x000fe400000000ff */
[----:B------:R-:W-:Y:S01]  /*d480*/  STS.128 [R4+0xd100], R24 ;  /* 0x00d1001804007388 */ /* 0x000fe20000000c00 */
[C---:B------:R-:W-:Y:S01]  /*d490*/  FFMA R36, R250.reuse, R186, R36 ;  /* 0x000000bafa247223 */ /* 0x040fe20000000024 */
[----:B------:R-:W-:Y:S01]  /*d4a0*/  F2FP.F16.F32.PACK_AB R33, R35, R34 ;  /* 0x000000222321723e */ /* 0x000fe200000000ff */
[C---:B----4-:R-:W-:Y:S02]  /*d4b0*/  FFMA R37, R250.reuse, R5, R37 ;  /* 0x00000005fa257223 */ /* 0x050fe40000000025 */
[----:B------:R-:W4:Y:S03]  /*d4c0*/  LDL.LU R5, [R1+0x1a4] ;  /* 0x0001a40001057983 */ /* 0x000f260000300800 */
[----:B------:R-:W-:Y:S01]  /*d4d0*/  F2FP.F16.F32.PACK_AB R34, R37, R36 ;  /* 0x000000242522723e */ /* 0x000fe200000000ff */
[C---:B------:R-:W-:Y:S01]  /*d4e0*/  FFMA R38, R250.reuse, R187, R38 ;  /* 0x000000bbfa267223 */ /* 0x040fe20000000026 */
[C---:B--2---:R-:W-:Y:S01]  /*d4f0*/  FFMA R39, R250.reuse, R9, R39 ;  /* 0x00000009fa277223 */ /* 0x044fe20000000027 */
[C---:B------:R-:W-:Y:S01]  /*d500*/  FFMA R22, R250.reuse, R201, R22 ;  /* 0x000000c9fa167223 */ /* 0x040fe20000000016 */
[C---:B------:R-:W-:Y:S01]  /*d510*/  FFMA R23, R250.reuse, R200, R23 ;  /* 0x000000c8fa177223 */ /* 0x040fe20000000017 */
[C---:B------:R-:W-:Y:S01]  /*d520*/  FFMA R180, R250.reuse, R203, R180 ;  /* 0x000000cbfab47223 */ /* 0x040fe200000000b4 */
[C---:B------:R-:W-:Y:S01]  /*d530*/  FFMA R181, R250.reuse, R202, R181 ;  /* 0x000000cafab57223 */ /* 0x040fe200000000b5 */
[C---:B------:R-:W-:Y:S01]  /*d540*/  FFMA R184, R250.reuse, R205, R184 ;  /* 0x000000cdfab87223 */ /* 0x040fe200000000b8 */
[C---:B------:R-:W-:Y:S01]  /*d550*/  FFMA R185, R250.reuse, R204, R185 ;  /* 0x000000ccfab97223 */ /* 0x040fe200000000b9 */
[C---:B---3--:R-:W-:Y:S01]  /*d560*/  FFMA R10, R250.reuse, R8, R10 ;  /* 0x00000008fa0a7223 */ /* 0x048fe2000000000a */
[C---:B------:R-:W-:Y:S01]  /*d570*/  FFMA R11, R250.reuse, R7, R11 ;  /* 0x00000007fa0b7223 */ /* 0x040fe2000000000b */
[C---:B------:R-:W-:Y:S01]  /*d580*/  FFMA R12, R250.reuse, R207, R12 ;  /* 0x000000cffa0c7223 */ /* 0x040fe2000000000c */
[C---:B------:R-:W-:Y:S01]  /*d590*/  FFMA R13, R250.reuse, R206, R13 ;  /* 0x000000cefa0d7223 */ /* 0x040fe2000000000d */
[C---:B------:R-:W-:Y:S01]  /*d5a0*/  FFMA R14, R250.reuse, R209, R14 ;  /* 0x000000d1fa0e7223 */ /* 0x040fe2000000000e */
[C---:B------:R-:W-:Y:S01]  /*d5b0*/  FFMA R15, R250.reuse, R208, R15 ;  /* 0x000000d0fa0f7223 */ /* 0x040fe2000000000f */
[C---:B------:R-:W-:Y:S01]  /*d5c0*/  FFMA R16, R250.reuse, R211, R16 ;  /* 0x000000d3fa107223 */ /* 0x040fe20000000010 */
[C---:B------:R-:W-:Y:S01]  /*d5d0*/  FFMA R17, R250.reuse, R210, R17 ;  /* 0x000000d2fa117223 */ /* 0x040fe20000000011 */
[C---:B------:R-:W-:Y:S01]  /*d5e0*/  FFMA R18, R250.reuse, R2, R18 ;  /* 0x00000002fa127223 */ /* 0x040fe20000000012 */
[----:B------:R-:W-:Y:S01]  /*d5f0*/  F2FP.F16.F32.PACK_AB R35, R39, R38 ;  /* 0x000000262723723e */ /* 0x000fe200000000ff */
[----:B------:R-:W2:Y:S01]  /*d600*/  LDL.LU R2, [R1+0x210] ;  /* 0x0002100001027983 */ /* 0x000ea20000300800 */
[----:B------:R-:W-:Y:S01]  /*d610*/  F2FP.F16.F32.PACK_AB R20, R23, R22 ;  /* 0x000000161714723e */ /* 0x000fe200000000ff */
[----:B------:R-:W-:Y:S01]  /*d620*/  FFMA R19, R250, R6, R19 ;  /* 0x00000006fa137223 */ /* 0x000fe20000000013 */
[----:B------:R-:W-:Y:S02]  /*d630*/  F2FP.F16.F32.PACK_AB R21, R181, R180 ;  /* 0x000000b4b515723e */ /* 0x000fe400000000ff */
[----:B------:R-:W-:Y:S02]  /*d640*/  F2FP.F16.F32.PACK_AB R22, R185, R184 ;  /* 0x000000b8b916723e */ /* 0x000fe400000000ff */
[----:B------:R-:W-:Y:S02]  /*d650*/  F2FP.F16.F32.PACK_AB R23, R11, R10 ;  /* 0x0000000a0b17723e */ /* 0x000fe400000000ff */
[----:B------:R-:W-:Y:S02]  /*d660*/  F2FP.F16.F32.PACK_AB R28, R13, R12 ;  /* 0x0000000c0d1c723e */ /* 0x000fe400000000ff */
[----:B------:R-:W-:Y:S02]  /*d670*/  F2FP.F16.F32.PACK_AB R29, R15, R14 ;  /* 0x0000000e0f1d723e */ /* 0x000fe400000000ff */
[----:B------:R-:W-:Y:S02]  /*d680*/  F2FP.F16.F32.PACK_AB R30, R17, R16 ;  /* 0x00000010111e723e */ /* 0x000fe400000000ff */
[----:B------:R-:W-:Y:S01]  /*d690*/  F2FP.F16.F32.PACK_AB R31, R19, R18 ;  /* 0x00000012131f723e */ /* 0x000fe200000000ff */
[----:B----4-:R-:W-:Y:S04]  /*d6a0*/  STS.128 [R5], R32 ;  /* 0x0000002005007388 */ /* 0x010fe80000000c00 */
[----:B------:R-:W-:Y:S04]  /*d6b0*/  STS.128 [R4+0xe100], R20 ;  /* 0x00e1001404007388 */ /* 0x000fe80000000c00 */
[----:B--2---:R1:W-:Y:S01]  /*d6c0*/  STS.128 [R2], R28 ;  /* 0x0000001c02007388 */ /* 0x0043e20000000c00 */
[----:B------:R-:W-:Y:S01]  /*d6d0*/  @!PT LDS RZ, [RZ] ;  /* 0x00000000fffff984 */ /* 0x000fe20000000800 */
[----:B------:R-:W-:Y:S01]  /*d6e0*/  @!PT LDS RZ, [RZ] ;  /* 0x00000000fffff984 */ /* 0x000fe20000000800 */
[----:B------:R-:W-:Y:S01]  /*d6f0*/  @!PT LDS RZ, [RZ] ;  /* 0x00000000fffff984 */ /* 0x000fe20000000800 */
[----:B------:R-:W-:Y:S01]  /*d700*/  @!PT LDS RZ, [RZ] ;  /* 0x00000000fffff984 */ /* 0x000fe20000000800 */
[----:B------:R2:W-:Y:S06]  /*d710*/  MEMBAR.ALL.CTA ;  /* 0x0000000000007992 */ /* 0x0005ec0000008000 */
[----:B--2---:R-:W2:Y:S02]  /*d720*/  FENCE.VIEW.ASYNC.S ;  /* 0x00000000000073c6 */ /* 0x004ea40000000000 */
[----:B--2---:R-:W-:Y:S06]  /*d730*/  BAR.SYNC.DEFER_BLOCKING 0x1, 0x80 ;  /* 0x0042000000007b1d */ /* 0x004fec0000010000 */
[----:B-1----:R1:W5:Y:S01]  /*d740*/  LDL.LU R2, [R1+0x20c] ;  /* 0x00020c0001027983 */ /* 0x0023620000300800 */
[----:B------:R-:W-:Y:S05]  /*d750*/  @P2 BRA `(.L_x_103) ;  /* 0x0000000400302947 */ /* 0x000fea0003800000 */
[----:B------:R-:W2:Y:S01]  /*d760*/  LDL.LU R0, [R1+0x1d4] ;  /* 0x0001d40001007983 */ /* 0x000ea20000300800 */
[----:B------:R-:W3:Y:S01]  /*d770*/  LDCU.64 UR8, c[0x0][0x348] ;  /* 0x00006900ff0877ac */ /* 0x000ee20008000a00 */
[----:B------:R-:W-:Y:S02]  /*d780*/  UIMAD UR5, UR43, 0xf000, UR4 ;  /* 0x0000f0002b0578a4 */ /* 0x000fe4000f8e0204 */
[----:B------:R-:W-:Y:S02]  /*d790*/  UIMAD UR65, UR47, 0xf0, URZ ;  /* 0x000000f02f4178a4 */ /* 0x000fe4000f8e02ff */
[----:B------:R-:W-:Y:S01]  /*d7a0*/  UIADD3 UR64, UPT, UPT, UR5, 0x100, URZ ;  /* 0x0000010005407890 */ /* 0x000fe2000fffe0ff */
[----:B------:R-:W-:Y:S01]  /*d7b0*/  UMOV UR67, UR36 ;  /* 0x0000002400437c82 */ /* 0x000fe20008000000 */
[----:B------:R-:W-:Y:S02]  /*d7c0*/  UIADD3 UR61, UPT, UPT, UR65, 0x10, URZ ;  /* 0x00000010413d7890 */ /* 0x000fe4000fffe0ff */
        /* <DEDUP_REMOVED lines=23> */
[----:B------:R-:W-:Y:S01]  /*d940*/  UMOV UR11, UR36 ;  /* 0x00000024000b7c82 */ /* 0x000fe20008000000 */
[----:B------:R-:W-:Y:S02]  /*d950*/  UIADD3 UR69, UPT, UPT, UR65, 0xa0, URZ ;  /* 0x000000a041457890 */ /* 0x000fe4000fffe0ff */
[----:B------:R-:W-:Y:S01]  /*d960*/  UIADD3 UR68, UPT, UPT, UR5, 0xa100, URZ ;  /* 0x0000a10005447890 */ /* 0x000fe2000fffe0ff */
[----:B------:R-:W-:Y:S01]  /*d970*/  UMOV UR71, UR36 ;  /* 0x0000002400477c82 */ /* 0x000fe20008000000 */
[----:B------:R-:W-:Y:S02]  /*d980*/  UIADD3 UR73, UPT, UPT, UR65, 0xb0, URZ ;  /* 0x000000b041497890 */ /* 0x000fe4000fffe0ff */
[----:B------:R-:W-:Y:S01]  /*d990*/  UIADD3 UR72, UPT, UPT, UR5, 0xb100, URZ ;  /* 0x0000b10005487890 */ /* 0x000fe2000fffe0ff */
[----:B------:R-:W-:Y:S01]  /*d9a0*/  UMOV UR75, UR36 ;  /* 0x00000024004b7c82 */ /* 0x000fe20008000000 */
[----:B--2---:R-:W-:Y:S01]  /*d9b0*/  R2UR UR10, R0 ;  /* 0x00000000000a72ca */ /* 0x004fe200000e0000 */
[----:B---3--:R-:W-:Y:S02]  /*d9c0*/  UIADD3 UR76, UP0, UPT, UR8, 0x680, URZ ;  /* 0x00000680084c7890 */ /* 0x008fe4000ff1e0ff */
[----:B------:R-:W-:Y:S02]  /*d9d0*/  UIADD3 UR8, UPT, UPT, UR5, 0x9100, URZ ;  /* 0x0000910005087890 */ /* 0x000fe4000fffe0ff */
[----:B------:R-:W-:Y:S02]  /*d9e0*/  UIADD3.X UR77, UPT, UPT, URZ, UR9, URZ, UP0, !UPT ;  /* 0x00000009ff4d7290 */ /* 0x000fe400087fe4ff */
[----:B------:R-:W-:Y:S06]  /*d9f0*/  UIADD3 UR9, UPT, UPT, UR65, 0x90, URZ ;  /* 0x0000009041097890 */ /* 0x000fec000fffe0ff */
[----:B------:R-:W-:Y:S07]  /*da00*/  USHF.L.U32 UR66, UR10, 0x7, URZ ;  /* 0x000000070a427899 */ /* 0x000fee00080006ff */
[----:B------:R-:W-:Y:S01]  /*da10*/  UMOV UR62, UR66 ;  /* 0x00000042003e7c82 */ /* 0x000fe20008000000 */
[----:B------:R-:W-:Y:S01]  /*da20*/  UMOV UR58, UR66 ;  /* 0x00000042003a7c82 */ /* 0x000fe20008000000 */
[----:B------:R2:W-:Y:S01]  /*da30*/  UTMASTG.3D [UR64], [UR76] ;  /* 0x000000404c0073b5 */ /* 0x0005e20008010000 */
[----:B------:R-:W-:Y:S01]  /*da40*/  UMOV UR34, UR66 ;  /* 0x0000004200227c82 */ /* 0x000fe20008000000 */
[----:B------:R-:W-:Y:S01]  /*da50*/  UMOV UR30, UR66 ;  /* 0x00000042001e7c82 */ /* 0x000fe20008000000 */
[----:B------:R-:W-:Y:S01]  /*da60*/  UMOV UR26, UR66 ;  /* 0x00000042001a7c82 */ /* 0x000fe20008000000 */
[----:B------:R-:W-:Y:S01]  /*da70*/  UMOV UR22, UR66 ;  /* 0x0000004200167c82 */ /* 0x000fe20008000000 */
[----:B------:R-:W-:Y:S01]  /*da80*/  UMOV UR18, UR66 ;  /* 0x0000004200127c82 */ /* 0x000fe20008000000 */
[----:B------:R-:W-:Y:S01]  /*da90*/  UMOV UR14, UR66 ;  /* 0x00000042000e7c82 */ /* 0x000fe20008000000 */
[----:B------:R-:W-:Y:S01]  /*daa0*/  UMOV UR10, UR66 ;  /* 0x00000042000a7c82 */ /* 0x000fe20008000000 */
[----:B------:R3:W-:Y:S01]  /*dab0*/  UTMASTG.3D [UR60], [UR76] ;  /* 0x0000003c4c0073b5 */ /* 0x0007e20008010000 */
[----:B------:R-:W-:Y:S01]  /*dac0*/  UMOV UR70, UR66 ;  /* 0x0000004200467c82 */ /* 0x000fe20008000000 */
[----:B------:R-:W-:Y:S01]  /*dad0*/  UMOV UR74, UR66 ;  /* 0x00000042004a7c82 */ /* 0x000fe20008000000 */
[----:B------:R-:W-:Y:S01]  /*dae0*/  UTMASTG.3D [UR56], [UR76] ;  /* 0x000000384c0073b5 */ /* 0x000fe20008010000 */
[----:B------:R-:W-:Y:S01]  /*daf0*/  UTMASTG.3D [UR32], [UR76] ;  /* 0x000000204c0073b5 */ /* 0x000fe20008010000 */
[----:B------:R-:W-:Y:S01]  /*db00*/  UTMASTG.3D [UR28], [UR76] ;  /* 0x0000001c4c0073b5 */ /* 0x000fe20008010000 */
[----:B--2---:R-:W-:Y:S01]  /*db10*/  UIADD3 UR64, UPT, UPT, UR5, 0xe100, URZ ;  /* 0x0000e10005407890 */ /* 0x004fe2000fffe0ff */
[----:B------:R-:W-:Y:S01]  /*db20*/  UTMASTG.3D [UR24], [UR76] ;  /* 0x000000184c0073b5 */ /* 0x000fe20008010000 */
[----:B---3--:R-:W-:Y:S02]  /*db30*/  UIADD3 UR61, UPT, UPT, UR65, 0xc0, URZ ;  /* 0x000000c0413d7890 */ /* 0x008fe4000fffe0ff */
[----:B------:R-:W-:Y:S01]  /*db40*/  UIADD3 UR60, UPT, UPT, UR5, 0xc100, URZ ;  /* 0x0000c100053c7890 */ /* 0x000fe2000fffe0ff */
[----:B------:R-:W-:Y:S01]  /*db50*/  UTMASTG.3D [UR20], [UR76] ;  /* 0x000000144c0073b5 */ /* 0x000fe20008010000 */
[----:B------:R2:W-:Y:S01]  /*db60*/  UTMASTG.3D [UR16], [UR76] ;  /* 0x000000104c0073b5 */ /* 0x0005e20008010000 */
[----:B------:R3:W-:Y:S01]  /*db70*/  UTMASTG.3D [UR12], [UR76] ;  /* 0x0000000c4c0073b5 */ /* 0x0007e20008010000 */
[----:B------:R3:W-:Y:S01]  /*db80*/  UTMASTG.3D [UR8], [UR76] ;  /* 0x000000084c0073b5 */ /* 0x0007e20008010000 */
[----:B------:R3:W-:Y:S01]  /*db90*/  UTMASTG.3D [UR68], [UR76] ;  /* 0x000000444c0073b5 */ /* 0x0007e20008010000 */
[----:B------:R3:W-:Y:S01]  /*dba0*/  UTMASTG.3D [UR72], [UR76] ;  /* 0x000000484c0073b5 */ /* 0x0007e20008010000 */
[----:B--2---:R-:W-:Y:S02]  /*dbb0*/  UIADD3 UR17, UPT, UPT, UR65, 0xd0, URZ ;  /* 0x000000d041117890 */ /* 0x004fe4000fffe0ff */
[----:B------:R-:W-:Y:S02]  /*dbc0*/  UIADD3 UR16, UPT, UPT, UR5, 0xd100, URZ ;  /* 0x0000d10005107890 */ /* 0x000fe4000fffe0ff */
[----:B------:R-:W-:Y:S01]  /*dbd0*/  UIADD3 UR65, UPT, UPT, UR65, 0xe0, URZ ;  /* 0x000000e041417890 */ /* 0x000fe2000fffe0ff */
[----:B------:R3:W-:Y:S06]  /*dbe0*/  UTMASTG.3D [UR60], [UR76] ;  /* 0x0000003c4c0073b5 */ /* 0x0007ec0008010000 */
[----:B------:R3:W-:Y:S02]  /*dbf0*/  UTMASTG.3D [UR16], [UR76] ;  /* 0x000000104c0073b5 */ /* 0x0007e40008010000 */
[----:B------:R3:W-:Y:S02]  /*dc00*/  UTMASTG.3D [UR64], [UR76] ;  /* 0x000000404c0073b5 */ /* 0x0007e40008010000 */
[----:B---3--:R0:W-:Y:S02]  /*dc10*/  UTMACMDFLUSH ;  /* 0x00000000000079b7 */ /* 0x0081e40000000000 */
.L_x_103:
[----:B------:R-:W-:Y:S05]  /*dc20*/  BSYNC.RECONVERGENT B0 ;  /* 0x0000000000007941 */ /* 0x000fea0003800200 */
.L_x_102:
[----:B------:R-:W-:Y:S04]  /*dc30*/  BSSY.RECONVERGENT B0, `(.L_x_104) ;  /* 0x0000003000007945 */ /* 0x000fe80003800200 */
[----:B------:R-:W-:Y:S05]  /*dc40*/  @P0 BRA `(.L_x_105) ;  /* 0x0000000000040947 */ /* 0x000fea0003800000 */
[----:B------:R-:W-:Y:S04]  /*dc50*/  DEPBAR.LE SB0, 0x0 ;  /* 0x000080000000791a */ /* 0x000fe80000000000 */
.L_x_105:
[----:B------:R-:W-:Y:S05]  /*dc60*/  BSYNC.RECONVERGENT B0 ;  /* 0x0000000000007941 */ /* 0x000fea0003800200 */
.L_x_104:
[----:B------:R-:W2:Y:S01]  /*dc70*/  LDL.LU R0, [R1+0x1e8] ;  /* 0x0001e80001007983 */ /* 0x000ea20000300800 */
[----:B------:R-:W-:Y:S01]  /*dc80*/  BAR.SYNC.DEFER_BLOCKING 0x1, 0x80 ;  /* 0x0042000000007b1d */ /* 0x000fe20000010000 */
[----:B--2---:R-:W-:Y:S11]  /*dc90*/  R2UR UR5, R0 ;  /* 0x00000000000572ca */ /* 0x004ff600000e0000 */
[----:B------:R-:W-:Y:S02]  /*dca0*/  @!UPT UIADD3 URZ, UPT, UPT, URZ, URZ, URZ ;  /* 0x000000fffffff290 */ /* 0x000fe4000fffe0ff */
[----:B------:R-:W-:Y:S04]  /*dcb0*/  UIADD3 UR5, UPT, UPT, UR5, 0x1, URZ ;  /* 0x0000000105057890 */ /* 0x000fe8000fffe0ff */
[----:B------:R-:W-:Y:S02]  /*dcc0*/  UISETP.NE.AND UP0, UPT, UR5, URZ, UPT ;  /* 0x000000ff0500728c */ /* 0x000fe4000bf05270 */
[----:B------:R-:W-:Y:S05]  /*dcd0*/  MOV R0, UR5 ;  /* 0x0000000500007c02 */ /* 0x000fea0008000f00 */
[----:B------:R2:W-:Y:S02]  /*dce0*/  STL [R1+0x1e8], R0 ;  /* 0x0001e80001007387 */ /* 0x0005e40000100800 */
[----:B------:R-:W-:Y:S05]  /*dcf0*/  BRA.U !UP0, `(.L_x_106) ;  /* 0x00000001083c7547 */ /* 0x000fea000b800000 */
[----:B------:R-:W3:Y:S04]  /*dd00*/  LDL.LU R3, [R1+0x1fc] ;  /* 0x0001fc0001037983 */ /* 0x000ee80000300800 */
[----:B--2---:R-:W2:Y:S02]  /*dd10*/  LDL.LU R0, [R1+0x1e4] ;  /* 0x0001e40001007983 */ /* 0x004ea40000300800 */
[----:B--2---:R-:W-:Y:S02]  /*dd20*/  R2UR UR5, R0 ;  /* 0x00000000000572ca */ /* 0x004fe400000e0000 */
[----:B---3--:R-:W-:Y:S02]  /*dd30*/  ISETP.NE.AND P0, PT, R3, RZ, PT ;  /* 0x000000ff0300720c */ /* 0x008fe40003f05270 */
[----:B------:R-:W2:Y:S09]  /*dd40*/  S2R R3, SR_CgaCtaId ;  /* 0x0000000000037919 */ /* 0x000eb20000008800 */
[----:B------:R-:W-:Y:S05]  /*dd50*/  IMAD.U32 R0, RZ, RZ, UR5 ;  /* 0x00000005ff007e24 */ /* 0x000fea000f8e00ff */
[----:B------:R-:W-:Y:S01]  /*dd60*/  @P0 LEA R0, R0, UR4, 0x3 ;  /* 0x0000000400000c11 */ /* 0x000fe2000f8e18ff */
[----:B------:R-:W-:Y:S04]  /*dd70*/  UIADD3 UR4, UPT, UPT, UR5, 0x1, URZ ;  /* 0x0000000105047890 */ /* 0x000fe8000fffe0ff */
[----:B------:R-:W-:Y:S01]  /*dd80*/  @P0 VIADD R0, R0, 0x30 ;  /* 0x0000003000000836 */ /* 0x000fe20000000000 */
[----:B------:R-:W-:Y:S04]  /*dd90*/  UISETP.NE.AND UP0, UPT, UR4, 0x2, UPT ;  /* 0x000000020400788c */ /* 0x000fe8000bf05270 */
[----:B------:R-:W-:Y:S01]  /*dda0*/  USEL UR4, UR4, URZ, UP0 ;  /* 0x000000ff04047287 */ /* 0x000fe20008000000 */
[----:B--2---:R-:W-:Y:S04]  /*ddb0*/  @P0 PRMT R0, R3, 0x654, R0 ;  /* 0x0000065403000816 */ /* 0x004fe80000000000 */
[----:B------:R2:W-:Y:S02]  /*ddc0*/  @P0 SYNCS.ARRIVE.TRANS64.RED.A1T0 RZ, [R0+URZ], RZ ;  /* 0x000000ff00ff09a7 */ /* 0x0005e400081004ff */
[----:B--2---:R-:W-:Y:S05]  /*ddd0*/  IMAD.U32 R0, RZ, RZ, UR4 ;  /* 0x00000004ff007e24 */ /* 0x004fea000f8e00ff */
[----:B------:R3:W-:Y:S02]  /*dde0*/  STL [R1+0x1e4], R0 ;  /* 0x0001e40001007387 */ /* 0x0007e40000100800 */
.L_x_106:
[----:B------:R-:W4:Y:S01]  /*ddf0*/  LDL.LU R7, [R1+0x1f8] ;  /* 0x0001f80001077983 */ /* 0x000f220000300800 */
[----:B------:R-:W-:Y:S02]  /*de00*/  UISETP.NE.AND UP2, UPT, UR7, 0x2, UPT ;  /* 0x000000020700788c */ /* 0x000fe4000bf45270 */
[----:B------:R-:W-:Y:S01]  /*de10*/  UISETP.NE.AND UP1, UPT, UR44, 0x2, UPT ;  /* 0x000000022c00788c */ /* 0x000fe2000bf25270 */
[----:B------:R-:W4:Y:S01]  /*de20*/  LDL.LU R6, [R1+0x1dc] ;  /* 0x0001dc0001067983 */ /* 0x000f220000300800 */
[----:B------:R-:W-:Y:S02]  /*de30*/  UIADD3 UR47, UPT, UPT, UR41, UR45, URZ ;  /* 0x0000002d292f7290 */ /* 0x000fe4000fffe0ff */
[----:B------:R-:W-:Y:S01]  /*de40*/  USEL UR5, URZ, 0x1, UP1 ;  /* 0x00000001ff057887 */ /* 0x000fe20008800000 */
[----:B------:R-:W4:Y:S01]  /*de50*/  LDL.LU R5, [R1+0x1ec] ;  /* 0x0001ec0001057983 */ /* 0x000f220000300800 */
[----:B------:R-:W-:Y:S02]  /*de60*/  USEL UR44, UR44, URZ, UP1 ;  /* 0x000000ff2c2c7287 */ /* 0x000fe40008800000 */
[----:B------:R-:W-:Y:S01]  /*de70*/  USEL UR43, UR7, URZ, UP2 ;  /* 0x000000ff072b7287 */ /* 0x000fe20009000000 */
[----:B------:R-:W4:Y:S04]  /*de80*/  LDL.LU R4, [R1+0x1f0] ;  /* 0x0001f00001047983 */ /* 0x000f280000300800 */
[----:B------:R-:W4:Y:S04]  /*de90*/  LDL.LU R3, [R1+0x1f4] ;  /* 0x0001f40001037983 */ /* 0x000f280000300800 */
[----:B--23--:R-:W2:Y:S02]  /*dea0*/  LDL R0, [R1+0x1e0] ;  /* 0x0001e00001007983 */ /* 0x00cea40000100800 */
[----:B--2---:R-:W-:Y:S02]  /*deb0*/  R2UR UR36, R0 ;  /* 0x00000000002472ca */ /* 0x004fe400000e0000 */
[----:B----4-:R-:W-:Y:S02]  /*dec0*/  R2UR UR11, R6 ;  /* 0x00000000060b72ca */ /* 0x010fe400000e0000 */
[----:B------:R-:W-:Y:S02]  /*ded0*/  R2UR UR4, R7 ;  /* 0x00000000070472ca */ /* 0x000fe400000e0000 */
[----:B------:R-:W-:Y:S02]  /*dee0*/  R2UR UR10, R5 ;  /* 0x00000000050a72ca */ /* 0x000fe400000e0000 */
[----:B------:R-:W-:Y:S02]  /*def0*/  R2UR UR8, R3 ;  /* 0x00000000030872ca */ /* 0x000fe400000e0000 */
[----:B------:R-:W-:Y:S05]  /*df00*/  R2UR UR9, R4 ;  /* 0x00000000040972ca */ /* 0x000fea00000e0000 */
[----:B------:R-:W-:Y:S02]  /*df10*/  UISETP.NE.AND UP0, UPT, UR11, 0x2, UPT ;  /* 0x000000020b00788c */ /* 0x000fe4000bf05270 */
[----:B------:R-:W-:Y:S02]  /*df20*/  UISETP.NE.AND UP3, UPT, UR4, URZ, UPT ;  /* 0x000000ff0400728c */ /* 0x000fe4000bf65270 */
[----:B------:R-:W-:Y:S02]  /*df30*/  UIADD3 UR4, UPT, UPT, UR42, UR46, URZ ;  /* 0x0000002e2a047290 */ /* 0x000fe4000fffe0ff */
[----:B------:R-:W-:Y:S02]  /*df40*/  USEL UR6, URZ, 0x1, UP0 ;  /* 0x00000001ff067887 */ /* 0x000fe40008000000 */
[----:B------:R-:W-:Y:S02]  /*df50*/  ULOP3.LUT UR9, UR9, UR5, URZ, 0x3c, !UPT ;  /* 0x0000000509097292 */ /* 0x000fe4000f8e3cff */
[----:B------:R-:W-:Y:S01]  /*df60*/  ULOP3.LUT UR10, UR10, UR6, URZ, 0x3c, !UPT ;  /* 0x000000060a0a7292 */ /* 0x000fe2000f8e3cff */
[----:B------:R-:W-:Y:S01]  /*df70*/  IMAD.U32 R3, RZ, RZ, UR4 ;  /* 0x00000004ff037e24 */ /* 0x000fe2000f8e00ff */
[----:B------:R-:W-:Y:S02]  /*df80*/  USEL UR4, URZ, 0x1, UP2 ;  /* 0x00000001ff047887 */ /* 0x000fe40009000000 */
[----:B------:R-:W-:Y:S02]  /*df90*/  USEL UR15, UR11, URZ, UP0 ;  /* 0x000000ff0b0f7287 */ /* 0x000fe40008000000 */
[----:B------:R2:W-:Y:S01]  /*dfa0*/  STL [R1+0x1d4], R3 ;  /* 0x0001d40301007387 */ /* 0x0005e20000100800 */
[----:B------:R-:W-:Y:S01]  /*dfb0*/  IMAD.U32 R0, RZ, RZ, UR10 ;  /* 0x0000000aff007e24 */ /* 0x000fe2000f8e00ff */
[----:B------:R-:W-:Y:S04]  /*dfc0*/  ULOP3.LUT UR8, UR8, UR4, URZ, 0x3c, !UPT ;  /* 0x0000000408087292 */ /* 0x000fe8000f8e3cff */
[----:B------:R3:W-:Y:S01]  /*dfd0*/  STL [R1+0x1ec], R0 ;  /* 0x0001ec0001007387 */ /* 0x0007e20000100800 */
[----:B--2---:R-:W-:Y:S02]  /*dfe0*/  IMAD.U32 R3, RZ, RZ, UR9 ;  /* 0x00000009ff037e24 */ /* 0x004fe4000f8e00ff */
[----:B---3--:R-:W-:Y:S05]  /*dff0*/  IMAD.U32 R0, RZ, RZ, UR8 ;  /* 0x00000008ff007e24 */ /* 0x008fea000f8e00ff */
[----:B------:R3:W-:Y:S04]  /*e000*/  STL [R1+0x1f4], R0 ;  /* 0x0001f40001007387 */ /* 0x0007e80000100800 */
[----:B------:R3:W-:Y:S01]  /*e010*/  STL [R1+0x1f0], R3 ;  /* 0x0001f00301007387 */ /* 0x0007e20000100800 */
[----:B------:R-:W-:Y:S05]  /*e020*/  BRA.U UP3, `(.L_x_107) ;  /* 0xffffff6d03387547 */ /* 0x000fea000b83ffff */
[----:B---3--:R-:W2:Y:S02]  /*e030*/  LDL.LU R0, [R1+0x1d8] ;  /* 0x0001d80001007983 */ /* 0x008ea40000300800 */
[----:B--2---:R-:W-:-:S13]  /*e040*/  R2UR UR4, R0 ;  /* 0x00000000000472ca */ /* 0x004fda00000e0000 */
[----:B------:R-:W-:-:S09]  /*e050*/  UISETP.NE.AND UP0, UPT, UR4, URZ, UPT ;  /* 0x000000ff0400728c */ /* 0x000fd2000bf05270 */
[----:B------:R-:W-:Y:S05]  /*e060*/  BRA.U !UP0, `(.L_x_108) ;  /* 0x00000001084c7547 */ /* 0x000fea000b800000 */
[----:B------:R-:W2:Y:S02]  /*e070*/  LDCU.64 UR4, c[0x0][0x890] ;  /* 0x00011200ff0477ac */ /* 0x000ea40008000a00 */
[----:B--2---:R-:W-:-:S04]  /*e080*/  UISETP.NE.U32.AND UP0, UPT, UR4, URZ, UPT ;  /* 0x000000ff0400728c */ /* 0x004fc8000bf05070 */
[----:B------:R-:W-:-:S09]  /*e090*/  UISETP.NE.AND.EX UP0, UPT, UR5, URZ, UPT, UP0 ;  /* 0x000000ff0500728c */ /* 0x000fd2000bf05300 */
[----:B------:R-:W-:Y:S05]  /*e0a0*/  BRA.U UP0, `(.L_x_109) ;  /* 0x00000001000c7547 */ /* 0x000fea000b800000 */
[----:B------:R-:W-:-:S13]  /*e0b0*/  FSETP.NEU.AND P0, PT, R250, RZ, PT ;  /* 0x000000fffa00720b */ /* 0x000fda0003f0d000 */
[----:B------:R-:W-:Y:S05]  /*e0c0*/  @!P0 EXIT ;  /* 0x000000000000894d */ /* 0x000fea0003800000 */
[----:B------:R-:W-:Y:S05]  /*e0d0*/  BRA `(.L_x_108) ;  /* 0x0000000000307947 */ /* 0x000fea0003800000 */
.L_x_109:
[----:B------:R-:W2:Y:S01]  /*e0e0*/  LDL.LU R0, [R1+0x1d0] ;  /* 0x0001d00001007983 */ /* 0x000ea20000300800 */
[----:B------:R-:W-:Y:S01]  /*e0f0*/  BSSY.RECONVERGENT B0, `(.L_x_108) ;  /* 0x000000a000007945 */ /* 0x000fe20003800200 */
[----:B--2---:R-:W-:-:S13]  /*e100*/  LOP3.LUT P0, RZ, R0, 0xff, RZ, 0xc0, !PT ;  /* 0x000000ff00ff7812 */ /* 0x004fda000780c0ff */
[----:B------:R-:W-:Y:S05]  /*e110*/  @P0 BRA `(.L_x_110) ;  /* 0x0000000000140947 */ /* 0x000fea0003800000 */
[----:B------:R-:W2:Y:S02]  /*e120*/  LDCU.64 UR4, c[0x0][0x888] ;  /* 0x00011100ff0477ac */ /* 0x000ea40008000a00 */
[----:B--2---:R-:W-:-:S04]  /*e130*/  ISETP.NE.U32.AND P0, PT, RZ, UR4, PT ;  /* 0x00000004ff007c0c */ /* 0x004fc8000bf05070 */
[----:B------:R-:W-:-:S13]  /*e140*/  ISETP.NE.AND.EX P0, PT, RZ, UR5, PT, P0 ;  /* 0x00000005ff007c0c */ /* 0x000fda000bf05300 */
[----:B------:R-:W-:Y:S05]  /*e150*/  @!P0 EXIT ;  /* 0x000000000000894d */ /* 0x000fea0003800000 */
[----:B------:R-:W-:Y:S05]  /*e160*/  BRA `(.L_x_111) ;  /* 0x0000000000087947 */ /* 0x000fea0003800000 */
.L_x_110:
[----:B------:R-:W-:-:S13]  /*e170*/  FSETP.NEU.AND P0, PT, R250, RZ, PT ;  /* 0x000000fffa00720b */ /* 0x000fda0003f0d000 */
[----:B------:R-:W-:Y:S05]  /*e180*/  @!P0 EXIT ;  /* 0x000000000000894d */ /* 0x000fea0003800000 */
.L_x_111:
[----:B------:R-:W-:Y:S05]  /*e190*/  BSYNC.RECONVERGENT B0 ;  /* 0x0000000000007941 */ /* 0x000fea0003800200 */
.L_x_108:
[----:B------:R-:W-:-:S04]  /*e1a0*/  DEPBAR.LE SB0, 0x0 ;  /* 0x000080000000791a */ /* 0x000fc80000000000 */
[----:B------:R-:W-:Y:S05]  /*e1b0*/  EXIT ;  /* 0x000000000000794d */ /* 0x000fea0003800000 */
.L_x_19:
[----:B---3--:R3:W4:Y:S02]  /*e1c0*/  SYNCS.PHASECHK.TRANS64.TRYWAIT P0, [R5+URZ+0xa0], R4 ;  /* 0x0000a004050075a7 */ /* 0x00872400080011ff */
[----:B----4-:R-:W-:Y:S05]  /*e1d0*/  @!P0 NANOSLEEP.SYNCS 0x989680 ;  /* 0x009896800000895d */ /* 0x010fea0003900000 */
[----:B------:R-:W4:Y:S02]  /*e1e0*/  @!P0 SYNCS.PHASECHK.TRANS64 P0, [R5+URZ+0xa0], R4 ;  /* 0x0000a004050085a7 */ /* 0x000f2400080010ff */
[----:B----4-:R-:W-:Y:S05]  /*e1f0*/  @!P0 BRA `(.L_x_19) ;  /* 0xfffffffc00f08947 */ /* 0x010fea000383ffff */
[----:B------:R-:W-:Y:S05]  /*e200*/  BRA `(.L_x_112) ;  /* 0xffffff34003c7947 */ /* 0x000fea000383ffff */
.L_x_22:
[----:B-1----:R-:W-:Y:S07]  /*e210*/  MOV R4, UR33 ;  /* 0x0000002100047c02 */ /* 0x002fee0008000f00 */
.L_x_113:
[----:B-1----:R1:W3:Y:S02]  /*e220*/  SYNCS.PHASECHK.TRANS64.TRYWAIT P0, [R4+URZ+0x10], R7 ;  /* 0x00001007040075a7 */ /* 0x0022e400080011ff */
[----:B---3--:R-:W-:Y:S05]  /*e230*/  @!P0 NANOSLEEP.SYNCS 0x989680 ;  /* 0x009896800000895d */ /* 0x008fea0003900000 */
[----:B------:R-:W3:Y:S02]  /*e240*/  @!P0 SYNCS.PHASECHK.TRANS64 P0, [R4+URZ+0x10], R7 ;  /* 0x00001007040085a7 */ /* 0x000ee400080010ff */
[----:B---3--:R-:W-:Y:S05]  /*e250*/  @!P0 BRA `(.L_x_113) ;  /* 0xfffffffc00f08947 */ /* 0x008fea000383ffff */
[----:B------:R-:W-:Y:S05]  /*e260*/  BRA `(.L_x_21) ;  /* 0xffffff34008c7947 */ /* 0x000fea000383ffff */
.L_x_28:
[----:B-1----:R-:W-:Y:S07]  /*e270*/  MOV R4, UR17 ;  /* 0x0000001100047c02 */ /* 0x002fee0008000f00 */
.L_x_114:
[----:B-1----:R1:W3:Y:S02]  /*e280*/  SYNCS.PHASECHK.TRANS64.TRYWAIT P0, [R4+URZ+0x10], R7 ;  /* 0x00001007040075a7 */ /* 0x0022e400080011ff */
[----:B---3--:R-:W-:Y:S05]  /*e290*/  @!P0 NANOSLEEP.SYNCS 0x989680 ;  /* 0x009896800000895d */ /* 0x008fea0003900000 */
[----:B------:R-:W3:Y:S02]  /*e2a0*/  @!P0 SYNCS.PHASECHK.TRANS64 P0, [R4+URZ+0x10], R7 ;  /* 0x00001007040085a7 */ /* 0x000ee400080010ff */
[----:B---3--:R-:W-:Y:S05]  /*e2b0*/  @!P0 BRA `(.L_x_114) ;  /* 0xfffffffc00f08947 */ /* 0x008fea000383ffff */
[----:B------:R-:W-:Y:S05]  /*e2c0*/  BRA `(.L_x_27) ;  /* 0xffffff3800347947 */ /* 0x000fea000383ffff */
.L_x_32:
[----:B-1----:R1:W3:Y:S02]  /*e2d0*/  SYNCS.PHASECHK.TRANS64.TRYWAIT P0, [R12+URZ+0x50], R5 ;  /* 0x000050050c0075a7 */ /* 0x0022e400080011ff */
[----:B---3--:R-:W-:Y:S05]  /*e2e0*/  @!P0 NANOSLEEP.SYNCS 0x989680 ;  /* 0x009896800000895d */ /* 0x008fea0003900000 */
[----:B------:R-:W3:Y:S02]  /*e2f0*/  @!P0 SYNCS.PHASECHK.TRANS64 P0, [R12+URZ+0x50], R5 ;  /* 0x000050050c0085a7 */ /* 0x000ee400080010ff */
[----:B---3--:R-:W-:Y:S05]  /*e300*/  @!P0 BRA `(.L_x_32) ;  /* 0xfffffffc00f08947 */ /* 0x008fea000383ffff */
[----:B------:R-:W-:Y:S05]  /*e310*/  BRA `(.L_x_115) ;  /* 0xffffff3800c47947 */ /* 0x000fea000383ffff */
.L_x_36:
[----:B------:R-:W-:-:S07]  /*e320*/  MOV R0, UR4 ;  /* 0x0000000400007c02 */ /* 0x000fce0008000f00 */
.L_x_116:
[----:B-1----:R1:W2:Y:S02]  /*e330*/  SYNCS.PHASECHK.TRANS64.TRYWAIT P0, [R0+URZ], R3 ;  /* 0x00000003000075a7 */ /* 0x0022a400080011ff */
[----:B--2---:R-:W-:Y:S05]  /*e340*/  @!P0 NANOSLEEP.SYNCS 0x989680 ;  /* 0x009896800000895d */ /* 0x004fea0003900000 */
[----:B------:R-:W2:Y:S02]  /*e350*/  @!P0 SYNCS.PHASECHK.TRANS64 P0, [R0+URZ], R3 ;  /* 0x00000003000085a7 */ /* 0x000ea400080010ff */
[----:B--2---:R-:W-:Y:S05]  /*e360*/  @!P0 BRA `(.L_x_116) ;  /* 0xfffffffc00f08947 */ /* 0x004fea000383ffff */
[----:B------:R-:W-:Y:S05]  /*e370*/  BRA `(.L_x_117) ;  /* 0xffffff4000707947 */ /* 0x000fea000383ffff */
.L_x_39:
[----:B-1----:R1:W3:Y:S02]  /*e380*/  SYNCS.PHASECHK.TRANS64.TRYWAIT P0, [R2+URZ+0x90], R5 ;  /* 0x00009005020075a7 */ /* 0x0022e400080011ff */
[----:B---3--:R-:W-:Y:S05]  /*e390*/  @!P0 NANOSLEEP.SYNCS 0x989680 ;  /* 0x009896800000895d */ /* 0x008fea0003900000 */
[----:B------:R-:W3:Y:S02]  /*e3a0*/  @!P0 SYNCS.PHASECHK.TRANS64 P0, [R2+URZ+0x90], R5 ;  /* 0x00009005020085a7 */ /* 0x000ee400080010ff */
[----:B---3--:R-:W-:Y:S05]  /*e3b0*/  @!P0 BRA `(.L_x_39) ;  /* 0xfffffffc00f08947 */ /* 0x008fea000383ffff */
[----:B------:R-:W-:Y:S05]  /*e3c0*/  BRA `(.L_x_118) ;  /* 0xffffff4000cc7947 */ /* 0x000fea000383ffff */
.L_x_40:
[----:B------:R-:W-:-:S07]  /*e3d0*/  MOV R2, UR5 ;  /* 0x0000000500027c02 */ /* 0x000fce0008000f00 */
.L_x_119:
[----:B-1----:R1:W3:Y:S02]  /*e3e0*/  SYNCS.PHASECHK.TRANS64.TRYWAIT P0, [R2+URZ+0x60], R5 ;  /* 0x00006005020075a7 */ /* 0x0022e400080011ff */
[----:B---3--:R-:W-:Y:S05]  /*e3f0*/  @!P0 NANOSLEEP.SYNCS 0x989680 ;  /* 0x009896800000895d */ /* 0x008fea0003900000 */
[----:B------:R-:W3:Y:S02]  /*e400*/  @!P0 SYNCS.PHASECHK.TRANS64 P0, [R2+URZ+0x60], R5 ;  /* 0x00006005020085a7 */ /* 0x000ee400080010ff */
[----:B---3--:R-:W-:Y:S05]  /*e410*/  @!P0 BRA `(.L_x_119) ;  /* 0xfffffffc00f08947 */ /* 0x008fea000383ffff */
[----:B------:R-:W-:Y:S05]  /*e420*/  BRA `(.L_x_120) ;  /* 0xffffff4000dc7947 */ /* 0x000fea000383ffff */
.L_x_41:
[----:B-1----:R1:W3:Y:S02]  /*e430*/  SYNCS.PHASECHK.TRANS64.TRYWAIT P1, [R2+URZ+0x50], R5 ;  /* 0x00005005020075a7 */ /* 0x0022e400080211ff */
[----:B---3--:R-:W-:Y:S05]  /*e440*/  @!P1 NANOSLEEP.SYNCS 0x989680 ;  /* 0x009896800000995d */ /* 0x008fea0003900000 */
[----:B------:R-:W3:Y:S02]  /*e450*/  @!P1 SYNCS.PHASECHK.TRANS64 P1, [R2+URZ+0x50], R5 ;  /* 0x00005005020095a7 */ /* 0x000ee400080210ff */
[----:B---3--:R-:W-:Y:S05]  /*e460*/  @!P1 BRA `(.L_x_41) ;  /* 0xfffffffc00f09947 */ /* 0x008fea000383ffff */
[----:B------:R-:W-:Y:S05]  /*e470*/  BRA `(.L_x_121) ;  /* 0xffffff44000c7947 */ /* 0x000fea000383ffff */
.L_x_44:
[----:B------:R-:W-:-:S07]  /*e480*/  MOV R0, UR5 ;  /* 0x0000000500007c02 */ /* 0x000fce0008000f00 */
.L_x_122:
[----:B-1----:R1:W3:Y:S02]  /*e490*/  SYNCS.PHASECHK.TRANS64.TRYWAIT P0, [R0+URZ+0x60], R3 ;  /* 0x00006003000075a7 */ /* 0x0022e400080011ff */
[----:B---3--:R-:W-:Y:S05]  /*e4a0*/  @!P0 NANOSLEEP.SYNCS 0x989680 ;  /* 0x009896800000895d */ /* 0x008fea0003900000 */
[----:B------:R-:W3:Y:S02]  /*e4b0*/  @!P0 SYNCS.PHASECHK.TRANS64 P0, [R0+URZ+0x60], R3 ;  /* 0x00006003000085a7 */ /* 0x000ee400080010ff */
[----:B---3--:R-:W-:Y:S05]  /*e4c0*/  @!P0 BRA `(.L_x_122) ;  /* 0xfffffffc00f08947 */ /* 0x008fea000383ffff */
[----:B------:R-:W-:Y:S05]  /*e4d0*/  BRA `(.L_x_43) ;  /* 0xffffff4400607947 */ /* 0x000fea000383ffff */
.L_x_51:
[----:B-1----:R1:W2:Y:S02]  /*e4e0*/  SYNCS.PHASECHK.TRANS64.TRYWAIT P1, [R0+URZ+0x50], R5 ;  /* 0x00005005000075a7 */ /* 0x0022a400080211ff */
[----:B--2---:R-:W-:Y:S05]  /*e4f0*/  @!P1 NANOSLEEP.SYNCS 0x989680 ;  /* 0x009896800000995d */ /* 0x004fea0003900000 */
[----:B------:R-:W2:Y:S02]  /*e500*/  @!P1 SYNCS.PHASECHK.TRANS64 P1, [R0+URZ+0x50], R5 ;  /* 0x00005005000095a7 */ /* 0x000ea400080210ff */
[----:B--2---:R-:W-:Y:S05]  /*e510*/  @!P1 BRA `(.L_x_51) ;  /* 0xfffffffc00f09947 */ /* 0x004fea000383ffff */
[----:B------:R-:W-:Y:S05]  /*e520*/  BRA `(.L_x_123) ;  /* 0xffffff4800d07947 */ /* 0x000fea000383ffff */
.L_x_52:
[----:B------:R-:W-:-:S07]  /*e530*/  MOV R3, UR14 ;  /* 0x0000000e00037c02 */ /* 0x000fce0008000f00 */
.L_x_124:
[----:B-1----:R1:W2:Y:S02]  /*e540*/  SYNCS.PHASECHK.TRANS64.TRYWAIT P0, [R3+URZ+0x80], R0 ;  /* 0x00008000030075a7 */ /* 0x0022a400080011ff */
[----:B--2---:R-:W-:Y:S05]  /*e550*/  @!P0 NANOSLEEP.SYNCS 0x989680 ;  /* 0x009896800000895d */ /* 0x004fea0003900000 */
[----:B------:R-:W2:Y:S02]  /*e560*/  @!P0 SYNCS.PHASECHK.TRANS64 P0, [R3+URZ+0x80], R0 ;  /* 0x00008000030085a7 */ /* 0x000ea400080010ff */
[----:B--2---:R-:W-:Y:S05]  /*e570*/  @!P0 BRA `(.L_x_124) ;  /* 0xfffffffc00f08947 */ /* 0x004fea000383ffff */
[----:B------:R-:W-:Y:S05]  /*e580*/  BRA `(.L_x_125) ;  /* 0xffffff4c00047947 */ /* 0x000fea000383ffff */
.L_x_55:
[----:B------:R-:W-:Y:S07]  /*e590*/  MOV R0, UR7 ;  /* 0x0000000700007c02 */ /* 0x000fee0008000f00 */
.L_x_126:
[----:B-1----:R1:W2:Y:S02]  /*e5a0*/  SYNCS.PHASECHK.TRANS64.TRYWAIT P0, [R0+URZ], R3 ;  /* 0x00000003000075a7 */ /* 0x0022a400080011ff */
[----:B--2---:R-:W-:Y:S05]  /*e5b0*/  @!P0 NANOSLEEP.SYNCS 0x989680 ;  /* 0x009896800000895d */ /* 0x004fea0003900000 */
[----:B------:R-:W2:Y:S02]  /*e5c0*/  @!P0 SYNCS.PHASECHK.TRANS64 P0, [R0+URZ], R3 ;  /* 0x00000003000085a7 */ /* 0x000ea400080010ff */
[----:B--2---:R-:W-:Y:S05]  /*e5d0*/  @!P0 BRA `(.L_x_126) ;  /* 0xfffffffc00f08947 */ /* 0x004fea000383ffff */
[----:B------:R-:W-:Y:S05]  /*e5e0*/  BRA `(.L_x_54) ;  /* 0xffffff4c00207947 */ /* 0x000fea000383ffff */
.L_x_58:
[----:B------:R-:W-:-:S07]  /*e5f0*/  MOV R0, UR5 ;  /* 0x0000000500007c02 */ /* 0x000fce0008000f00 */
.L_x_127:
[----:B--2---:R2:W3:Y:S02]  /*e600*/  SYNCS.PHASECHK.TRANS64.TRYWAIT P0, [R0+URZ], R3 ;  /* 0x00000003000075a7 */ /* 0x0044e400080011ff */
[----:B---3--:R-:W-:Y:S05]  /*e610*/  @!P0 NANOSLEEP.SYNCS 0x989680 ;  /* 0x009896800000895d */ /* 0x008fea0003900000 */
[----:B------:R-:W3:Y:S02]  /*e620*/  @!P0 SYNCS.PHASECHK.TRANS64 P0, [R0+URZ], R3 ;  /* 0x00000003000085a7 */ /* 0x000ee400080010ff */
[----:B---3--:R-:W-:Y:S05]  /*e630*/  @!P0 BRA `(.L_x_127) ;  /* 0xfffffffc00f08947 */ /* 0x008fea000383ffff */
[----:B------:R-:W-:Y:S05]  /*e640*/  BRA `(.L_x_128) ;  /* 0xffffff5000007947 */ /* 0x000fea000383ffff */
.L_x_59:
[----:B------:R-:W-:-:S07]  /*e650*/  MOV R0, UR6 ;  /* 0x0000000600007c02 */ /* 0x000fce0008000f00 */
.L_x_129:
[----:B--2---:R2:W3:Y:S02]  /*e660*/  SYNCS.PHASECHK.TRANS64.TRYWAIT P0, [R0+URZ], R3 ;  /* 0x00000003000075a7 */ /* 0x0044e400080011ff */
[----:B---3--:R-:W-:Y:S05]  /*e670*/  @!P0 NANOSLEEP.SYNCS 0x989680 ;  /* 0x009896800000895d */ /* 0x008fea0003900000 */
[----:B------:R-:W3:Y:S02]  /*e680*/  @!P0 SYNCS.PHASECHK.TRANS64 P0, [R0+URZ], R3 ;  /* 0x00000003000085a7 */ /* 0x000ee400080010ff */
[----:B---3--:R-:W-:Y:S05]  /*e690*/  @!P0 BRA `(.L_x_129) ;  /* 0xfffffffc00f08947 */ /* 0x008fea000383ffff */
[----:B------:R-:W-:Y:S05]  /*e6a0*/  BRA `(.L_x_130) ;  /* 0xffffff50000c7947 */ /* 0x000fea000383ffff */
.L_x_64:
[----:B---3--:R3:W4:Y:S02]  /*e6b0*/  SYNCS.PHASECHK.TRANS64.TRYWAIT P0, [R3+URZ+0x50], R0 ;  /* 0x00005000030075a7 */ /* 0x00872400080011ff */
[----:B----4-:R-:W-:Y:S05]  /*e6c0*/  @!P0 NANOSLEEP.SYNCS 0x989680 ;  /* 0x009896800000895d */ /* 0x010fea0003900000 */
[----:B------:R-:W4:Y:S02]  /*e6d0*/  @!P0 SYNCS.PHASECHK.TRANS64 P0, [R3+URZ+0x50], R0 ;  /* 0x00005000030085a7 */ /* 0x000f2400080010ff */
[----:B----4-:R-:W-:Y:S05]  /*e6e0*/  @!P0 BRA `(.L_x_64) ;  /* 0xfffffffc00f08947 */ /* 0x010fea000383ffff */
[----:B------:R-:W-:Y:S05]  /*e6f0*/  BRA `(.L_x_131) ;  /* 0xffffff54002c7947 */ /* 0x000fea000383ffff */
.L_x_67:
[----:B------:R-:W-:Y:S07]  /*e700*/  MOV R0, UR6 ;  /* 0x0000000600007c02 */ /* 0x000fee0008000f00 */
.L_x_132:
[----:B-1----:R1:W3:Y:S02]  /*e710*/  SYNCS.PHASECHK.TRANS64.TRYWAIT P1, [R0+URZ+0x48], R3 ;  /* 0x00004803000075a7 */ /* 0x0022e400080211ff */
[----:B---3--:R-:W-:Y:S05]  /*e720*/  @!P1 NANOSLEEP.SYNCS 0x989680 ;  /* 0x009896800000995d */ /* 0x008fea0003900000 */
[----:B------:R-:W3:Y:S02]  /*e730*/  @!P1 SYNCS.PHASECHK.TRANS64 P1, [R0+URZ+0x48], R3 ;  /* 0x00004803000095a7 */ /* 0x000ee400080210ff */
[----:B---3--:R-:W-:Y:S05]  /*e740*/  @!P1 BRA `(.L_x_132) ;  /* 0xfffffffc00f09947 */ /* 0x008fea000383ffff */
[----:B------:R-:W-:Y:S05]  /*e750*/  BRA `(.L_x_66) ;  /* 0xffffff58009c7947 */ /* 0x000fea000383ffff */
.L_x_70:
[----:B------:R-:W-:Y:S07]  /*e760*/  MOV R3, UR5 ;  /* 0x0000000500037c02 */ /* 0x000fee0008000f00 */
.L_x_133:
[----:B-1----:R1:W3:Y:S02]  /*e770*/  SYNCS.PHASECHK.TRANS64.TRYWAIT P2, [R3+URZ+0x30], R0 ;  /* 0x00003000030075a7 */ /* 0x0022e400080411ff */
[----:B---3--:R-:W-:Y:S05]  /*e780*/  @!P2 NANOSLEEP.SYNCS 0x989680 ;  /* 0x009896800000a95d */ /* 0x008fea0003900000 */
[----:B------:R-:W3:Y:S02]  /*e790*/  @!P2 SYNCS.PHASECHK.TRANS64 P2, [R3+URZ+0x30], R0 ;  /* 0x000030000300a5a7 */ /* 0x000ee400080410ff */
[----:B---3--:R-:W-:Y:S05]  /*e7a0*/  @!P2 BRA `(.L_x_133) ;  /* 0xfffffffc00f0a947 */ /* 0x008fea000383ffff */
[----:B------:R-:W-:Y:S05]  /*e7b0*/  BRA `(.L_x_134) ;  /* 0xffffff5c00047947 */ /* 0x000fea000383ffff */
.L_x_72:
[----:B---3--:R-:W-:-:S07]  /*e7c0*/  MOV R0, UR4 ;  /* 0x0000000400007c02 */ /* 0x008fce0008000f00 */
.L_x_135:
[----:B-1----:R1:W3:Y:S02]  /*e7d0*/  SYNCS.PHASECHK.TRANS64.TRYWAIT P0, [R0+URZ], R3 ;  /* 0x00000003000075a7 */ /* 0x0022e400080011ff */
[----:B---3--:R-:W-:Y:S05]  /*e7e0*/  @!P0 NANOSLEEP.SYNCS 0x989680 ;  /* 0x009896800000895d */ /* 0x008fea0003900000 */
[----:B------:R-:W3:Y:S02]  /*e7f0*/  @!P0 SYNCS.PHASECHK.TRANS64 P0, [R0+URZ], R3 ;  /* 0x00000003000085a7 */ /* 0x000ee400080010ff */
[----:B---3--:R-:W-:Y:S05]  /*e800*/  @!P0 BRA `(.L_x_135) ;  /* 0xfffffffc00f08947 */ /* 0x008fea000383ffff */
[----:B------:R-:W-:Y:S05]  /*e810*/  BRA `(.L_x_136) ;  /* 0xffffff6000907947 */ /* 0x000fea000383ffff */
.L_x_74:
[----:B------:R-:W-:Y:S07]  /*e820*/  MOV R0, UR4 ;  /* 0x0000000400007c02 */ /* 0x000fee0008000f00 */
.L_x_137:
[----:B-1----:R1:W2:Y:S02]  /*e830*/  SYNCS.PHASECHK.TRANS64.TRYWAIT P0, [R0+URZ+0x50], R3 ;  /* 0x00005003000075a7 */ /* 0x0022a400080011ff */
[----:B--2---:R-:W-:Y:S05]  /*e840*/  @!P0 NANOSLEEP.SYNCS 0x989680 ;  /* 0x009896800000895d */ /* 0x004fea0003900000 */
[----:B------:R-:W2:Y:S02]  /*e850*/  @!P0 SYNCS.PHASECHK.TRANS64 P0, [R0+URZ+0x50], R3 ;  /* 0x00005003000085a7 */ /* 0x000ea400080010ff */
[----:B--2---:R-:W-:Y:S05]  /*e860*/  @!P0 BRA `(.L_x_137) ;  /* 0xfffffffc00f08947 */ /* 0x004fea000383ffff */
[----:B------:R-:W-:Y:S05]  /*e870*/  BRA `(.L_x_138) ;  /* 0xffffff64004c7947 */ /* 0x000fea000383ffff */
.L_x_84:
[----:B-1----:R1:W4:Y:S02]  /*e880*/  SYNCS.PHASECHK.TRANS64.TRYWAIT P1, [R4+URZ+0x20], R9 ;  /* 0x00002009040075a7 */ /* 0x00232400080211ff */
[----:B----4-:R-:W-:Y:S05]  /*e890*/  @!P1 NANOSLEEP.SYNCS 0x989680 ;  /* 0x009896800000995d */ /* 0x010fea0003900000 */
[----:B------:R-:W4:Y:S02]  /*e8a0*/  @!P1 SYNCS.PHASECHK.TRANS64 P1, [R4+URZ+0x20], R9 ;  /* 0x00002009040095a7 */ /* 0x000f2400080210ff */
[----:B----4-:R-:W-:Y:S05]  /*e8b0*/  @!P1 BRA `(.L_x_84) ;  /* 0xfffffffc00f09947 */ /* 0x010fea000383ffff */
[----:B------:R-:W-:Y:S05]  /*e8c0*/  BRA `(.L_x_83) ;  /* 0xffffff7800d07947 */ /* 0x000fea000383ffff */
.L_x_86:
[----:B----4-:R4:W1:Y:S02]  /*e8d0*/  SYNCS.PHASECHK.TRANS64.TRYWAIT P1, [R0+URZ+0x70], R5 ;  /* 0x00007005000075a7 */ /* 0x01086400080211ff */
[----:B-1----:R-:W-:Y:S05]  /*e8e0*/  @!P1 NANOSLEEP.SYNCS 0x989680 ;  /* 0x009896800000995d */ /* 0x002fea0003900000 */
[----:B------:R-:W1:Y:S02]  /*e8f0*/  @!P1 SYNCS.PHASECHK.TRANS64 P1, [R0+URZ+0x70], R5 ;  /* 0x00007005000095a7 */ /* 0x000e6400080210ff */
[----:B-1----:R-:W-:Y:S05]  /*e900*/  @!P1 BRA `(.L_x_86) ;  /* 0xfffffffc00f09947 */ /* 0x002fea000383ffff */
[----:B------:R-:W-:Y:S05]  /*e910*/  BRA `(.L_x_85) ;  /* 0xffffff8400bc7947 */ /* 0x000fea000383ffff */
        .weak           $__internal_0_$__cuda_sm10x_tcgen05_guardrail_trap_col_being_dealloced_not_returned_by_alloc
        .type           $__internal_0_$__cuda_sm10x_tcgen05_guardrail_trap_col_being_dealloced_not_returned_by_alloc,@function
        .size           $__internal_0_$__cuda_sm10x_tcgen05_guardrail_trap_col_being_dealloced_not_returned_by_alloc,($__internal_1_$__cuda_sm10x_tcgen05_guardrail_trap_phase_invalid_during_alloc - $__internal_0_$__cuda_sm10x_tcgen05_guardrail_trap_col_being_dealloced_not_returned_by_alloc)
$__internal_0_$__cuda_sm10x_tcgen05_guardrail_trap_col_being_dealloced_not_returned_by_alloc:
[----:B------:R-:W-:Y:S05]  /*e920*/  BPT.TRAP 0x1 ;  /* 0x000000040000795c */ /* 0x000fea0000300000 */
[----:B------:R-:W-:-:S04]  /*e930*/  HFMA2 R3, -RZ, RZ, 0, 0 ;  /* 0x00000000ff037431 */ /* 0x000fc800000001ff */
[----:B------:R-:W-:Y:S05]  /*e940*/  RET.REL.NODEC R2 `(_ZN7cutlass13device_kernelINS_4gemm6kernel13GemmUniversalIN4cute5tupleIJiiiiEEENS1_10collective13CollectiveMmaINS1_35MainloopSm100TmaUmmaWarpSpecializedILi2ELi2ELi2ENS5_IJNS4_1CILi1EEESB_SB_EEEEENS5_IJNSA_ILi128EEENSA_ILi240EEENSA_ILi64EEEEEENS_6half_tENS5_IJlSB_lEEESI_SJ_NS4_8TiledMMAINS4_8MMA_AtomIJNS4_20SM100_MMA_F16BF16_SSISI_SI_fLi128ELi240ELNS4_4UMMA5MajorE0ELSO_0ELNSN_7ScaleInE0ELSP_0EEEEEENS4_6LayoutISC_NS5_IJNSA_ILi0EEEST_ST_EEEEENS5_IJNS4_10UnderscoreESW_SW_EEEEENS4_13SM90_TMA_LOADENS4_14ComposedLayoutINS4_7SwizzleILi3ELi4ELi3EEENS4_18smem_ptr_flag_bitsILi16EEENSS_INS5_IJNSA_ILi8EEESG_EEENS5_IJSG_SB_EEEEEEEvNS4_8identityESZ_S19_vS1A_EENS_8epilogue10collective18CollectiveEpilogueINS1C_23Sm100TmaWarpSpecializedILi2ELi1ELi240ELb1ELb0EEEJSH_NS5_IJNSS_ISE_SB_EENSS_ISF_SB_EEEEESI_SJ_SI_SJ_NS1C_6fusion15FusionCallbacksIS1G_NS1K_17LinearCombinationISI_fSI_fLNS_15FloatRoundStyleE2EEESH_S1J_JEEENS4_5SM1004TMEM4LOAD26SM100_TMEM_LOAD_32dp32b16xESZ_NS10_INS11_ILi1ELi4ELi3EEES14_NSS_INS5_IJS15_NSA_ILi16EEEEEENS5_IJS1V_SB_EEEEEEENS4_39AutoVectorizingCopyWithAssumedAlignmentILi128EEENS4_14SM90_TMA_STOREES1Z_S21_S21_EEEvvEEEEvNT_6ParamsE) ;  /* 0xffffff1402ac7950 */ /* 0x000fea0003c3ffff */
        .weak           $__internal_1_$__cuda_sm10x_tcgen05_guardrail_trap_phase_invalid_during_alloc
        .type           $__internal_1_$__cuda_sm10x_tcgen05_guardrail_trap_phase_invalid_during_alloc,@function
        .size           $__internal_1_$__cuda_sm10x_tcgen05_guardrail_trap_phase_invalid_during_alloc,($__internal_2_$__cuda_sm10x_tcgen05_guardrail_trap_unallocated_columns_being_dealloced - $__internal_1_$__cuda_sm10x_tcgen05_guardrail_trap_phase_invalid_during_alloc)
$__internal_1_$__cuda_sm10x_tcgen05_guardrail_trap_phase_invalid_during_alloc:
[----:B------:R-:W-:Y:S05]  /*e950*/  BPT.TRAP 0x1 ;  /* 0x000000040000795c */ /* 0x000fea0000300000 */
[----:B------:R-:W-:-:S04]  /*e960*/  MOV R3, 0x0 ;  /* 0x0000000000037802 */ /* 0x000fc80000000f00 */
[----:B------:R-:W-:Y:S05]  /*e970*/  RET.REL.NODEC R2 `(_ZN7cutlass13device_kernelINS_4gemm6kernel13GemmUniversalIN4cute5tupleIJiiiiEEENS1_10collective13CollectiveMmaINS1_35MainloopSm100TmaUmmaWarpSpecializedILi2ELi2ELi2ENS5_IJNS4_1CILi1EEESB_SB_EEEEENS5_IJNSA_ILi128EEENSA_ILi240EEENSA_ILi64EEEEEENS_6half_tENS5_IJlSB_lEEESI_SJ_NS4_8TiledMMAINS4_8MMA_AtomIJNS4_20SM100_MMA_F16BF16_SSISI_SI_fLi128ELi240ELNS4_4UMMA5MajorE0ELSO_0ELNSN_7ScaleInE0ELSP_0EEEEEENS4_6LayoutISC_NS5_IJNSA_ILi0EEEST_ST_EEEEENS5_IJNS4_10UnderscoreESW_SW_EEEEENS4_13SM90_TMA_LOADENS4_14ComposedLayoutINS4_7SwizzleILi3ELi4ELi3EEENS4_18smem_ptr_flag_bitsILi16EEENSS_INS5_IJNSA_ILi8EEESG_EEENS5_IJSG_SB_EEEEEEEvNS4_8identityESZ_S19_vS1A_EENS_8epilogue10collective18CollectiveEpilogueINS1C_23Sm100TmaWarpSpecializedILi2ELi1ELi240ELb1ELb0EEEJSH_NS5_IJNSS_ISE_SB_EENSS_ISF_SB_EEEEESI_SJ_SI_SJ_NS1C_6fusion15FusionCallbacksIS1G_NS1K_17LinearCombinationISI_fSI_fLNS_15FloatRoundStyleE2EEESH_S1J_JEEENS4_5SM1004TMEM4LOAD26SM100_TMEM_LOAD_32dp32b16xESZ_NS10_INS11_ILi1ELi4ELi3EEES14_NSS_INS5_IJS15_NSA_ILi16EEEEEENS5_IJS1V_SB_EEEEEEENS4_39AutoVectorizingCopyWithAssumedAlignmentILi128EEENS4_14SM90_TMA_STOREES1Z_S21_S21_EEEvvEEEEvNT_6ParamsE) ;  /* 0xffffff1402a07950 */ /* 0x000fea0003c3ffff */
        .weak           $__internal_2_$__cuda_sm10x_tcgen05_guardrail_trap_unallocated_columns_being_dealloced
        .type           $__internal_2_$__cuda_sm10x_tcgen05_guardrail_trap_unallocated_columns_being_dealloced,@function
        .size           $__internal_2_$__cuda_sm10x_tcgen05_guardrail_trap_unallocated_columns_being_dealloced,(.L_x_140 - $__internal_2_$__cuda_sm10x_tcgen05_guardrail_trap_unallocated_columns_being_dealloced)
$__internal_2_$__cuda_sm10x_tcgen05_guardrail_trap_unallocated_columns_being_dealloced:
[----:B------:R-:W-:Y:S05]  /*e980*/  BPT.TRAP 0x1 ;  /* 0x000000040000795c */ /* 0x000fea0000300000 */
[----:B------:R-:W-:-:S04]  /*e990*/  HFMA2 R3, -RZ, RZ, 0, 0 ;  /* 0x00000000ff037431 */ /* 0x000fc800000001ff */
[----:B------:R-:W-:Y:S05]  /*e9a0*/  RET.REL.NODEC R2 `(_ZN7cutlass13device_kernelINS_4gemm6kernel13GemmUniversalIN4cute5tupleIJiiiiEEENS1_10collective13CollectiveMmaINS1_35MainloopSm100TmaUmmaWarpSpecializedILi2ELi2ELi2ENS5_IJNS4_1CILi1EEESB_SB_EEEEENS5_IJNSA_ILi128EEENSA_ILi240EEENSA_ILi64EEEEEENS_6half_tENS5_IJlSB_lEEESI_SJ_NS4_8TiledMMAINS4_8MMA_AtomIJNS4_20SM100_MMA_F16BF16_SSISI_SI_fLi128ELi240ELNS4_4UMMA5MajorE0ELSO_0ELNSN_7ScaleInE0ELSP_0EEEEEENS4_6LayoutISC_NS5_IJNSA_ILi0EEEST_ST_EEEEENS5_IJNS4_10UnderscoreESW_SW_EEEEENS4_13SM90_TMA_LOADENS4_14ComposedLayoutINS4_7SwizzleILi3ELi4ELi3EEENS4_18smem_ptr_flag_bitsILi16EEENSS_INS5_IJNSA_ILi8EEESG_EEENS5_IJSG_SB_EEEEEEEvNS4_8identityESZ_S19_vS1A_EENS_8epilogue10collective18CollectiveEpilogueINS1C_23Sm100TmaWarpSpecializedILi2ELi1ELi240ELb1ELb0EEEJSH_NS5_IJNSS_ISE_SB_EENSS_ISF_SB_EEEEESI_SJ_SI_SJ_NS1C_6fusion15FusionCallbacksIS1G_NS1K_17LinearCombinationISI_fSI_fLNS_15FloatRoundStyleE2EEESH_S1J_JEEENS4_5SM1004TMEM4LOAD26SM100_TMEM_LOAD_32dp32b16xESZ_NS10_INS11_ILi1ELi4ELi3EEES14_NSS_INS5_IJS15_NSA_ILi16EEEEEENS5_IJS1V_SB_EEEEEEENS4_39AutoVectorizingCopyWithAssumedAlignmentILi128EEENS4_14SM90_TMA_STOREES1Z_S21_S21_EEEvvEEEEvNT_6ParamsE) ;  /* 0xffffff1402947950 */ /* 0x000fea0003c3ffff */
.L_x_139:
[----:B------:R-:W-:-:S00]  /*e9b0*/  BRA `(.L_x_139) ;  /* 0xfffffffc00fc7947 */ /* 0x000fc0000383ffff */
[----:B------:R-:W-:-:S00]  /*e9c0*/  NOP ;  /* 0x0000000000007918 */ /* 0x000fc00000000000 */
        /* <DEDUP_REMOVED lines=11> */
.L_x_140:


//--------------------- .nv.global.init           --------------------------
	.section	.nv.global.init,"aw",@progbits
.nv.global.init:
	.type		$str$27,@object
	.size		$str$27,($str$28 - $str$27)
$str$27:
        /*0000*/ 	.byte	0x28, 0x61, 0x64, 0x64, 0x72, 0x65, 0x73, 0x73, 0x20, 0x26, 0x20, 0x6d, 0x61, 0x73, 0x6b, 0x29
        /*0010*/ 	.byte	0x20, 0x3d, 0x3d, 0x20, 0x30, 0x00
	.type		$str$28,@object
	.size		$str$28,($str$26 - $str$28)
$str$28:
        /*0016*/ 	.byte	0x2f, 0x74, 0x6d, 0x70, 0x2f, 0x63, 0x75, 0x74, 0x6c, 0x61, 0x73, 0x73, 0x5f, 0x73, 0x77, 0x65
        /*0026*/ 	.byte	0x65, 0x70, 0x5f, 0x73, 0x72, 0x63, 0x2f, 0x69, 0x6e, 0x63, 0x6c, 0x75, 0x64, 0x65, 0x2f, 0x63
        /*0036*/ 	.byte	0x75, 0x74, 0x65, 0x2f, 0x70, 0x6f, 0x69, 0x6e, 0x74, 0x65, 0x72, 0x5f, 0x66, 0x6c, 0x61, 0x67
        /*0046*/ 	.byte	0x67, 0x65, 0x64, 0x2e, 0x68, 0x70, 0x70, 0x00
	.type		$str$26,@object
	.size		$str$26,($str$25 - $str$26)
$str$26:
        /*004e*/ 	.byte	0x2f, 0x74, 0x6d, 0x70, 0x2f, 0x63, 0x75, 0x74, 0x6c, 0x61, 0x73, 0x73, 0x5f, 0x73, 0x77, 0x65
        /*005e*/ 	.byte	0x65, 0x70, 0x5f, 0x73, 0x72, 0x63, 0x2f, 0x69, 0x6e, 0x63, 0x6c, 0x75, 0x64, 0x65, 0x2f, 0x63
        /*006e*/ 	.byte	0x75, 0x74, 0x65, 0x2f, 0x61, 0x74, 0x6f, 0x6d, 0x2f, 0x63, 0x6f, 0x70, 0x79, 0x5f, 0x74, 0x72
        /*007e*/ 	.byte	0x61, 0x69, 0x74, 0x73, 0x5f, 0x73, 0x6d, 0x31, 0x30, 0x30, 0x2e, 0x68, 0x70, 0x70, 0x00
	.type		$str$25,@object
	.size		$str$25,(__unnamed_1 - $str$25)
$str$25:
        /*008d*/ 	.byte	0x28, 0x28, 0x75, 0x69, 0x6e, 0x74, 0x33, 0x32, 0x5f, 0x74, 0x28, 0x74, 0x68, 0x72, 0x65, 0x61
        /*009d*/ 	.byte	0x64, 0x49, 0x64, 0x78, 0x2e, 0x78, 0x29, 0x20, 0x2f, 0x20, 0x33, 0x32, 0x29, 0x20, 0x25, 0x20
        /*00ad*/ 	.byte	0x34, 0x29, 0x20, 0x3d, 0x3d, 0x20, 0x28, 0x28, 0x28, 0x74, 0x6d, 0x65, 0x6d, 0x5f, 0x61, 0x64
        /*00bd*/ 	.byte	0x64, 0x72, 0x20, 0x3e, 0x3e, 0x20, 0x31, 0x36, 0x29, 0x20, 0x2f, 0x20, 0x33, 0x32, 0x29, 0x20
        /*00cd*/ 	.byte	0x25, 0x20, 0x34, 0x29, 0x00
	.type		__unnamed_1,@object
	.size		__unnamed_1,(__unnamed_2 - __unnamed_1)
__unnamed_1:
        /* <DEDUP_REMOVED lines=25> */
        /*0262*/ 	.byte	0x33, 0x30, 0x37, 0x32, 0x30, 0x3e, 0x3e, 0x3e, 0x3e, 0x5d, 0x00
	.type		__unnamed_2,@object
	.size		__unnamed_2,(.L_2 - __unnamed_2)
__unnamed_2:
        /* <DEDUP_REMOVED lines=41> */
.L_2:


//--------------------- .nv.shared._ZN7cutlass13device_kernelINS_4gemm6kernel13GemmUniversalIN4cute5tupleIJiiiiEEENS1_10collective13CollectiveMmaINS1_35MainloopSm100TmaUmmaWarpSpecializedILi2ELi2ELi2ENS5_IJNS4_1CILi1EEESB_SB_EEEEENS5_IJNSA_ILi128EEENSA_ILi240EEENSA_ILi64EEEEEENS_6half_tENS5_IJlSB_lEEESI_SJ_NS4_8TiledMMAINS4_8MMA_AtomIJNS4_20SM100_MMA_F16BF16_SSISI_SI_fLi128ELi240ELNS4_4UMMA5MajorE0ELSO_0ELNSN_7ScaleInE0ELSP_0EEEEEENS4_6LayoutISC_NS5_IJNSA_ILi0EEEST_ST_EEEEENS5_IJNS4_10UnderscoreESW_SW_EEEEENS4_13SM90_TMA_LOADENS4_14ComposedLayoutINS4_7SwizzleILi3ELi4ELi3EEENS4_18smem_ptr_flag_bitsILi16EEENSS_INS5_IJNSA_ILi8EEESG_EEENS5_IJSG_SB_EEEEEEEvNS4_8identityESZ_S19_vS1A_EENS_8epilogue10collective18CollectiveEpilogueINS1C_23Sm100TmaWarpSpecializedILi2ELi1ELi240ELb1ELb0EEEJSH_NS5_IJNSS_ISE_SB_EENSS_ISF_SB_EEEEESI_SJ_SI_SJ_NS1C_6fusion15FusionCallbacksIS1G_NS1K_17LinearCombinationISI_fSI_fLNS_15FloatRoundStyleE2EEESH_S1J_JEEENS4_5SM1004TMEM4LOAD26SM100_TMEM_LOAD_32dp32b16xESZ_NS10_INS11_ILi1ELi4ELi3EEES14_NSS_INS5_IJS15_NSA_ILi16EEEEEENS5_IJS1V_SB_EEEEEEENS4_39AutoVectorizingCopyWithAssumedAlignmentILi128EEENS4_14SM90_TMA_STOREES1Z_S21_S21_EEEvvEEEEvNT_6ParamsE --------------------------
	.section	.nv.shared._ZN7cutlass13device_kernelINS_4gemm6kernel13GemmUniversalIN4cute5tupleIJiiiiEEENS1_10collective13CollectiveMmaINS1_35MainloopSm100TmaUmmaWarpSpecializedILi2ELi2ELi2ENS5_IJNS4_1CILi1EEESB_SB_EEEEENS5_IJNSA_ILi128EEENSA_ILi240EEENSA_ILi64EEEEEENS_6half_tENS5_IJlSB_lEEESI_SJ_NS4_8TiledMMAINS4_8MMA_AtomIJNS4_20SM100_MMA_F16BF16_SSISI_SI_fLi128ELi240ELNS4_4UMMA5MajorE0ELSO_0ELNSN_7ScaleInE0ELSP_0EEEEEENS4_6LayoutISC_NS5_IJNSA_ILi0EEEST_ST_EEEEENS5_IJNS4_10UnderscoreESW_SW_EEEEENS4_13SM90_TMA_LOADENS4_14ComposedLayoutINS4_7SwizzleILi3ELi4ELi3EEENS4_18smem_ptr_flag_bitsILi16EEENSS_INS5_IJNSA_ILi8EEESG_EEENS5_IJSG_SB_EEEEEEEvNS4_8identityESZ_S19_vS1A_EENS_8epilogue10collective18CollectiveEpilogueINS1C_23Sm100TmaWarpSpecializedILi2ELi1ELi240ELb1ELb0EEEJSH_NS5_IJNSS_ISE_SB_EENSS_ISF_SB_EEEEESI_SJ_SI_SJ_NS1C_6fusion15FusionCallbacksIS1G_NS1K_17LinearCombinationISI_fSI_fLNS_15FloatRoundStyleE2EEESH_S1J_JEEENS4_5SM1004TMEM4LOAD26SM100_TMEM_LOAD_32dp32b16xESZ_NS10_INS11_ILi1ELi4ELi3EEES14_NSS_INS5_IJS15_NSA_ILi16EEEEEENS5_IJS1V_SB_EEEEEEENS4_39AutoVectorizingCopyWithAssumedAlignmentILi128EEENS4_14SM90_TMA_STOREES1Z_S21_S21_EEEvvEEEEvNT_6ParamsE,"aw",@nobits
	.sectionflags	@""
	.align	16
	.zero		1024


//--------------------- .nv.shared.reserved.0     --------------------------
	.section	.nv.shared.reserved.0,"aw",@nobits
	.weak		__nv_reservedSMEM_offset_0_alias
	.size		__nv_reservedSMEM_offset_0_alias, 0, 64
	.other		__nv_reservedSMEM_offset_0_alias,@"STO_CUDA_RESERVED_SHARED STV_DEFAULT"
__nv_reservedSMEM_offset_0_alias:
	.zero		0
.nv.shared.reserved.0:
	.zero		64
	.weak		__nv_reservedSMEM_tcgen05_partition
	.type		__nv_reservedSMEM_tcgen05_partition,@object
	.size		__nv_reservedSMEM_tcgen05_partition,(.L_0 - __nv_reservedSMEM_tcgen05_partition)
__nv_reservedSMEM_tcgen05_partition:
	.zero		32
.L_0:


//--------------------- .nv.global                --------------------------
	.section	.nv.global,"aw",@nobits
.nv.global:
	.type		_ZN39_INTERNAL_0dc45c6d_4_k_cu_25170560_74454cute1_E,@object
	.size		_ZN39_INTERNAL_0dc45c6d_4_k_cu_25170560_74454cute1_E,(_ZN39_INTERNAL_0dc45c6d_4_k_cu_25170560_74454cuda3std3__45__cpo6cbeginE - _ZN39_INTERNAL_0dc45c6d_4_k_cu_25170560_74454cute1_E)
_ZN39_INTERNAL_0dc45c6d_4_k_cu_25170560_74454cute1_E:
	.zero		1
	.type		_ZN39_INTERNAL_0dc45c6d_4_k_cu_25170560_74454cuda3std3__45__cpo6cbeginE,@object
	.size		_ZN39_INTERNAL_0dc45c6d_4_k_cu_25170560_74454cuda3std3__45__cpo6cbeginE,(_ZN39_INTERNAL_0dc45c6d_4_k_cu_25170560_74454cuda3std3__48in_placeE - _ZN39_INTERNAL_0dc45c6d_4_k_cu_25170560_74454cuda3std3__45__cpo6cbeginE)
_ZN39_INTERNAL_0dc45c6d_4_k_cu_25170560_74454cuda3std3__45__cpo6cbeginE:
	.zero		1
	.type		_ZN39_INTERNAL_0dc45c6d_4_k_cu_25170560_74454cuda3std3__48in_placeE,@object
	.size		_ZN39_INTERNAL_0dc45c6d_4_k_cu_25170560_74454cuda3std3__48in_placeE,(_ZN39_INTERNAL_0dc45c6d_4_k_cu_25170560_74454cuda3std6ranges3__45__cpo9iter_moveE - _ZN39_INTERNAL_0dc45c6d_4_k_cu_25170560_74454cuda3std3__48in_placeE)
_ZN39_INTERNAL_0dc45c6d_4_k_cu_25170560_74454cuda3std3__48in_placeE:
	.zero		1
	.type		_ZN39_INTERNAL_0dc45c6d_4_k_cu_25170560_74454cuda3std6ranges3__45__cpo9iter_moveE,@object
	.size		_ZN39_INTERNAL_0dc45c6d_4_k_cu_25170560_74454cuda3std6ranges3__45__cpo9iter_moveE,(_ZN39_INTERNAL_0dc45c6d_4_k_cu_25170560_74454cuda3std3__45__cpo5beginE - _ZN39_INTERNAL_0dc45c6d_4_k_cu_25170560_74454cuda3std6ranges3__45__cpo9iter_moveE)
_ZN39_INTERNAL_0dc45c6d_4_k_cu_25170560_74454cuda3std6ranges3__45__cpo9iter_moveE:
	.zero		1
	.type		_ZN39_INTERNAL_0dc45c6d_4_k_cu_25170560_74454cuda3std3__45__cpo5beginE,@object
	.size		_ZN39_INTERNAL_0dc45c6d_4_k_cu_25170560_74454cuda3std3__45__cpo5beginE,(_ZN39_INTERNAL_0dc45c6d_4_k_cu_25170560_74454cuda3std3__441_GLOBAL__N__0dc45c6d_4_k_cu_25170560_74456ignoreE - _ZN39_INTERNAL_0dc45c6d_4_k_cu_25170560_74454cuda3std3__45__cpo5beginE)
_ZN39_INTERNAL_0dc45c6d_4_k_cu_25170560_74454cuda3std3__45__cpo5beginE:
	.zero		1
	.type		_ZN39_INTERNAL_0dc45c6d_4_k_cu_25170560_74454cuda3std3__441_GLOBAL__N__0dc45c6d_4_k_cu_25170560_74456ignoreE,@object
	.size		_ZN39_INTERNAL_0dc45c6d_4_k_cu_25170560_74454cuda3std3__441_GLOBAL__N__0dc45c6d_4_k_cu_25170560_74456ignoreE,(_ZN39_INTERNAL_0dc45c6d_4_k_cu_25170560_74454cute7productE - _ZN39_INTERNAL_0dc45c6d_4_k_cu_25170560_74454cuda3std3__441_GLOBAL__N__0dc45c6d_4_k_cu_25170560_74456ignoreE)
_ZN39_INTERNAL_0dc45c6d_4_k_cu_25170560_74454cuda3std3__441_GLOBAL__N__0dc45c6d_4_k_cu_25170560_74456ignoreE:
	.zero		1
	.type		_ZN39_INTERNAL_0dc45c6d_4_k_cu_25170560_74454cute7productE,@object
	.size		_ZN39_INTERNAL_0dc45c6d_4_k_cu_25170560_74454cute7productE,(_ZN39_INTERNAL_0dc45c6d_4_k_cu_25170560_74454cuda3std3__45__cpo3endE - _ZN39_INTERNAL_0dc45c6d_4_k_cu_25170560_74454cute7productE)
_ZN39_INTERNAL_0dc45c6d_4_k_cu_25170560_74454cute7productE:
	.zero		1
	.type		_ZN39_INTERNAL_0dc45c6d_4_k_cu_25170560_74454cuda3std3__45__cpo3endE,@object
	.size		_ZN39_INTERNAL_0dc45c6d_4_k_cu_25170560_74454cuda3std3__45__cpo3endE,(_ZN39_INTERNAL_0dc45c6d_4_k_cu_25170560_74454cuda3std3__419piecewise_constructE - _ZN39_INTERNAL_0dc45c6d_4_k_cu_25170560_74454cuda3std3__45__cpo3endE)
_ZN39_INTERNAL_0dc45c6d_4_k_cu_25170560_74454cuda3std3__45__cpo3endE:
	.zero		1
	.type		_ZN39_INTERNAL_0dc45c6d_4_k_cu_25170560_74454cuda3std3__419piecewise_constructE,@object
	.size		_ZN39_INTERNAL_0dc45c6d_4_k_cu_25170560_74454cuda3std3__419piecewise_constructE,(_ZN39_INTERNAL_0dc45c6d_4_k_cu_25170560_74454cuda3std3__45__cpo4cendE - _ZN39_INTERNAL_0dc45c6d_4_k_cu_25170560_74454cuda3std3__419piecewise_constructE)
_ZN39_INTERNAL_0dc45c6d_4_k_cu_25170560_74454cuda3std3__419piecewise_constructE:
	.zero		1
	.type		_ZN39_INTERNAL_0dc45c6d_4_k_cu_25170560_74454cuda3std3__45__cpo4cendE,@object
	.size		_ZN39_INTERNAL_0dc45c6d_4_k_cu_25170560_74454cuda3std3__45__cpo4cendE,(_ZN39_INTERNAL_0dc45c6d_4_k_cu_25170560_74454cuda3std6ranges3__45__cpo4swapE - _ZN39_INTERNAL_0dc45c6d_4_k_cu_25170560_74454cuda3std3__45__cpo4cendE)
_ZN39_INTERNAL_0dc45c6d_4_k_cu_25170560_74454cuda3std3__45__cpo4cendE:
	.zero		1
	.type		_ZN39_INTERNAL_0dc45c6d_4_k_cu_25170560_74454cuda3std6ranges3__45__cpo4swapE,@object
	.size		_ZN39_INTERNAL_0dc45c6d_4_k_cu_25170560_74454cuda3std6ranges3__45__cpo4swapE,(.L_10 - _ZN39_INTERNAL_0dc45c6d_4_k_cu_25170560_74454cuda3std6ranges3__45__cpo4swapE)
_ZN39_INTERNAL_0dc45c6d_4_k_cu_25170560_74454cuda3std6ranges3__45__cpo4swapE:
	.zero		1
.L_10:


//--------------------- .nv.constant0._ZN7cutlass13device_kernelINS_4gemm6kernel13GemmUniversalIN4cute5tupleIJiiiiEEENS1_10collective13CollectiveMmaINS1_35MainloopSm100TmaUmmaWarpSpecializedILi2ELi2ELi2ENS5_IJNS4_1CILi1EEESB_SB_EEEEENS5_IJNSA_ILi128EEENSA_ILi240EEENSA_ILi64EEEEEENS_6half_tENS5_IJlSB_lEEESI_SJ_NS4_8TiledMMAINS4_8MMA_AtomIJNS4_20SM100_MMA_F16BF16_SSISI_SI_fLi128ELi240ELNS4_4UMMA5MajorE0ELSO_0ELNSN_7ScaleInE0ELSP_0EEEEEENS4_6LayoutISC_NS5_IJNSA_ILi0EEEST_ST_EEEEENS5_IJNS4_10UnderscoreESW_SW_EEEEENS4_13SM90_TMA_LOADENS4_14ComposedLayoutINS4_7SwizzleILi3ELi4ELi3EEENS4_18smem_ptr_flag_bitsILi16EEENSS_INS5_IJNSA_ILi8EEESG_EEENS5_IJSG_SB_EEEEEEEvNS4_8identityESZ_S19_vS1A_EENS_8epilogue10collective18CollectiveEpilogueINS1C_23Sm100TmaWarpSpecializedILi2ELi1ELi240ELb1ELb0EEEJSH_NS5_IJNSS_ISE_SB_EENSS_ISF_SB_EEEEESI_SJ_SI_SJ_NS1C_6fusion15FusionCallbacksIS1G_NS1K_17LinearCombinationISI_fSI_fLNS_15FloatRoundStyleE2EEESH_S1J_JEEENS4_5SM1004TMEM4LOAD26SM100_TMEM_LOAD_32dp32b16xESZ_NS10_INS11_ILi1ELi4ELi3EEES14_NSS_INS5_IJS15_NSA_ILi16EEEEEENS5_IJS1V_SB_EEEEEEENS4_39AutoVectorizingCopyWithAssumedAlignmentILi128EEENS4_14SM90_TMA_STOREES1Z_S21_S21_EEEvvEEEEvNT_6ParamsE --------------------------
	.section	.nv.constant0._ZN7cutlass13device_kernelINS_4gemm6kernel13GemmUniversalIN4cute5tupleIJiiiiEEENS1_10collective13CollectiveMmaINS1_35MainloopSm100TmaUmmaWarpSpecializedILi2ELi2ELi2ENS5_IJNS4_1CILi1EEESB_SB_EEEEENS5_IJNSA_ILi128EEENSA_ILi240EEENSA_ILi64EEEEEENS_6half_tENS5_IJlSB_lEEESI_SJ_NS4_8TiledMMAINS4_8MMA_AtomIJNS4_20SM100_MMA_F16BF16_SSISI_SI_fLi128ELi240ELNS4_4UMMA5MajorE0ELSO_0ELNSN_7ScaleInE0ELSP_0EEEEEENS4_6LayoutISC_NS5_IJNSA_ILi0EEEST_ST_EEEEENS5_IJNS4_10UnderscoreESW_SW_EEEEENS4_13SM90_TMA_LOADENS4_14ComposedLayoutINS4_7SwizzleILi3ELi4ELi3EEENS4_18smem_ptr_flag_bitsILi16EEENSS_INS5_IJNSA_ILi8EEESG_EEENS5_IJSG_SB_EEEEEEEvNS4_8identityESZ_S19_vS1A_EENS_8epilogue10collective18CollectiveEpilogueINS1C_23Sm100TmaWarpSpecializedILi2ELi1ELi240ELb1ELb0EEEJSH_NS5_IJNSS_ISE_SB_EENSS_ISF_SB_EEEEESI_SJ_SI_SJ_NS1C_6fusion15FusionCallbacksIS1G_NS1K_17LinearCombinationISI_fSI_fLNS_15FloatRoundStyleE2EEESH_S1J_JEEENS4_5SM1004TMEM4LOAD26SM100_TMEM_LOAD_32dp32b16xESZ_NS10_INS11_ILi1ELi4ELi3EEES14_NSS_INS5_IJS15_NSA_ILi16EEEEEENS5_IJS1V_SB_EEEEEEENS4_39AutoVectorizingCopyWithAssumedAlignmentILi128EEENS4_14SM90_TMA_STOREES1Z_S21_S21_EEEvvEEEEvNT_6ParamsE,"a",@progbits
	.sectionflags	@""
	.align	4
.nv.constant0._ZN7cutlass13device_kernelINS_4gemm6kernel13GemmUniversalIN4cute5tupleIJiiiiEEENS1_10collective13CollectiveMmaINS1_35MainloopSm100TmaUmmaWarpSpecializedILi2ELi2ELi2ENS5_IJNS4_1CILi1EEESB_SB_EEEEENS5_IJNSA_ILi128EEENSA_ILi240EEENSA_ILi64EEEEEENS_6half_tENS5_IJlSB_lEEESI_SJ_NS4_8TiledMMAINS4_8MMA_AtomIJNS4_20SM100_MMA_F16BF16_SSISI_SI_fLi128ELi240ELNS4_4UMMA5MajorE0ELSO_0ELNSN_7ScaleInE0ELSP_0EEEEEENS4_6LayoutISC_NS5_IJNSA_ILi0EEEST_ST_EEEEENS5_IJNS4_10UnderscoreESW_SW_EEEEENS4_13SM90_TMA_LOADENS4_14ComposedLayoutINS4_7SwizzleILi3ELi4ELi3EEENS4_18smem_ptr_flag_bitsILi16EEENSS_INS5_IJNSA_ILi8EEESG_EEENS5_IJSG_SB_EEEEEEEvNS4_8identityESZ_S19_vS1A_EENS_8epilogue10collective18CollectiveEpilogueINS1C_23Sm100TmaWarpSpecializedILi2ELi1ELi240ELb1ELb0EEEJSH_NS5_IJNSS_ISE_SB_EENSS_ISF_SB_EEEEESI_SJ_SI_SJ_NS1C_6fusion15FusionCallbacksIS1G_NS1K_17LinearCombinationISI_fSI_fLNS_15FloatRoundStyleE2EEESH_S1J_JEEENS4_5SM1004TMEM4LOAD26SM100_TMEM_LOAD_32dp32b16xESZ_NS10_INS11_ILi1ELi4ELi3EEES14_NSS_INS5_IJS15_NSA_ILi16EEEEEENS5_IJS1V_SB_EEEEEEENS4_39AutoVectorizingCopyWithAssumedAlignmentILi128EEENS4_14SM90_TMA_STOREES1Z_S21_S21_EEEvvEEEEvNT_6ParamsE:
	.zero		2944


//--------------------- SYMBOLS --------------------------

	.type		.nv.reservedSmem.offset0,@object
	.size		.nv.reservedSmem.offset0,0x4
	.type		.nv.reservedSmem.cap,@object
	.size		.nv.reservedSmem.cap,0x4
	.type		__assertfail,@function
